//
// Generated by NVIDIA NVVM Compiler
//
// Compiler Build ID: CL-36424714
// Cuda compilation tools, release 13.0, V13.0.88
// Based on NVVM 20.0.0
//

.version 9.0
.target sm_100
.address_size 64

	// .globl	_Z9bodyForceP4Bodyfi
// _ZZ9bodyForceP4BodyfiE6pShare has been demoted

.visible .entry _Z9bodyForceP4Bodyfi(
	.param .u64 .ptr .align 1 _Z9bodyForceP4Bodyfi_param_0,
	.param .f32 _Z9bodyForceP4Bodyfi_param_1,
	.param .u32 _Z9bodyForceP4Bodyfi_param_2
)
{
	.reg .pred 	%p<3>;
	.reg .b32 	%r<13>;
	.reg .b32 	%f<9877>;
	.reg .b64 	%rd<11>;
	// demoted variable
	.shared .align 4 .b8 _ZZ9bodyForceP4BodyfiE6pShare[9216];
	ld.param.u64 	%rd5, [_Z9bodyForceP4Bodyfi_param_0];
	ld.param.f32 	%f10, [_Z9bodyForceP4Bodyfi_param_1];
	ld.param.u32 	%r7, [_Z9bodyForceP4Bodyfi_param_2];
	mov.u32 	%r8, %ctaid.x;
	mov.u32 	%r9, %ntid.x;
	mov.u32 	%r1, %tid.x;
	mad.lo.s32 	%r2, %r8, %r9, %r1;
	setp.ge.s32 	%p1, %r2, %r7;
	@%p1 bra 	$L__BB0_3;
	cvta.to.global.u64 	%rd6, %rd5;
	mul.wide.s32 	%rd7, %r2, 24;
	add.s64 	%rd1, %rd6, %rd7;
	ld.global.f32 	%f1, [%rd1];
	ld.global.f32 	%f2, [%rd1+4];
	ld.global.f32 	%f3, [%rd1+8];
	mov.u32 	%r10, %nctaid.x;
	mov.u32 	%r11, _ZZ9bodyForceP4BodyfiE6pShare;
	mad.lo.s32 	%r3, %r1, 12, %r11;
	neg.s32 	%r12, %r10;
	mul.wide.u32 	%rd8, %r1, 24;
	add.s64 	%rd9, %rd8, %rd6;
	add.s64 	%rd10, %rd9, 8;
	mov.f32 	%f9874, 0f00000000;
	mov.f32 	%f9875, %f9874;
	mov.f32 	%f9876, %f9874;
$L__BB0_2:
	ld.global.f32 	%f12, [%rd10+-8];
	ld.global.f32 	%f13, [%rd10+-4];
	ld.global.f32 	%f14, [%rd10];
	st.shared.f32 	[%r3], %f12;
	st.shared.f32 	[%r3+4], %f13;
	st.shared.f32 	[%r3+8], %f14;
	bar.sync 	0;
	ld.shared.f32 	%f15, [_ZZ9bodyForceP4BodyfiE6pShare];
	sub.f32 	%f16, %f15, %f1;
	ld.shared.f32 	%f17, [_ZZ9bodyForceP4BodyfiE6pShare+4];
	sub.f32 	%f18, %f17, %f2;
	ld.shared.f32 	%f19, [_ZZ9bodyForceP4BodyfiE6pShare+8];
	sub.f32 	%f20, %f19, %f3;
	mul.f32 	%f21, %f18, %f18;
	fma.rn.f32 	%f22, %f16, %f16, %f21;
	fma.rn.f32 	%f23, %f20, %f20, %f22;
	add.f32 	%f24, %f23, 0f3089705F;
	rsqrt.approx.f32 	%f25, %f24;
	mul.f32 	%f26, %f25, %f25;
	mul.f32 	%f27, %f25, %f26;
	fma.rn.f32 	%f28, %f16, %f27, %f9876;
	fma.rn.f32 	%f29, %f18, %f27, %f9875;
	fma.rn.f32 	%f30, %f20, %f27, %f9874;
	ld.shared.f32 	%f31, [_ZZ9bodyForceP4BodyfiE6pShare+12];
	sub.f32 	%f32, %f31, %f1;
	ld.shared.f32 	%f33, [_ZZ9bodyForceP4BodyfiE6pShare+16];
	sub.f32 	%f34, %f33, %f2;
	ld.shared.f32 	%f35, [_ZZ9bodyForceP4BodyfiE6pShare+20];
	sub.f32 	%f36, %f35, %f3;
	mul.f32 	%f37, %f34, %f34;
	fma.rn.f32 	%f38, %f32, %f32, %f37;
	fma.rn.f32 	%f39, %f36, %f36, %f38;
	add.f32 	%f40, %f39, 0f3089705F;
	rsqrt.approx.f32 	%f41, %f40;
	mul.f32 	%f42, %f41, %f41;
	mul.f32 	%f43, %f41, %f42;
	fma.rn.f32 	%f44, %f32, %f43, %f28;
	fma.rn.f32 	%f45, %f34, %f43, %f29;
	fma.rn.f32 	%f46, %f36, %f43, %f30;
	ld.shared.f32 	%f47, [_ZZ9bodyForceP4BodyfiE6pShare+24];
	sub.f32 	%f48, %f47, %f1;
	ld.shared.f32 	%f49, [_ZZ9bodyForceP4BodyfiE6pShare+28];
	sub.f32 	%f50, %f49, %f2;
	ld.shared.f32 	%f51, [_ZZ9bodyForceP4BodyfiE6pShare+32];
	sub.f32 	%f52, %f51, %f3;
	mul.f32 	%f53, %f50, %f50;
	fma.rn.f32 	%f54, %f48, %f48, %f53;
	fma.rn.f32 	%f55, %f52, %f52, %f54;
	add.f32 	%f56, %f55, 0f3089705F;
	rsqrt.approx.f32 	%f57, %f56;
	mul.f32 	%f58, %f57, %f57;
	mul.f32 	%f59, %f57, %f58;
	fma.rn.f32 	%f60, %f48, %f59, %f44;
	fma.rn.f32 	%f61, %f50, %f59, %f45;
	fma.rn.f32 	%f62, %f52, %f59, %f46;
	ld.shared.f32 	%f63, [_ZZ9bodyForceP4BodyfiE6pShare+36];
	sub.f32 	%f64, %f63, %f1;
	ld.shared.f32 	%f65, [_ZZ9bodyForceP4BodyfiE6pShare+40];
	sub.f32 	%f66, %f65, %f2;
	ld.shared.f32 	%f67, [_ZZ9bodyForceP4BodyfiE6pShare+44];
	sub.f32 	%f68, %f67, %f3;
	mul.f32 	%f69, %f66, %f66;
	fma.rn.f32 	%f70, %f64, %f64, %f69;
	fma.rn.f32 	%f71, %f68, %f68, %f70;
	add.f32 	%f72, %f71, 0f3089705F;
	rsqrt.approx.f32 	%f73, %f72;
	mul.f32 	%f74, %f73, %f73;
	mul.f32 	%f75, %f73, %f74;
	fma.rn.f32 	%f76, %f64, %f75, %f60;
	fma.rn.f32 	%f77, %f66, %f75, %f61;
	fma.rn.f32 	%f78, %f68, %f75, %f62;
	ld.shared.f32 	%f79, [_ZZ9bodyForceP4BodyfiE6pShare+60];
	sub.f32 	%f80, %f79, %f1;
	ld.shared.f32 	%f81, [_ZZ9bodyForceP4BodyfiE6pShare+64];
	sub.f32 	%f82, %f81, %f2;
	ld.shared.f32 	%f83, [_ZZ9bodyForceP4BodyfiE6pShare+68];
	sub.f32 	%f84, %f83, %f3;
	mul.f32 	%f85, %f82, %f82;
	fma.rn.f32 	%f86, %f80, %f80, %f85;
	fma.rn.f32 	%f87, %f84, %f84, %f86;
	add.f32 	%f88, %f87, 0f3089705F;
	rsqrt.approx.f32 	%f89, %f88;
	mul.f32 	%f90, %f89, %f89;
	mul.f32 	%f91, %f89, %f90;
	fma.rn.f32 	%f92, %f80, %f91, %f76;
	fma.rn.f32 	%f93, %f82, %f91, %f77;
	fma.rn.f32 	%f94, %f84, %f91, %f78;
	ld.shared.f32 	%f95, [_ZZ9bodyForceP4BodyfiE6pShare+72];
	sub.f32 	%f96, %f95, %f1;
	ld.shared.f32 	%f97, [_ZZ9bodyForceP4BodyfiE6pShare+76];
	sub.f32 	%f98, %f97, %f2;
	ld.shared.f32 	%f99, [_ZZ9bodyForceP4BodyfiE6pShare+80];
	sub.f32 	%f100, %f99, %f3;
	mul.f32 	%f101, %f98, %f98;
	fma.rn.f32 	%f102, %f96, %f96, %f101;
	fma.rn.f32 	%f103, %f100, %f100, %f102;
	add.f32 	%f104, %f103, 0f3089705F;
	rsqrt.approx.f32 	%f105, %f104;
	mul.f32 	%f106, %f105, %f105;
	mul.f32 	%f107, %f105, %f106;
	fma.rn.f32 	%f108, %f96, %f107, %f92;
	fma.rn.f32 	%f109, %f98, %f107, %f93;
	fma.rn.f32 	%f110, %f100, %f107, %f94;
	ld.shared.f32 	%f111, [_ZZ9bodyForceP4BodyfiE6pShare+84];
	sub.f32 	%f112, %f111, %f1;
	ld.shared.f32 	%f113, [_ZZ9bodyForceP4BodyfiE6pShare+88];
	sub.f32 	%f114, %f113, %f2;
	ld.shared.f32 	%f115, [_ZZ9bodyForceP4BodyfiE6pShare+92];
	sub.f32 	%f116, %f115, %f3;
	mul.f32 	%f117, %f114, %f114;
	fma.rn.f32 	%f118, %f112, %f112, %f117;
	fma.rn.f32 	%f119, %f116, %f116, %f118;
	add.f32 	%f120, %f119, 0f3089705F;
	rsqrt.approx.f32 	%f121, %f120;
	mul.f32 	%f122, %f121, %f121;
	mul.f32 	%f123, %f121, %f122;
	fma.rn.f32 	%f124, %f112, %f123, %f108;
	fma.rn.f32 	%f125, %f114, %f123, %f109;
	fma.rn.f32 	%f126, %f116, %f123, %f110;
	ld.shared.f32 	%f127, [_ZZ9bodyForceP4BodyfiE6pShare+96];
	sub.f32 	%f128, %f127, %f1;
	ld.shared.f32 	%f129, [_ZZ9bodyForceP4BodyfiE6pShare+100];
	sub.f32 	%f130, %f129, %f2;
	ld.shared.f32 	%f131, [_ZZ9bodyForceP4BodyfiE6pShare+104];
	sub.f32 	%f132, %f131, %f3;
	mul.f32 	%f133, %f130, %f130;
	fma.rn.f32 	%f134, %f128, %f128, %f133;
	fma.rn.f32 	%f135, %f132, %f132, %f134;
	add.f32 	%f136, %f135, 0f3089705F;
	rsqrt.approx.f32 	%f137, %f136;
	mul.f32 	%f138, %f137, %f137;
	mul.f32 	%f139, %f137, %f138;
	fma.rn.f32 	%f140, %f128, %f139, %f124;
	fma.rn.f32 	%f141, %f130, %f139, %f125;
	fma.rn.f32 	%f142, %f132, %f139, %f126;
	ld.shared.f32 	%f143, [_ZZ9bodyForceP4BodyfiE6pShare+120];
	sub.f32 	%f144, %f143, %f1;
	ld.shared.f32 	%f145, [_ZZ9bodyForceP4BodyfiE6pShare+124];
	sub.f32 	%f146, %f145, %f2;
	ld.shared.f32 	%f147, [_ZZ9bodyForceP4BodyfiE6pShare+128];
	sub.f32 	%f148, %f147, %f3;
	mul.f32 	%f149, %f146, %f146;
	fma.rn.f32 	%f150, %f144, %f144, %f149;
	fma.rn.f32 	%f151, %f148, %f148, %f150;
	add.f32 	%f152, %f151, 0f3089705F;
	rsqrt.approx.f32 	%f153, %f152;
	mul.f32 	%f154, %f153, %f153;
	mul.f32 	%f155, %f153, %f154;
	fma.rn.f32 	%f156, %f144, %f155, %f140;
	fma.rn.f32 	%f157, %f146, %f155, %f141;
	fma.rn.f32 	%f158, %f148, %f155, %f142;
	ld.shared.f32 	%f159, [_ZZ9bodyForceP4BodyfiE6pShare+132];
	sub.f32 	%f160, %f159, %f1;
	ld.shared.f32 	%f161, [_ZZ9bodyForceP4BodyfiE6pShare+136];
	sub.f32 	%f162, %f161, %f2;
	ld.shared.f32 	%f163, [_ZZ9bodyForceP4BodyfiE6pShare+140];
	sub.f32 	%f164, %f163, %f3;
	mul.f32 	%f165, %f162, %f162;
	fma.rn.f32 	%f166, %f160, %f160, %f165;
	fma.rn.f32 	%f167, %f164, %f164, %f166;
	add.f32 	%f168, %f167, 0f3089705F;
	rsqrt.approx.f32 	%f169, %f168;
	mul.f32 	%f170, %f169, %f169;
	mul.f32 	%f171, %f169, %f170;
	fma.rn.f32 	%f172, %f160, %f171, %f156;
	fma.rn.f32 	%f173, %f162, %f171, %f157;
	fma.rn.f32 	%f174, %f164, %f171, %f158;
	ld.shared.f32 	%f175, [_ZZ9bodyForceP4BodyfiE6pShare+144];
	sub.f32 	%f176, %f175, %f1;
	ld.shared.f32 	%f177, [_ZZ9bodyForceP4BodyfiE6pShare+148];
	sub.f32 	%f178, %f177, %f2;
	ld.shared.f32 	%f179, [_ZZ9bodyForceP4BodyfiE6pShare+152];
	sub.f32 	%f180, %f179, %f3;
	mul.f32 	%f181, %f178, %f178;
	fma.rn.f32 	%f182, %f176, %f176, %f181;
	fma.rn.f32 	%f183, %f180, %f180, %f182;
	add.f32 	%f184, %f183, 0f3089705F;
	rsqrt.approx.f32 	%f185, %f184;
	mul.f32 	%f186, %f185, %f185;
	mul.f32 	%f187, %f185, %f186;
	fma.rn.f32 	%f188, %f176, %f187, %f172;
	fma.rn.f32 	%f189, %f178, %f187, %f173;
	fma.rn.f32 	%f190, %f180, %f187, %f174;
	ld.shared.f32 	%f191, [_ZZ9bodyForceP4BodyfiE6pShare+156];
	sub.f32 	%f192, %f191, %f1;
	ld.shared.f32 	%f193, [_ZZ9bodyForceP4BodyfiE6pShare+160];
	sub.f32 	%f194, %f193, %f2;
	ld.shared.f32 	%f195, [_ZZ9bodyForceP4BodyfiE6pShare+164];
	sub.f32 	%f196, %f195, %f3;
	mul.f32 	%f197, %f194, %f194;
	fma.rn.f32 	%f198, %f192, %f192, %f197;
	fma.rn.f32 	%f199, %f196, %f196, %f198;
	add.f32 	%f200, %f199, 0f3089705F;
	rsqrt.approx.f32 	%f201, %f200;
	mul.f32 	%f202, %f201, %f201;
	mul.f32 	%f203, %f201, %f202;
	fma.rn.f32 	%f204, %f192, %f203, %f188;
	fma.rn.f32 	%f205, %f194, %f203, %f189;
	fma.rn.f32 	%f206, %f196, %f203, %f190;
	ld.shared.f32 	%f207, [_ZZ9bodyForceP4BodyfiE6pShare+180];
	sub.f32 	%f208, %f207, %f1;
	ld.shared.f32 	%f209, [_ZZ9bodyForceP4BodyfiE6pShare+184];
	sub.f32 	%f210, %f209, %f2;
	ld.shared.f32 	%f211, [_ZZ9bodyForceP4BodyfiE6pShare+188];
	sub.f32 	%f212, %f211, %f3;
	mul.f32 	%f213, %f210, %f210;
	fma.rn.f32 	%f214, %f208, %f208, %f213;
	fma.rn.f32 	%f215, %f212, %f212, %f214;
	add.f32 	%f216, %f215, 0f3089705F;
	rsqrt.approx.f32 	%f217, %f216;
	mul.f32 	%f218, %f217, %f217;
	mul.f32 	%f219, %f217, %f218;
	fma.rn.f32 	%f220, %f208, %f219, %f204;
	fma.rn.f32 	%f221, %f210, %f219, %f205;
	fma.rn.f32 	%f222, %f212, %f219, %f206;
	ld.shared.f32 	%f223, [_ZZ9bodyForceP4BodyfiE6pShare+192];
	sub.f32 	%f224, %f223, %f1;
	ld.shared.f32 	%f225, [_ZZ9bodyForceP4BodyfiE6pShare+196];
	sub.f32 	%f226, %f225, %f2;
	ld.shared.f32 	%f227, [_ZZ9bodyForceP4BodyfiE6pShare+200];
	sub.f32 	%f228, %f227, %f3;
	mul.f32 	%f229, %f226, %f226;
	fma.rn.f32 	%f230, %f224, %f224, %f229;
	fma.rn.f32 	%f231, %f228, %f228, %f230;
	add.f32 	%f232, %f231, 0f3089705F;
	rsqrt.approx.f32 	%f233, %f232;
	mul.f32 	%f234, %f233, %f233;
	mul.f32 	%f235, %f233, %f234;
	fma.rn.f32 	%f236, %f224, %f235, %f220;
	fma.rn.f32 	%f237, %f226, %f235, %f221;
	fma.rn.f32 	%f238, %f228, %f235, %f222;
	ld.shared.f32 	%f239, [_ZZ9bodyForceP4BodyfiE6pShare+204];
	sub.f32 	%f240, %f239, %f1;
	ld.shared.f32 	%f241, [_ZZ9bodyForceP4BodyfiE6pShare+208];
	sub.f32 	%f242, %f241, %f2;
	ld.shared.f32 	%f243, [_ZZ9bodyForceP4BodyfiE6pShare+212];
	sub.f32 	%f244, %f243, %f3;
	mul.f32 	%f245, %f242, %f242;
	fma.rn.f32 	%f246, %f240, %f240, %f245;
	fma.rn.f32 	%f247, %f244, %f244, %f246;
	add.f32 	%f248, %f247, 0f3089705F;
	rsqrt.approx.f32 	%f249, %f248;
	mul.f32 	%f250, %f249, %f249;
	mul.f32 	%f251, %f249, %f250;
	fma.rn.f32 	%f252, %f240, %f251, %f236;
	fma.rn.f32 	%f253, %f242, %f251, %f237;
	fma.rn.f32 	%f254, %f244, %f251, %f238;
	ld.shared.f32 	%f255, [_ZZ9bodyForceP4BodyfiE6pShare+216];
	sub.f32 	%f256, %f255, %f1;
	ld.shared.f32 	%f257, [_ZZ9bodyForceP4BodyfiE6pShare+220];
	sub.f32 	%f258, %f257, %f2;
	ld.shared.f32 	%f259, [_ZZ9bodyForceP4BodyfiE6pShare+224];
	sub.f32 	%f260, %f259, %f3;
	mul.f32 	%f261, %f258, %f258;
	fma.rn.f32 	%f262, %f256, %f256, %f261;
	fma.rn.f32 	%f263, %f260, %f260, %f262;
	add.f32 	%f264, %f263, 0f3089705F;
	rsqrt.approx.f32 	%f265, %f264;
	mul.f32 	%f266, %f265, %f265;
	mul.f32 	%f267, %f265, %f266;
	fma.rn.f32 	%f268, %f256, %f267, %f252;
	fma.rn.f32 	%f269, %f258, %f267, %f253;
	fma.rn.f32 	%f270, %f260, %f267, %f254;
	ld.shared.f32 	%f271, [_ZZ9bodyForceP4BodyfiE6pShare+240];
	sub.f32 	%f272, %f271, %f1;
	ld.shared.f32 	%f273, [_ZZ9bodyForceP4BodyfiE6pShare+244];
	sub.f32 	%f274, %f273, %f2;
	ld.shared.f32 	%f275, [_ZZ9bodyForceP4BodyfiE6pShare+248];
	sub.f32 	%f276, %f275, %f3;
	mul.f32 	%f277, %f274, %f274;
	fma.rn.f32 	%f278, %f272, %f272, %f277;
	fma.rn.f32 	%f279, %f276, %f276, %f278;
	add.f32 	%f280, %f279, 0f3089705F;
	rsqrt.approx.f32 	%f281, %f280;
	mul.f32 	%f282, %f281, %f281;
	mul.f32 	%f283, %f281, %f282;
	fma.rn.f32 	%f284, %f272, %f283, %f268;
	fma.rn.f32 	%f285, %f274, %f283, %f269;
	fma.rn.f32 	%f286, %f276, %f283, %f270;
	ld.shared.f32 	%f287, [_ZZ9bodyForceP4BodyfiE6pShare+252];
	sub.f32 	%f288, %f287, %f1;
	ld.shared.f32 	%f289, [_ZZ9bodyForceP4BodyfiE6pShare+256];
	sub.f32 	%f290, %f289, %f2;
	ld.shared.f32 	%f291, [_ZZ9bodyForceP4BodyfiE6pShare+260];
	sub.f32 	%f292, %f291, %f3;
	mul.f32 	%f293, %f290, %f290;
	fma.rn.f32 	%f294, %f288, %f288, %f293;
	fma.rn.f32 	%f295, %f292, %f292, %f294;
	add.f32 	%f296, %f295, 0f3089705F;
	rsqrt.approx.f32 	%f297, %f296;
	mul.f32 	%f298, %f297, %f297;
	mul.f32 	%f299, %f297, %f298;
	fma.rn.f32 	%f300, %f288, %f299, %f284;
	fma.rn.f32 	%f301, %f290, %f299, %f285;
	fma.rn.f32 	%f302, %f292, %f299, %f286;
	ld.shared.f32 	%f303, [_ZZ9bodyForceP4BodyfiE6pShare+264];
	sub.f32 	%f304, %f303, %f1;
	ld.shared.f32 	%f305, [_ZZ9bodyForceP4BodyfiE6pShare+268];
	sub.f32 	%f306, %f305, %f2;
	ld.shared.f32 	%f307, [_ZZ9bodyForceP4BodyfiE6pShare+272];
	sub.f32 	%f308, %f307, %f3;
	mul.f32 	%f309, %f306, %f306;
	fma.rn.f32 	%f310, %f304, %f304, %f309;
	fma.rn.f32 	%f311, %f308, %f308, %f310;
	add.f32 	%f312, %f311, 0f3089705F;
	rsqrt.approx.f32 	%f313, %f312;
	mul.f32 	%f314, %f313, %f313;
	mul.f32 	%f315, %f313, %f314;
	fma.rn.f32 	%f316, %f304, %f315, %f300;
	fma.rn.f32 	%f317, %f306, %f315, %f301;
	fma.rn.f32 	%f318, %f308, %f315, %f302;
	ld.shared.f32 	%f319, [_ZZ9bodyForceP4BodyfiE6pShare+276];
	sub.f32 	%f320, %f319, %f1;
	ld.shared.f32 	%f321, [_ZZ9bodyForceP4BodyfiE6pShare+280];
	sub.f32 	%f322, %f321, %f2;
	ld.shared.f32 	%f323, [_ZZ9bodyForceP4BodyfiE6pShare+284];
	sub.f32 	%f324, %f323, %f3;
	mul.f32 	%f325, %f322, %f322;
	fma.rn.f32 	%f326, %f320, %f320, %f325;
	fma.rn.f32 	%f327, %f324, %f324, %f326;
	add.f32 	%f328, %f327, 0f3089705F;
	rsqrt.approx.f32 	%f329, %f328;
	mul.f32 	%f330, %f329, %f329;
	mul.f32 	%f331, %f329, %f330;
	fma.rn.f32 	%f332, %f320, %f331, %f316;
	fma.rn.f32 	%f333, %f322, %f331, %f317;
	fma.rn.f32 	%f334, %f324, %f331, %f318;
	ld.shared.f32 	%f335, [_ZZ9bodyForceP4BodyfiE6pShare+300];
	sub.f32 	%f336, %f335, %f1;
	ld.shared.f32 	%f337, [_ZZ9bodyForceP4BodyfiE6pShare+304];
	sub.f32 	%f338, %f337, %f2;
	ld.shared.f32 	%f339, [_ZZ9bodyForceP4BodyfiE6pShare+308];
	sub.f32 	%f340, %f339, %f3;
	mul.f32 	%f341, %f338, %f338;
	fma.rn.f32 	%f342, %f336, %f336, %f341;
	fma.rn.f32 	%f343, %f340, %f340, %f342;
	add.f32 	%f344, %f343, 0f3089705F;
	rsqrt.approx.f32 	%f345, %f344;
	mul.f32 	%f346, %f345, %f345;
	mul.f32 	%f347, %f345, %f346;
	fma.rn.f32 	%f348, %f336, %f347, %f332;
	fma.rn.f32 	%f349, %f338, %f347, %f333;
	fma.rn.f32 	%f350, %f340, %f347, %f334;
	ld.shared.f32 	%f351, [_ZZ9bodyForceP4BodyfiE6pShare+312];
	sub.f32 	%f352, %f351, %f1;
	ld.shared.f32 	%f353, [_ZZ9bodyForceP4BodyfiE6pShare+316];
	sub.f32 	%f354, %f353, %f2;
	ld.shared.f32 	%f355, [_ZZ9bodyForceP4BodyfiE6pShare+320];
	sub.f32 	%f356, %f355, %f3;
	mul.f32 	%f357, %f354, %f354;
	fma.rn.f32 	%f358, %f352, %f352, %f357;
	fma.rn.f32 	%f359, %f356, %f356, %f358;
	add.f32 	%f360, %f359, 0f3089705F;
	rsqrt.approx.f32 	%f361, %f360;
	mul.f32 	%f362, %f361, %f361;
	mul.f32 	%f363, %f361, %f362;
	fma.rn.f32 	%f364, %f352, %f363, %f348;
	fma.rn.f32 	%f365, %f354, %f363, %f349;
	fma.rn.f32 	%f366, %f356, %f363, %f350;
	ld.shared.f32 	%f367, [_ZZ9bodyForceP4BodyfiE6pShare+324];
	sub.f32 	%f368, %f367, %f1;
	ld.shared.f32 	%f369, [_ZZ9bodyForceP4BodyfiE6pShare+328];
	sub.f32 	%f370, %f369, %f2;
	ld.shared.f32 	%f371, [_ZZ9bodyForceP4BodyfiE6pShare+332];
	sub.f32 	%f372, %f371, %f3;
	mul.f32 	%f373, %f370, %f370;
	fma.rn.f32 	%f374, %f368, %f368, %f373;
	fma.rn.f32 	%f375, %f372, %f372, %f374;
	add.f32 	%f376, %f375, 0f3089705F;
	rsqrt.approx.f32 	%f377, %f376;
	mul.f32 	%f378, %f377, %f377;
	mul.f32 	%f379, %f377, %f378;
	fma.rn.f32 	%f380, %f368, %f379, %f364;
	fma.rn.f32 	%f381, %f370, %f379, %f365;
	fma.rn.f32 	%f382, %f372, %f379, %f366;
	ld.shared.f32 	%f383, [_ZZ9bodyForceP4BodyfiE6pShare+336];
	sub.f32 	%f384, %f383, %f1;
	ld.shared.f32 	%f385, [_ZZ9bodyForceP4BodyfiE6pShare+340];
	sub.f32 	%f386, %f385, %f2;
	ld.shared.f32 	%f387, [_ZZ9bodyForceP4BodyfiE6pShare+344];
	sub.f32 	%f388, %f387, %f3;
	mul.f32 	%f389, %f386, %f386;
	fma.rn.f32 	%f390, %f384, %f384, %f389;
	fma.rn.f32 	%f391, %f388, %f388, %f390;
	add.f32 	%f392, %f391, 0f3089705F;
	rsqrt.approx.f32 	%f393, %f392;
	mul.f32 	%f394, %f393, %f393;
	mul.f32 	%f395, %f393, %f394;
	fma.rn.f32 	%f396, %f384, %f395, %f380;
	fma.rn.f32 	%f397, %f386, %f395, %f381;
	fma.rn.f32 	%f398, %f388, %f395, %f382;
	ld.shared.f32 	%f399, [_ZZ9bodyForceP4BodyfiE6pShare+360];
	sub.f32 	%f400, %f399, %f1;
	ld.shared.f32 	%f401, [_ZZ9bodyForceP4BodyfiE6pShare+364];
	sub.f32 	%f402, %f401, %f2;
	ld.shared.f32 	%f403, [_ZZ9bodyForceP4BodyfiE6pShare+368];
	sub.f32 	%f404, %f403, %f3;
	mul.f32 	%f405, %f402, %f402;
	fma.rn.f32 	%f406, %f400, %f400, %f405;
	fma.rn.f32 	%f407, %f404, %f404, %f406;
	add.f32 	%f408, %f407, 0f3089705F;
	rsqrt.approx.f32 	%f409, %f408;
	mul.f32 	%f410, %f409, %f409;
	mul.f32 	%f411, %f409, %f410;
	fma.rn.f32 	%f412, %f400, %f411, %f396;
	fma.rn.f32 	%f413, %f402, %f411, %f397;
	fma.rn.f32 	%f414, %f404, %f411, %f398;
	ld.shared.f32 	%f415, [_ZZ9bodyForceP4BodyfiE6pShare+372];
	sub.f32 	%f416, %f415, %f1;
	ld.shared.f32 	%f417, [_ZZ9bodyForceP4BodyfiE6pShare+376];
	sub.f32 	%f418, %f417, %f2;
	ld.shared.f32 	%f419, [_ZZ9bodyForceP4BodyfiE6pShare+380];
	sub.f32 	%f420, %f419, %f3;
	mul.f32 	%f421, %f418, %f418;
	fma.rn.f32 	%f422, %f416, %f416, %f421;
	fma.rn.f32 	%f423, %f420, %f420, %f422;
	add.f32 	%f424, %f423, 0f3089705F;
	rsqrt.approx.f32 	%f425, %f424;
	mul.f32 	%f426, %f425, %f425;
	mul.f32 	%f427, %f425, %f426;
	fma.rn.f32 	%f428, %f416, %f427, %f412;
	fma.rn.f32 	%f429, %f418, %f427, %f413;
	fma.rn.f32 	%f430, %f420, %f427, %f414;
	ld.shared.f32 	%f431, [_ZZ9bodyForceP4BodyfiE6pShare+384];
	sub.f32 	%f432, %f431, %f1;
	ld.shared.f32 	%f433, [_ZZ9bodyForceP4BodyfiE6pShare+388];
	sub.f32 	%f434, %f433, %f2;
	ld.shared.f32 	%f435, [_ZZ9bodyForceP4BodyfiE6pShare+392];
	sub.f32 	%f436, %f435, %f3;
	mul.f32 	%f437, %f434, %f434;
	fma.rn.f32 	%f438, %f432, %f432, %f437;
	fma.rn.f32 	%f439, %f436, %f436, %f438;
	add.f32 	%f440, %f439, 0f3089705F;
	rsqrt.approx.f32 	%f441, %f440;
	mul.f32 	%f442, %f441, %f441;
	mul.f32 	%f443, %f441, %f442;
	fma.rn.f32 	%f444, %f432, %f443, %f428;
	fma.rn.f32 	%f445, %f434, %f443, %f429;
	fma.rn.f32 	%f446, %f436, %f443, %f430;
	ld.shared.f32 	%f447, [_ZZ9bodyForceP4BodyfiE6pShare+396];
	sub.f32 	%f448, %f447, %f1;
	ld.shared.f32 	%f449, [_ZZ9bodyForceP4BodyfiE6pShare+400];
	sub.f32 	%f450, %f449, %f2;
	ld.shared.f32 	%f451, [_ZZ9bodyForceP4BodyfiE6pShare+404];
	sub.f32 	%f452, %f451, %f3;
	mul.f32 	%f453, %f450, %f450;
	fma.rn.f32 	%f454, %f448, %f448, %f453;
	fma.rn.f32 	%f455, %f452, %f452, %f454;
	add.f32 	%f456, %f455, 0f3089705F;
	rsqrt.approx.f32 	%f457, %f456;
	mul.f32 	%f458, %f457, %f457;
	mul.f32 	%f459, %f457, %f458;
	fma.rn.f32 	%f460, %f448, %f459, %f444;
	fma.rn.f32 	%f461, %f450, %f459, %f445;
	fma.rn.f32 	%f462, %f452, %f459, %f446;
	ld.shared.f32 	%f463, [_ZZ9bodyForceP4BodyfiE6pShare+420];
	sub.f32 	%f464, %f463, %f1;
	ld.shared.f32 	%f465, [_ZZ9bodyForceP4BodyfiE6pShare+424];
	sub.f32 	%f466, %f465, %f2;
	ld.shared.f32 	%f467, [_ZZ9bodyForceP4BodyfiE6pShare+428];
	sub.f32 	%f468, %f467, %f3;
	mul.f32 	%f469, %f466, %f466;
	fma.rn.f32 	%f470, %f464, %f464, %f469;
	fma.rn.f32 	%f471, %f468, %f468, %f470;
	add.f32 	%f472, %f471, 0f3089705F;
	rsqrt.approx.f32 	%f473, %f472;
	mul.f32 	%f474, %f473, %f473;
	mul.f32 	%f475, %f473, %f474;
	fma.rn.f32 	%f476, %f464, %f475, %f460;
	fma.rn.f32 	%f477, %f466, %f475, %f461;
	fma.rn.f32 	%f478, %f468, %f475, %f462;
	ld.shared.f32 	%f479, [_ZZ9bodyForceP4BodyfiE6pShare+432];
	sub.f32 	%f480, %f479, %f1;
	ld.shared.f32 	%f481, [_ZZ9bodyForceP4BodyfiE6pShare+436];
	sub.f32 	%f482, %f481, %f2;
	ld.shared.f32 	%f483, [_ZZ9bodyForceP4BodyfiE6pShare+440];
	sub.f32 	%f484, %f483, %f3;
	mul.f32 	%f485, %f482, %f482;
	fma.rn.f32 	%f486, %f480, %f480, %f485;
	fma.rn.f32 	%f487, %f484, %f484, %f486;
	add.f32 	%f488, %f487, 0f3089705F;
	rsqrt.approx.f32 	%f489, %f488;
	mul.f32 	%f490, %f489, %f489;
	mul.f32 	%f491, %f489, %f490;
	fma.rn.f32 	%f492, %f480, %f491, %f476;
	fma.rn.f32 	%f493, %f482, %f491, %f477;
	fma.rn.f32 	%f494, %f484, %f491, %f478;
	ld.shared.f32 	%f495, [_ZZ9bodyForceP4BodyfiE6pShare+444];
	sub.f32 	%f496, %f495, %f1;
	ld.shared.f32 	%f497, [_ZZ9bodyForceP4BodyfiE6pShare+448];
	sub.f32 	%f498, %f497, %f2;
	ld.shared.f32 	%f499, [_ZZ9bodyForceP4BodyfiE6pShare+452];
	sub.f32 	%f500, %f499, %f3;
	mul.f32 	%f501, %f498, %f498;
	fma.rn.f32 	%f502, %f496, %f496, %f501;
	fma.rn.f32 	%f503, %f500, %f500, %f502;
	add.f32 	%f504, %f503, 0f3089705F;
	rsqrt.approx.f32 	%f505, %f504;
	mul.f32 	%f506, %f505, %f505;
	mul.f32 	%f507, %f505, %f506;
	fma.rn.f32 	%f508, %f496, %f507, %f492;
	fma.rn.f32 	%f509, %f498, %f507, %f493;
	fma.rn.f32 	%f510, %f500, %f507, %f494;
	ld.shared.f32 	%f511, [_ZZ9bodyForceP4BodyfiE6pShare+456];
	sub.f32 	%f512, %f511, %f1;
	ld.shared.f32 	%f513, [_ZZ9bodyForceP4BodyfiE6pShare+460];
	sub.f32 	%f514, %f513, %f2;
	ld.shared.f32 	%f515, [_ZZ9bodyForceP4BodyfiE6pShare+464];
	sub.f32 	%f516, %f515, %f3;
	mul.f32 	%f517, %f514, %f514;
	fma.rn.f32 	%f518, %f512, %f512, %f517;
	fma.rn.f32 	%f519, %f516, %f516, %f518;
	add.f32 	%f520, %f519, 0f3089705F;
	rsqrt.approx.f32 	%f521, %f520;
	mul.f32 	%f522, %f521, %f521;
	mul.f32 	%f523, %f521, %f522;
	fma.rn.f32 	%f524, %f512, %f523, %f508;
	fma.rn.f32 	%f525, %f514, %f523, %f509;
	fma.rn.f32 	%f526, %f516, %f523, %f510;
	ld.shared.f32 	%f527, [_ZZ9bodyForceP4BodyfiE6pShare+480];
	sub.f32 	%f528, %f527, %f1;
	ld.shared.f32 	%f529, [_ZZ9bodyForceP4BodyfiE6pShare+484];
	sub.f32 	%f530, %f529, %f2;
	ld.shared.f32 	%f531, [_ZZ9bodyForceP4BodyfiE6pShare+488];
	sub.f32 	%f532, %f531, %f3;
	mul.f32 	%f533, %f530, %f530;
	fma.rn.f32 	%f534, %f528, %f528, %f533;
	fma.rn.f32 	%f535, %f532, %f532, %f534;
	add.f32 	%f536, %f535, 0f3089705F;
	rsqrt.approx.f32 	%f537, %f536;
	mul.f32 	%f538, %f537, %f537;
	mul.f32 	%f539, %f537, %f538;
	fma.rn.f32 	%f540, %f528, %f539, %f524;
	fma.rn.f32 	%f541, %f530, %f539, %f525;
	fma.rn.f32 	%f542, %f532, %f539, %f526;
	ld.shared.f32 	%f543, [_ZZ9bodyForceP4BodyfiE6pShare+492];
	sub.f32 	%f544, %f543, %f1;
	ld.shared.f32 	%f545, [_ZZ9bodyForceP4BodyfiE6pShare+496];
	sub.f32 	%f546, %f545, %f2;
	ld.shared.f32 	%f547, [_ZZ9bodyForceP4BodyfiE6pShare+500];
	sub.f32 	%f548, %f547, %f3;
	mul.f32 	%f549, %f546, %f546;
	fma.rn.f32 	%f550, %f544, %f544, %f549;
	fma.rn.f32 	%f551, %f548, %f548, %f550;
	add.f32 	%f552, %f551, 0f3089705F;
	rsqrt.approx.f32 	%f553, %f552;
	mul.f32 	%f554, %f553, %f553;
	mul.f32 	%f555, %f553, %f554;
	fma.rn.f32 	%f556, %f544, %f555, %f540;
	fma.rn.f32 	%f557, %f546, %f555, %f541;
	fma.rn.f32 	%f558, %f548, %f555, %f542;
	ld.shared.f32 	%f559, [_ZZ9bodyForceP4BodyfiE6pShare+504];
	sub.f32 	%f560, %f559, %f1;
	ld.shared.f32 	%f561, [_ZZ9bodyForceP4BodyfiE6pShare+508];
	sub.f32 	%f562, %f561, %f2;
	ld.shared.f32 	%f563, [_ZZ9bodyForceP4BodyfiE6pShare+512];
	sub.f32 	%f564, %f563, %f3;
	mul.f32 	%f565, %f562, %f562;
	fma.rn.f32 	%f566, %f560, %f560, %f565;
	fma.rn.f32 	%f567, %f564, %f564, %f566;
	add.f32 	%f568, %f567, 0f3089705F;
	rsqrt.approx.f32 	%f569, %f568;
	mul.f32 	%f570, %f569, %f569;
	mul.f32 	%f571, %f569, %f570;
	fma.rn.f32 	%f572, %f560, %f571, %f556;
	fma.rn.f32 	%f573, %f562, %f571, %f557;
	fma.rn.f32 	%f574, %f564, %f571, %f558;
	ld.shared.f32 	%f575, [_ZZ9bodyForceP4BodyfiE6pShare+516];
	sub.f32 	%f576, %f575, %f1;
	ld.shared.f32 	%f577, [_ZZ9bodyForceP4BodyfiE6pShare+520];
	sub.f32 	%f578, %f577, %f2;
	ld.shared.f32 	%f579, [_ZZ9bodyForceP4BodyfiE6pShare+524];
	sub.f32 	%f580, %f579, %f3;
	mul.f32 	%f581, %f578, %f578;
	fma.rn.f32 	%f582, %f576, %f576, %f581;
	fma.rn.f32 	%f583, %f580, %f580, %f582;
	add.f32 	%f584, %f583, 0f3089705F;
	rsqrt.approx.f32 	%f585, %f584;
	mul.f32 	%f586, %f585, %f585;
	mul.f32 	%f587, %f585, %f586;
	fma.rn.f32 	%f588, %f576, %f587, %f572;
	fma.rn.f32 	%f589, %f578, %f587, %f573;
	fma.rn.f32 	%f590, %f580, %f587, %f574;
	ld.shared.f32 	%f591, [_ZZ9bodyForceP4BodyfiE6pShare+540];
	sub.f32 	%f592, %f591, %f1;
	ld.shared.f32 	%f593, [_ZZ9bodyForceP4BodyfiE6pShare+544];
	sub.f32 	%f594, %f593, %f2;
	ld.shared.f32 	%f595, [_ZZ9bodyForceP4BodyfiE6pShare+548];
	sub.f32 	%f596, %f595, %f3;
	mul.f32 	%f597, %f594, %f594;
	fma.rn.f32 	%f598, %f592, %f592, %f597;
	fma.rn.f32 	%f599, %f596, %f596, %f598;
	add.f32 	%f600, %f599, 0f3089705F;
	rsqrt.approx.f32 	%f601, %f600;
	mul.f32 	%f602, %f601, %f601;
	mul.f32 	%f603, %f601, %f602;
	fma.rn.f32 	%f604, %f592, %f603, %f588;
	fma.rn.f32 	%f605, %f594, %f603, %f589;
	fma.rn.f32 	%f606, %f596, %f603, %f590;
	ld.shared.f32 	%f607, [_ZZ9bodyForceP4BodyfiE6pShare+552];
	sub.f32 	%f608, %f607, %f1;
	ld.shared.f32 	%f609, [_ZZ9bodyForceP4BodyfiE6pShare+556];
	sub.f32 	%f610, %f609, %f2;
	ld.shared.f32 	%f611, [_ZZ9bodyForceP4BodyfiE6pShare+560];
	sub.f32 	%f612, %f611, %f3;
	mul.f32 	%f613, %f610, %f610;
	fma.rn.f32 	%f614, %f608, %f608, %f613;
	fma.rn.f32 	%f615, %f612, %f612, %f614;
	add.f32 	%f616, %f615, 0f3089705F;
	rsqrt.approx.f32 	%f617, %f616;
	mul.f32 	%f618, %f617, %f617;
	mul.f32 	%f619, %f617, %f618;
	fma.rn.f32 	%f620, %f608, %f619, %f604;
	fma.rn.f32 	%f621, %f610, %f619, %f605;
	fma.rn.f32 	%f622, %f612, %f619, %f606;
	ld.shared.f32 	%f623, [_ZZ9bodyForceP4BodyfiE6pShare+564];
	sub.f32 	%f624, %f623, %f1;
	ld.shared.f32 	%f625, [_ZZ9bodyForceP4BodyfiE6pShare+568];
	sub.f32 	%f626, %f625, %f2;
	ld.shared.f32 	%f627, [_ZZ9bodyForceP4BodyfiE6pShare+572];
	sub.f32 	%f628, %f627, %f3;
	mul.f32 	%f629, %f626, %f626;
	fma.rn.f32 	%f630, %f624, %f624, %f629;
	fma.rn.f32 	%f631, %f628, %f628, %f630;
	add.f32 	%f632, %f631, 0f3089705F;
	rsqrt.approx.f32 	%f633, %f632;
	mul.f32 	%f634, %f633, %f633;
	mul.f32 	%f635, %f633, %f634;
	fma.rn.f32 	%f636, %f624, %f635, %f620;
	fma.rn.f32 	%f637, %f626, %f635, %f621;
	fma.rn.f32 	%f638, %f628, %f635, %f622;
	ld.shared.f32 	%f639, [_ZZ9bodyForceP4BodyfiE6pShare+576];
	sub.f32 	%f640, %f639, %f1;
	ld.shared.f32 	%f641, [_ZZ9bodyForceP4BodyfiE6pShare+580];
	sub.f32 	%f642, %f641, %f2;
	ld.shared.f32 	%f643, [_ZZ9bodyForceP4BodyfiE6pShare+584];
	sub.f32 	%f644, %f643, %f3;
	mul.f32 	%f645, %f642, %f642;
	fma.rn.f32 	%f646, %f640, %f640, %f645;
	fma.rn.f32 	%f647, %f644, %f644, %f646;
	add.f32 	%f648, %f647, 0f3089705F;
	rsqrt.approx.f32 	%f649, %f648;
	mul.f32 	%f650, %f649, %f649;
	mul.f32 	%f651, %f649, %f650;
	fma.rn.f32 	%f652, %f640, %f651, %f636;
	fma.rn.f32 	%f653, %f642, %f651, %f637;
	fma.rn.f32 	%f654, %f644, %f651, %f638;
	ld.shared.f32 	%f655, [_ZZ9bodyForceP4BodyfiE6pShare+600];
	sub.f32 	%f656, %f655, %f1;
	ld.shared.f32 	%f657, [_ZZ9bodyForceP4BodyfiE6pShare+604];
	sub.f32 	%f658, %f657, %f2;
	ld.shared.f32 	%f659, [_ZZ9bodyForceP4BodyfiE6pShare+608];
	sub.f32 	%f660, %f659, %f3;
	mul.f32 	%f661, %f658, %f658;
	fma.rn.f32 	%f662, %f656, %f656, %f661;
	fma.rn.f32 	%f663, %f660, %f660, %f662;
	add.f32 	%f664, %f663, 0f3089705F;
	rsqrt.approx.f32 	%f665, %f664;
	mul.f32 	%f666, %f665, %f665;
	mul.f32 	%f667, %f665, %f666;
	fma.rn.f32 	%f668, %f656, %f667, %f652;
	fma.rn.f32 	%f669, %f658, %f667, %f653;
	fma.rn.f32 	%f670, %f660, %f667, %f654;
	ld.shared.f32 	%f671, [_ZZ9bodyForceP4BodyfiE6pShare+612];
	sub.f32 	%f672, %f671, %f1;
	ld.shared.f32 	%f673, [_ZZ9bodyForceP4BodyfiE6pShare+616];
	sub.f32 	%f674, %f673, %f2;
	ld.shared.f32 	%f675, [_ZZ9bodyForceP4BodyfiE6pShare+620];
	sub.f32 	%f676, %f675, %f3;
	mul.f32 	%f677, %f674, %f674;
	fma.rn.f32 	%f678, %f672, %f672, %f677;
	fma.rn.f32 	%f679, %f676, %f676, %f678;
	add.f32 	%f680, %f679, 0f3089705F;
	rsqrt.approx.f32 	%f681, %f680;
	mul.f32 	%f682, %f681, %f681;
	mul.f32 	%f683, %f681, %f682;
	fma.rn.f32 	%f684, %f672, %f683, %f668;
	fma.rn.f32 	%f685, %f674, %f683, %f669;
	fma.rn.f32 	%f686, %f676, %f683, %f670;
	ld.shared.f32 	%f687, [_ZZ9bodyForceP4BodyfiE6pShare+624];
	sub.f32 	%f688, %f687, %f1;
	ld.shared.f32 	%f689, [_ZZ9bodyForceP4BodyfiE6pShare+628];
	sub.f32 	%f690, %f689, %f2;
	ld.shared.f32 	%f691, [_ZZ9bodyForceP4BodyfiE6pShare+632];
	sub.f32 	%f692, %f691, %f3;
	mul.f32 	%f693, %f690, %f690;
	fma.rn.f32 	%f694, %f688, %f688, %f693;
	fma.rn.f32 	%f695, %f692, %f692, %f694;
	add.f32 	%f696, %f695, 0f3089705F;
	rsqrt.approx.f32 	%f697, %f696;
	mul.f32 	%f698, %f697, %f697;
	mul.f32 	%f699, %f697, %f698;
	fma.rn.f32 	%f700, %f688, %f699, %f684;
	fma.rn.f32 	%f701, %f690, %f699, %f685;
	fma.rn.f32 	%f702, %f692, %f699, %f686;
	ld.shared.f32 	%f703, [_ZZ9bodyForceP4BodyfiE6pShare+636];
	sub.f32 	%f704, %f703, %f1;
	ld.shared.f32 	%f705, [_ZZ9bodyForceP4BodyfiE6pShare+640];
	sub.f32 	%f706, %f705, %f2;
	ld.shared.f32 	%f707, [_ZZ9bodyForceP4BodyfiE6pShare+644];
	sub.f32 	%f708, %f707, %f3;
	mul.f32 	%f709, %f706, %f706;
	fma.rn.f32 	%f710, %f704, %f704, %f709;
	fma.rn.f32 	%f711, %f708, %f708, %f710;
	add.f32 	%f712, %f711, 0f3089705F;
	rsqrt.approx.f32 	%f713, %f712;
	mul.f32 	%f714, %f713, %f713;
	mul.f32 	%f715, %f713, %f714;
	fma.rn.f32 	%f716, %f704, %f715, %f700;
	fma.rn.f32 	%f717, %f706, %f715, %f701;
	fma.rn.f32 	%f718, %f708, %f715, %f702;
	ld.shared.f32 	%f719, [_ZZ9bodyForceP4BodyfiE6pShare+660];
	sub.f32 	%f720, %f719, %f1;
	ld.shared.f32 	%f721, [_ZZ9bodyForceP4BodyfiE6pShare+664];
	sub.f32 	%f722, %f721, %f2;
	ld.shared.f32 	%f723, [_ZZ9bodyForceP4BodyfiE6pShare+668];
	sub.f32 	%f724, %f723, %f3;
	mul.f32 	%f725, %f722, %f722;
	fma.rn.f32 	%f726, %f720, %f720, %f725;
	fma.rn.f32 	%f727, %f724, %f724, %f726;
	add.f32 	%f728, %f727, 0f3089705F;
	rsqrt.approx.f32 	%f729, %f728;
	mul.f32 	%f730, %f729, %f729;
	mul.f32 	%f731, %f729, %f730;
	fma.rn.f32 	%f732, %f720, %f731, %f716;
	fma.rn.f32 	%f733, %f722, %f731, %f717;
	fma.rn.f32 	%f734, %f724, %f731, %f718;
	ld.shared.f32 	%f735, [_ZZ9bodyForceP4BodyfiE6pShare+672];
	sub.f32 	%f736, %f735, %f1;
	ld.shared.f32 	%f737, [_ZZ9bodyForceP4BodyfiE6pShare+676];
	sub.f32 	%f738, %f737, %f2;
	ld.shared.f32 	%f739, [_ZZ9bodyForceP4BodyfiE6pShare+680];
	sub.f32 	%f740, %f739, %f3;
	mul.f32 	%f741, %f738, %f738;
	fma.rn.f32 	%f742, %f736, %f736, %f741;
	fma.rn.f32 	%f743, %f740, %f740, %f742;
	add.f32 	%f744, %f743, 0f3089705F;
	rsqrt.approx.f32 	%f745, %f744;
	mul.f32 	%f746, %f745, %f745;
	mul.f32 	%f747, %f745, %f746;
	fma.rn.f32 	%f748, %f736, %f747, %f732;
	fma.rn.f32 	%f749, %f738, %f747, %f733;
	fma.rn.f32 	%f750, %f740, %f747, %f734;
	ld.shared.f32 	%f751, [_ZZ9bodyForceP4BodyfiE6pShare+684];
	sub.f32 	%f752, %f751, %f1;
	ld.shared.f32 	%f753, [_ZZ9bodyForceP4BodyfiE6pShare+688];
	sub.f32 	%f754, %f753, %f2;
	ld.shared.f32 	%f755, [_ZZ9bodyForceP4BodyfiE6pShare+692];
	sub.f32 	%f756, %f755, %f3;
	mul.f32 	%f757, %f754, %f754;
	fma.rn.f32 	%f758, %f752, %f752, %f757;
	fma.rn.f32 	%f759, %f756, %f756, %f758;
	add.f32 	%f760, %f759, 0f3089705F;
	rsqrt.approx.f32 	%f761, %f760;
	mul.f32 	%f762, %f761, %f761;
	mul.f32 	%f763, %f761, %f762;
	fma.rn.f32 	%f764, %f752, %f763, %f748;
	fma.rn.f32 	%f765, %f754, %f763, %f749;
	fma.rn.f32 	%f766, %f756, %f763, %f750;
	ld.shared.f32 	%f767, [_ZZ9bodyForceP4BodyfiE6pShare+696];
	sub.f32 	%f768, %f767, %f1;
	ld.shared.f32 	%f769, [_ZZ9bodyForceP4BodyfiE6pShare+700];
	sub.f32 	%f770, %f769, %f2;
	ld.shared.f32 	%f771, [_ZZ9bodyForceP4BodyfiE6pShare+704];
	sub.f32 	%f772, %f771, %f3;
	mul.f32 	%f773, %f770, %f770;
	fma.rn.f32 	%f774, %f768, %f768, %f773;
	fma.rn.f32 	%f775, %f772, %f772, %f774;
	add.f32 	%f776, %f775, 0f3089705F;
	rsqrt.approx.f32 	%f777, %f776;
	mul.f32 	%f778, %f777, %f777;
	mul.f32 	%f779, %f777, %f778;
	fma.rn.f32 	%f780, %f768, %f779, %f764;
	fma.rn.f32 	%f781, %f770, %f779, %f765;
	fma.rn.f32 	%f782, %f772, %f779, %f766;
	ld.shared.f32 	%f783, [_ZZ9bodyForceP4BodyfiE6pShare+720];
	sub.f32 	%f784, %f783, %f1;
	ld.shared.f32 	%f785, [_ZZ9bodyForceP4BodyfiE6pShare+724];
	sub.f32 	%f786, %f785, %f2;
	ld.shared.f32 	%f787, [_ZZ9bodyForceP4BodyfiE6pShare+728];
	sub.f32 	%f788, %f787, %f3;
	mul.f32 	%f789, %f786, %f786;
	fma.rn.f32 	%f790, %f784, %f784, %f789;
	fma.rn.f32 	%f791, %f788, %f788, %f790;
	add.f32 	%f792, %f791, 0f3089705F;
	rsqrt.approx.f32 	%f793, %f792;
	mul.f32 	%f794, %f793, %f793;
	mul.f32 	%f795, %f793, %f794;
	fma.rn.f32 	%f796, %f784, %f795, %f780;
	fma.rn.f32 	%f797, %f786, %f795, %f781;
	fma.rn.f32 	%f798, %f788, %f795, %f782;
	ld.shared.f32 	%f799, [_ZZ9bodyForceP4BodyfiE6pShare+732];
	sub.f32 	%f800, %f799, %f1;
	ld.shared.f32 	%f801, [_ZZ9bodyForceP4BodyfiE6pShare+736];
	sub.f32 	%f802, %f801, %f2;
	ld.shared.f32 	%f803, [_ZZ9bodyForceP4BodyfiE6pShare+740];
	sub.f32 	%f804, %f803, %f3;
	mul.f32 	%f805, %f802, %f802;
	fma.rn.f32 	%f806, %f800, %f800, %f805;
	fma.rn.f32 	%f807, %f804, %f804, %f806;
	add.f32 	%f808, %f807, 0f3089705F;
	rsqrt.approx.f32 	%f809, %f808;
	mul.f32 	%f810, %f809, %f809;
	mul.f32 	%f811, %f809, %f810;
	fma.rn.f32 	%f812, %f800, %f811, %f796;
	fma.rn.f32 	%f813, %f802, %f811, %f797;
	fma.rn.f32 	%f814, %f804, %f811, %f798;
	ld.shared.f32 	%f815, [_ZZ9bodyForceP4BodyfiE6pShare+744];
	sub.f32 	%f816, %f815, %f1;
	ld.shared.f32 	%f817, [_ZZ9bodyForceP4BodyfiE6pShare+748];
	sub.f32 	%f818, %f817, %f2;
	ld.shared.f32 	%f819, [_ZZ9bodyForceP4BodyfiE6pShare+752];
	sub.f32 	%f820, %f819, %f3;
	mul.f32 	%f821, %f818, %f818;
	fma.rn.f32 	%f822, %f816, %f816, %f821;
	fma.rn.f32 	%f823, %f820, %f820, %f822;
	add.f32 	%f824, %f823, 0f3089705F;
	rsqrt.approx.f32 	%f825, %f824;
	mul.f32 	%f826, %f825, %f825;
	mul.f32 	%f827, %f825, %f826;
	fma.rn.f32 	%f828, %f816, %f827, %f812;
	fma.rn.f32 	%f829, %f818, %f827, %f813;
	fma.rn.f32 	%f830, %f820, %f827, %f814;
	ld.shared.f32 	%f831, [_ZZ9bodyForceP4BodyfiE6pShare+756];
	sub.f32 	%f832, %f831, %f1;
	ld.shared.f32 	%f833, [_ZZ9bodyForceP4BodyfiE6pShare+760];
	sub.f32 	%f834, %f833, %f2;
	ld.shared.f32 	%f835, [_ZZ9bodyForceP4BodyfiE6pShare+764];
	sub.f32 	%f836, %f835, %f3;
	mul.f32 	%f837, %f834, %f834;
	fma.rn.f32 	%f838, %f832, %f832, %f837;
	fma.rn.f32 	%f839, %f836, %f836, %f838;
	add.f32 	%f840, %f839, 0f3089705F;
	rsqrt.approx.f32 	%f841, %f840;
	mul.f32 	%f842, %f841, %f841;
	mul.f32 	%f843, %f841, %f842;
	fma.rn.f32 	%f844, %f832, %f843, %f828;
	fma.rn.f32 	%f845, %f834, %f843, %f829;
	fma.rn.f32 	%f846, %f836, %f843, %f830;
	ld.shared.f32 	%f847, [_ZZ9bodyForceP4BodyfiE6pShare+780];
	sub.f32 	%f848, %f847, %f1;
	ld.shared.f32 	%f849, [_ZZ9bodyForceP4BodyfiE6pShare+784];
	sub.f32 	%f850, %f849, %f2;
	ld.shared.f32 	%f851, [_ZZ9bodyForceP4BodyfiE6pShare+788];
	sub.f32 	%f852, %f851, %f3;
	mul.f32 	%f853, %f850, %f850;
	fma.rn.f32 	%f854, %f848, %f848, %f853;
	fma.rn.f32 	%f855, %f852, %f852, %f854;
	add.f32 	%f856, %f855, 0f3089705F;
	rsqrt.approx.f32 	%f857, %f856;
	mul.f32 	%f858, %f857, %f857;
	mul.f32 	%f859, %f857, %f858;
	fma.rn.f32 	%f860, %f848, %f859, %f844;
	fma.rn.f32 	%f861, %f850, %f859, %f845;
	fma.rn.f32 	%f862, %f852, %f859, %f846;
	ld.shared.f32 	%f863, [_ZZ9bodyForceP4BodyfiE6pShare+792];
	sub.f32 	%f864, %f863, %f1;
	ld.shared.f32 	%f865, [_ZZ9bodyForceP4BodyfiE6pShare+796];
	sub.f32 	%f866, %f865, %f2;
	ld.shared.f32 	%f867, [_ZZ9bodyForceP4BodyfiE6pShare+800];
	sub.f32 	%f868, %f867, %f3;
	mul.f32 	%f869, %f866, %f866;
	fma.rn.f32 	%f870, %f864, %f864, %f869;
	fma.rn.f32 	%f871, %f868, %f868, %f870;
	add.f32 	%f872, %f871, 0f3089705F;
	rsqrt.approx.f32 	%f873, %f872;
	mul.f32 	%f874, %f873, %f873;
	mul.f32 	%f875, %f873, %f874;
	fma.rn.f32 	%f876, %f864, %f875, %f860;
	fma.rn.f32 	%f877, %f866, %f875, %f861;
	fma.rn.f32 	%f878, %f868, %f875, %f862;
	ld.shared.f32 	%f879, [_ZZ9bodyForceP4BodyfiE6pShare+804];
	sub.f32 	%f880, %f879, %f1;
	ld.shared.f32 	%f881, [_ZZ9bodyForceP4BodyfiE6pShare+808];
	sub.f32 	%f882, %f881, %f2;
	ld.shared.f32 	%f883, [_ZZ9bodyForceP4BodyfiE6pShare+812];
	sub.f32 	%f884, %f883, %f3;
	mul.f32 	%f885, %f882, %f882;
	fma.rn.f32 	%f886, %f880, %f880, %f885;
	fma.rn.f32 	%f887, %f884, %f884, %f886;
	add.f32 	%f888, %f887, 0f3089705F;
	rsqrt.approx.f32 	%f889, %f888;
	mul.f32 	%f890, %f889, %f889;
	mul.f32 	%f891, %f889, %f890;
	fma.rn.f32 	%f892, %f880, %f891, %f876;
	fma.rn.f32 	%f893, %f882, %f891, %f877;
	fma.rn.f32 	%f894, %f884, %f891, %f878;
	ld.shared.f32 	%f895, [_ZZ9bodyForceP4BodyfiE6pShare+816];
	sub.f32 	%f896, %f895, %f1;
	ld.shared.f32 	%f897, [_ZZ9bodyForceP4BodyfiE6pShare+820];
	sub.f32 	%f898, %f897, %f2;
	ld.shared.f32 	%f899, [_ZZ9bodyForceP4BodyfiE6pShare+824];
	sub.f32 	%f900, %f899, %f3;
	mul.f32 	%f901, %f898, %f898;
	fma.rn.f32 	%f902, %f896, %f896, %f901;
	fma.rn.f32 	%f903, %f900, %f900, %f902;
	add.f32 	%f904, %f903, 0f3089705F;
	rsqrt.approx.f32 	%f905, %f904;
	mul.f32 	%f906, %f905, %f905;
	mul.f32 	%f907, %f905, %f906;
	fma.rn.f32 	%f908, %f896, %f907, %f892;
	fma.rn.f32 	%f909, %f898, %f907, %f893;
	fma.rn.f32 	%f910, %f900, %f907, %f894;
	ld.shared.f32 	%f911, [_ZZ9bodyForceP4BodyfiE6pShare+840];
	sub.f32 	%f912, %f911, %f1;
	ld.shared.f32 	%f913, [_ZZ9bodyForceP4BodyfiE6pShare+844];
	sub.f32 	%f914, %f913, %f2;
	ld.shared.f32 	%f915, [_ZZ9bodyForceP4BodyfiE6pShare+848];
	sub.f32 	%f916, %f915, %f3;
	mul.f32 	%f917, %f914, %f914;
	fma.rn.f32 	%f918, %f912, %f912, %f917;
	fma.rn.f32 	%f919, %f916, %f916, %f918;
	add.f32 	%f920, %f919, 0f3089705F;
	rsqrt.approx.f32 	%f921, %f920;
	mul.f32 	%f922, %f921, %f921;
	mul.f32 	%f923, %f921, %f922;
	fma.rn.f32 	%f924, %f912, %f923, %f908;
	fma.rn.f32 	%f925, %f914, %f923, %f909;
	fma.rn.f32 	%f926, %f916, %f923, %f910;
	ld.shared.f32 	%f927, [_ZZ9bodyForceP4BodyfiE6pShare+852];
	sub.f32 	%f928, %f927, %f1;
	ld.shared.f32 	%f929, [_ZZ9bodyForceP4BodyfiE6pShare+856];
	sub.f32 	%f930, %f929, %f2;
	ld.shared.f32 	%f931, [_ZZ9bodyForceP4BodyfiE6pShare+860];
	sub.f32 	%f932, %f931, %f3;
	mul.f32 	%f933, %f930, %f930;
	fma.rn.f32 	%f934, %f928, %f928, %f933;
	fma.rn.f32 	%f935, %f932, %f932, %f934;
	add.f32 	%f936, %f935, 0f3089705F;
	rsqrt.approx.f32 	%f937, %f936;
	mul.f32 	%f938, %f937, %f937;
	mul.f32 	%f939, %f937, %f938;
	fma.rn.f32 	%f940, %f928, %f939, %f924;
	fma.rn.f32 	%f941, %f930, %f939, %f925;
	fma.rn.f32 	%f942, %f932, %f939, %f926;
	ld.shared.f32 	%f943, [_ZZ9bodyForceP4BodyfiE6pShare+864];
	sub.f32 	%f944, %f943, %f1;
	ld.shared.f32 	%f945, [_ZZ9bodyForceP4BodyfiE6pShare+868];
	sub.f32 	%f946, %f945, %f2;
	ld.shared.f32 	%f947, [_ZZ9bodyForceP4BodyfiE6pShare+872];
	sub.f32 	%f948, %f947, %f3;
	mul.f32 	%f949, %f946, %f946;
	fma.rn.f32 	%f950, %f944, %f944, %f949;
	fma.rn.f32 	%f951, %f948, %f948, %f950;
	add.f32 	%f952, %f951, 0f3089705F;
	rsqrt.approx.f32 	%f953, %f952;
	mul.f32 	%f954, %f953, %f953;
	mul.f32 	%f955, %f953, %f954;
	fma.rn.f32 	%f956, %f944, %f955, %f940;
	fma.rn.f32 	%f957, %f946, %f955, %f941;
	fma.rn.f32 	%f958, %f948, %f955, %f942;
	ld.shared.f32 	%f959, [_ZZ9bodyForceP4BodyfiE6pShare+876];
	sub.f32 	%f960, %f959, %f1;
	ld.shared.f32 	%f961, [_ZZ9bodyForceP4BodyfiE6pShare+880];
	sub.f32 	%f962, %f961, %f2;
	ld.shared.f32 	%f963, [_ZZ9bodyForceP4BodyfiE6pShare+884];
	sub.f32 	%f964, %f963, %f3;
	mul.f32 	%f965, %f962, %f962;
	fma.rn.f32 	%f966, %f960, %f960, %f965;
	fma.rn.f32 	%f967, %f964, %f964, %f966;
	add.f32 	%f968, %f967, 0f3089705F;
	rsqrt.approx.f32 	%f969, %f968;
	mul.f32 	%f970, %f969, %f969;
	mul.f32 	%f971, %f969, %f970;
	fma.rn.f32 	%f972, %f960, %f971, %f956;
	fma.rn.f32 	%f973, %f962, %f971, %f957;
	fma.rn.f32 	%f974, %f964, %f971, %f958;
	ld.shared.f32 	%f975, [_ZZ9bodyForceP4BodyfiE6pShare+900];
	sub.f32 	%f976, %f975, %f1;
	ld.shared.f32 	%f977, [_ZZ9bodyForceP4BodyfiE6pShare+904];
	sub.f32 	%f978, %f977, %f2;
	ld.shared.f32 	%f979, [_ZZ9bodyForceP4BodyfiE6pShare+908];
	sub.f32 	%f980, %f979, %f3;
	mul.f32 	%f981, %f978, %f978;
	fma.rn.f32 	%f982, %f976, %f976, %f981;
	fma.rn.f32 	%f983, %f980, %f980, %f982;
	add.f32 	%f984, %f983, 0f3089705F;
	rsqrt.approx.f32 	%f985, %f984;
	mul.f32 	%f986, %f985, %f985;
	mul.f32 	%f987, %f985, %f986;
	fma.rn.f32 	%f988, %f976, %f987, %f972;
	fma.rn.f32 	%f989, %f978, %f987, %f973;
	fma.rn.f32 	%f990, %f980, %f987, %f974;
	ld.shared.f32 	%f991, [_ZZ9bodyForceP4BodyfiE6pShare+912];
	sub.f32 	%f992, %f991, %f1;
	ld.shared.f32 	%f993, [_ZZ9bodyForceP4BodyfiE6pShare+916];
	sub.f32 	%f994, %f993, %f2;
	ld.shared.f32 	%f995, [_ZZ9bodyForceP4BodyfiE6pShare+920];
	sub.f32 	%f996, %f995, %f3;
	mul.f32 	%f997, %f994, %f994;
	fma.rn.f32 	%f998, %f992, %f992, %f997;
	fma.rn.f32 	%f999, %f996, %f996, %f998;
	add.f32 	%f1000, %f999, 0f3089705F;
	rsqrt.approx.f32 	%f1001, %f1000;
	mul.f32 	%f1002, %f1001, %f1001;
	mul.f32 	%f1003, %f1001, %f1002;
	fma.rn.f32 	%f1004, %f992, %f1003, %f988;
	fma.rn.f32 	%f1005, %f994, %f1003, %f989;
	fma.rn.f32 	%f1006, %f996, %f1003, %f990;
	ld.shared.f32 	%f1007, [_ZZ9bodyForceP4BodyfiE6pShare+924];
	sub.f32 	%f1008, %f1007, %f1;
	ld.shared.f32 	%f1009, [_ZZ9bodyForceP4BodyfiE6pShare+928];
	sub.f32 	%f1010, %f1009, %f2;
	ld.shared.f32 	%f1011, [_ZZ9bodyForceP4BodyfiE6pShare+932];
	sub.f32 	%f1012, %f1011, %f3;
	mul.f32 	%f1013, %f1010, %f1010;
	fma.rn.f32 	%f1014, %f1008, %f1008, %f1013;
	fma.rn.f32 	%f1015, %f1012, %f1012, %f1014;
	add.f32 	%f1016, %f1015, 0f3089705F;
	rsqrt.approx.f32 	%f1017, %f1016;
	mul.f32 	%f1018, %f1017, %f1017;
	mul.f32 	%f1019, %f1017, %f1018;
	fma.rn.f32 	%f1020, %f1008, %f1019, %f1004;
	fma.rn.f32 	%f1021, %f1010, %f1019, %f1005;
	fma.rn.f32 	%f1022, %f1012, %f1019, %f1006;
	ld.shared.f32 	%f1023, [_ZZ9bodyForceP4BodyfiE6pShare+936];
	sub.f32 	%f1024, %f1023, %f1;
	ld.shared.f32 	%f1025, [_ZZ9bodyForceP4BodyfiE6pShare+940];
	sub.f32 	%f1026, %f1025, %f2;
	ld.shared.f32 	%f1027, [_ZZ9bodyForceP4BodyfiE6pShare+944];
	sub.f32 	%f1028, %f1027, %f3;
	mul.f32 	%f1029, %f1026, %f1026;
	fma.rn.f32 	%f1030, %f1024, %f1024, %f1029;
	fma.rn.f32 	%f1031, %f1028, %f1028, %f1030;
	add.f32 	%f1032, %f1031, 0f3089705F;
	rsqrt.approx.f32 	%f1033, %f1032;
	mul.f32 	%f1034, %f1033, %f1033;
	mul.f32 	%f1035, %f1033, %f1034;
	fma.rn.f32 	%f1036, %f1024, %f1035, %f1020;
	fma.rn.f32 	%f1037, %f1026, %f1035, %f1021;
	fma.rn.f32 	%f1038, %f1028, %f1035, %f1022;
	ld.shared.f32 	%f1039, [_ZZ9bodyForceP4BodyfiE6pShare+960];
	sub.f32 	%f1040, %f1039, %f1;
	ld.shared.f32 	%f1041, [_ZZ9bodyForceP4BodyfiE6pShare+964];
	sub.f32 	%f1042, %f1041, %f2;
	ld.shared.f32 	%f1043, [_ZZ9bodyForceP4BodyfiE6pShare+968];
	sub.f32 	%f1044, %f1043, %f3;
	mul.f32 	%f1045, %f1042, %f1042;
	fma.rn.f32 	%f1046, %f1040, %f1040, %f1045;
	fma.rn.f32 	%f1047, %f1044, %f1044, %f1046;
	add.f32 	%f1048, %f1047, 0f3089705F;
	rsqrt.approx.f32 	%f1049, %f1048;
	mul.f32 	%f1050, %f1049, %f1049;
	mul.f32 	%f1051, %f1049, %f1050;
	fma.rn.f32 	%f1052, %f1040, %f1051, %f1036;
	fma.rn.f32 	%f1053, %f1042, %f1051, %f1037;
	fma.rn.f32 	%f1054, %f1044, %f1051, %f1038;
	ld.shared.f32 	%f1055, [_ZZ9bodyForceP4BodyfiE6pShare+972];
	sub.f32 	%f1056, %f1055, %f1;
	ld.shared.f32 	%f1057, [_ZZ9bodyForceP4BodyfiE6pShare+976];
	sub.f32 	%f1058, %f1057, %f2;
	ld.shared.f32 	%f1059, [_ZZ9bodyForceP4BodyfiE6pShare+980];
	sub.f32 	%f1060, %f1059, %f3;
	mul.f32 	%f1061, %f1058, %f1058;
	fma.rn.f32 	%f1062, %f1056, %f1056, %f1061;
	fma.rn.f32 	%f1063, %f1060, %f1060, %f1062;
	add.f32 	%f1064, %f1063, 0f3089705F;
	rsqrt.approx.f32 	%f1065, %f1064;
	mul.f32 	%f1066, %f1065, %f1065;
	mul.f32 	%f1067, %f1065, %f1066;
	fma.rn.f32 	%f1068, %f1056, %f1067, %f1052;
	fma.rn.f32 	%f1069, %f1058, %f1067, %f1053;
	fma.rn.f32 	%f1070, %f1060, %f1067, %f1054;
	ld.shared.f32 	%f1071, [_ZZ9bodyForceP4BodyfiE6pShare+984];
	sub.f32 	%f1072, %f1071, %f1;
	ld.shared.f32 	%f1073, [_ZZ9bodyForceP4BodyfiE6pShare+988];
	sub.f32 	%f1074, %f1073, %f2;
	ld.shared.f32 	%f1075, [_ZZ9bodyForceP4BodyfiE6pShare+992];
	sub.f32 	%f1076, %f1075, %f3;
	mul.f32 	%f1077, %f1074, %f1074;
	fma.rn.f32 	%f1078, %f1072, %f1072, %f1077;
	fma.rn.f32 	%f1079, %f1076, %f1076, %f1078;
	add.f32 	%f1080, %f1079, 0f3089705F;
	rsqrt.approx.f32 	%f1081, %f1080;
	mul.f32 	%f1082, %f1081, %f1081;
	mul.f32 	%f1083, %f1081, %f1082;
	fma.rn.f32 	%f1084, %f1072, %f1083, %f1068;
	fma.rn.f32 	%f1085, %f1074, %f1083, %f1069;
	fma.rn.f32 	%f1086, %f1076, %f1083, %f1070;
	ld.shared.f32 	%f1087, [_ZZ9bodyForceP4BodyfiE6pShare+996];
	sub.f32 	%f1088, %f1087, %f1;
	ld.shared.f32 	%f1089, [_ZZ9bodyForceP4BodyfiE6pShare+1000];
	sub.f32 	%f1090, %f1089, %f2;
	ld.shared.f32 	%f1091, [_ZZ9bodyForceP4BodyfiE6pShare+1004];
	sub.f32 	%f1092, %f1091, %f3;
	mul.f32 	%f1093, %f1090, %f1090;
	fma.rn.f32 	%f1094, %f1088, %f1088, %f1093;
	fma.rn.f32 	%f1095, %f1092, %f1092, %f1094;
	add.f32 	%f1096, %f1095, 0f3089705F;
	rsqrt.approx.f32 	%f1097, %f1096;
	mul.f32 	%f1098, %f1097, %f1097;
	mul.f32 	%f1099, %f1097, %f1098;
	fma.rn.f32 	%f1100, %f1088, %f1099, %f1084;
	fma.rn.f32 	%f1101, %f1090, %f1099, %f1085;
	fma.rn.f32 	%f1102, %f1092, %f1099, %f1086;
	ld.shared.f32 	%f1103, [_ZZ9bodyForceP4BodyfiE6pShare+1020];
	sub.f32 	%f1104, %f1103, %f1;
	ld.shared.f32 	%f1105, [_ZZ9bodyForceP4BodyfiE6pShare+1024];
	sub.f32 	%f1106, %f1105, %f2;
	ld.shared.f32 	%f1107, [_ZZ9bodyForceP4BodyfiE6pShare+1028];
	sub.f32 	%f1108, %f1107, %f3;
	mul.f32 	%f1109, %f1106, %f1106;
	fma.rn.f32 	%f1110, %f1104, %f1104, %f1109;
	fma.rn.f32 	%f1111, %f1108, %f1108, %f1110;
	add.f32 	%f1112, %f1111, 0f3089705F;
	rsqrt.approx.f32 	%f1113, %f1112;
	mul.f32 	%f1114, %f1113, %f1113;
	mul.f32 	%f1115, %f1113, %f1114;
	fma.rn.f32 	%f1116, %f1104, %f1115, %f1100;
	fma.rn.f32 	%f1117, %f1106, %f1115, %f1101;
	fma.rn.f32 	%f1118, %f1108, %f1115, %f1102;
	ld.shared.f32 	%f1119, [_ZZ9bodyForceP4BodyfiE6pShare+1032];
	sub.f32 	%f1120, %f1119, %f1;
	ld.shared.f32 	%f1121, [_ZZ9bodyForceP4BodyfiE6pShare+1036];
	sub.f32 	%f1122, %f1121, %f2;
	ld.shared.f32 	%f1123, [_ZZ9bodyForceP4BodyfiE6pShare+1040];
	sub.f32 	%f1124, %f1123, %f3;
	mul.f32 	%f1125, %f1122, %f1122;
	fma.rn.f32 	%f1126, %f1120, %f1120, %f1125;
	fma.rn.f32 	%f1127, %f1124, %f1124, %f1126;
	add.f32 	%f1128, %f1127, 0f3089705F;
	rsqrt.approx.f32 	%f1129, %f1128;
	mul.f32 	%f1130, %f1129, %f1129;
	mul.f32 	%f1131, %f1129, %f1130;
	fma.rn.f32 	%f1132, %f1120, %f1131, %f1116;
	fma.rn.f32 	%f1133, %f1122, %f1131, %f1117;
	fma.rn.f32 	%f1134, %f1124, %f1131, %f1118;
	ld.shared.f32 	%f1135, [_ZZ9bodyForceP4BodyfiE6pShare+1044];
	sub.f32 	%f1136, %f1135, %f1;
	ld.shared.f32 	%f1137, [_ZZ9bodyForceP4BodyfiE6pShare+1048];
	sub.f32 	%f1138, %f1137, %f2;
	ld.shared.f32 	%f1139, [_ZZ9bodyForceP4BodyfiE6pShare+1052];
	sub.f32 	%f1140, %f1139, %f3;
	mul.f32 	%f1141, %f1138, %f1138;
	fma.rn.f32 	%f1142, %f1136, %f1136, %f1141;
	fma.rn.f32 	%f1143, %f1140, %f1140, %f1142;
	add.f32 	%f1144, %f1143, 0f3089705F;
	rsqrt.approx.f32 	%f1145, %f1144;
	mul.f32 	%f1146, %f1145, %f1145;
	mul.f32 	%f1147, %f1145, %f1146;
	fma.rn.f32 	%f1148, %f1136, %f1147, %f1132;
	fma.rn.f32 	%f1149, %f1138, %f1147, %f1133;
	fma.rn.f32 	%f1150, %f1140, %f1147, %f1134;
	ld.shared.f32 	%f1151, [_ZZ9bodyForceP4BodyfiE6pShare+1056];
	sub.f32 	%f1152, %f1151, %f1;
	ld.shared.f32 	%f1153, [_ZZ9bodyForceP4BodyfiE6pShare+1060];
	sub.f32 	%f1154, %f1153, %f2;
	ld.shared.f32 	%f1155, [_ZZ9bodyForceP4BodyfiE6pShare+1064];
	sub.f32 	%f1156, %f1155, %f3;
	mul.f32 	%f1157, %f1154, %f1154;
	fma.rn.f32 	%f1158, %f1152, %f1152, %f1157;
	fma.rn.f32 	%f1159, %f1156, %f1156, %f1158;
	add.f32 	%f1160, %f1159, 0f3089705F;
	rsqrt.approx.f32 	%f1161, %f1160;
	mul.f32 	%f1162, %f1161, %f1161;
	mul.f32 	%f1163, %f1161, %f1162;
	fma.rn.f32 	%f1164, %f1152, %f1163, %f1148;
	fma.rn.f32 	%f1165, %f1154, %f1163, %f1149;
	fma.rn.f32 	%f1166, %f1156, %f1163, %f1150;
	ld.shared.f32 	%f1167, [_ZZ9bodyForceP4BodyfiE6pShare+1080];
	sub.f32 	%f1168, %f1167, %f1;
	ld.shared.f32 	%f1169, [_ZZ9bodyForceP4BodyfiE6pShare+1084];
	sub.f32 	%f1170, %f1169, %f2;
	ld.shared.f32 	%f1171, [_ZZ9bodyForceP4BodyfiE6pShare+1088];
	sub.f32 	%f1172, %f1171, %f3;
	mul.f32 	%f1173, %f1170, %f1170;
	fma.rn.f32 	%f1174, %f1168, %f1168, %f1173;
	fma.rn.f32 	%f1175, %f1172, %f1172, %f1174;
	add.f32 	%f1176, %f1175, 0f3089705F;
	rsqrt.approx.f32 	%f1177, %f1176;
	mul.f32 	%f1178, %f1177, %f1177;
	mul.f32 	%f1179, %f1177, %f1178;
	fma.rn.f32 	%f1180, %f1168, %f1179, %f1164;
	fma.rn.f32 	%f1181, %f1170, %f1179, %f1165;
	fma.rn.f32 	%f1182, %f1172, %f1179, %f1166;
	ld.shared.f32 	%f1183, [_ZZ9bodyForceP4BodyfiE6pShare+1092];
	sub.f32 	%f1184, %f1183, %f1;
	ld.shared.f32 	%f1185, [_ZZ9bodyForceP4BodyfiE6pShare+1096];
	sub.f32 	%f1186, %f1185, %f2;
	ld.shared.f32 	%f1187, [_ZZ9bodyForceP4BodyfiE6pShare+1100];
	sub.f32 	%f1188, %f1187, %f3;
	mul.f32 	%f1189, %f1186, %f1186;
	fma.rn.f32 	%f1190, %f1184, %f1184, %f1189;
	fma.rn.f32 	%f1191, %f1188, %f1188, %f1190;
	add.f32 	%f1192, %f1191, 0f3089705F;
	rsqrt.approx.f32 	%f1193, %f1192;
	mul.f32 	%f1194, %f1193, %f1193;
	mul.f32 	%f1195, %f1193, %f1194;
	fma.rn.f32 	%f1196, %f1184, %f1195, %f1180;
	fma.rn.f32 	%f1197, %f1186, %f1195, %f1181;
	fma.rn.f32 	%f1198, %f1188, %f1195, %f1182;
	ld.shared.f32 	%f1199, [_ZZ9bodyForceP4BodyfiE6pShare+1104];
	sub.f32 	%f1200, %f1199, %f1;
	ld.shared.f32 	%f1201, [_ZZ9bodyForceP4BodyfiE6pShare+1108];
	sub.f32 	%f1202, %f1201, %f2;
	ld.shared.f32 	%f1203, [_ZZ9bodyForceP4BodyfiE6pShare+1112];
	sub.f32 	%f1204, %f1203, %f3;
	mul.f32 	%f1205, %f1202, %f1202;
	fma.rn.f32 	%f1206, %f1200, %f1200, %f1205;
	fma.rn.f32 	%f1207, %f1204, %f1204, %f1206;
	add.f32 	%f1208, %f1207, 0f3089705F;
	rsqrt.approx.f32 	%f1209, %f1208;
	mul.f32 	%f1210, %f1209, %f1209;
	mul.f32 	%f1211, %f1209, %f1210;
	fma.rn.f32 	%f1212, %f1200, %f1211, %f1196;
	fma.rn.f32 	%f1213, %f1202, %f1211, %f1197;
	fma.rn.f32 	%f1214, %f1204, %f1211, %f1198;
	ld.shared.f32 	%f1215, [_ZZ9bodyForceP4BodyfiE6pShare+1116];
	sub.f32 	%f1216, %f1215, %f1;
	ld.shared.f32 	%f1217, [_ZZ9bodyForceP4BodyfiE6pShare+1120];
	sub.f32 	%f1218, %f1217, %f2;
	ld.shared.f32 	%f1219, [_ZZ9bodyForceP4BodyfiE6pShare+1124];
	sub.f32 	%f1220, %f1219, %f3;
	mul.f32 	%f1221, %f1218, %f1218;
	fma.rn.f32 	%f1222, %f1216, %f1216, %f1221;
	fma.rn.f32 	%f1223, %f1220, %f1220, %f1222;
	add.f32 	%f1224, %f1223, 0f3089705F;
	rsqrt.approx.f32 	%f1225, %f1224;
	mul.f32 	%f1226, %f1225, %f1225;
	mul.f32 	%f1227, %f1225, %f1226;
	fma.rn.f32 	%f1228, %f1216, %f1227, %f1212;
	fma.rn.f32 	%f1229, %f1218, %f1227, %f1213;
	fma.rn.f32 	%f1230, %f1220, %f1227, %f1214;
	ld.shared.f32 	%f1231, [_ZZ9bodyForceP4BodyfiE6pShare+1140];
	sub.f32 	%f1232, %f1231, %f1;
	ld.shared.f32 	%f1233, [_ZZ9bodyForceP4BodyfiE6pShare+1144];
	sub.f32 	%f1234, %f1233, %f2;
	ld.shared.f32 	%f1235, [_ZZ9bodyForceP4BodyfiE6pShare+1148];
	sub.f32 	%f1236, %f1235, %f3;
	mul.f32 	%f1237, %f1234, %f1234;
	fma.rn.f32 	%f1238, %f1232, %f1232, %f1237;
	fma.rn.f32 	%f1239, %f1236, %f1236, %f1238;
	add.f32 	%f1240, %f1239, 0f3089705F;
	rsqrt.approx.f32 	%f1241, %f1240;
	mul.f32 	%f1242, %f1241, %f1241;
	mul.f32 	%f1243, %f1241, %f1242;
	fma.rn.f32 	%f1244, %f1232, %f1243, %f1228;
	fma.rn.f32 	%f1245, %f1234, %f1243, %f1229;
	fma.rn.f32 	%f1246, %f1236, %f1243, %f1230;
	ld.shared.f32 	%f1247, [_ZZ9bodyForceP4BodyfiE6pShare+1152];
	sub.f32 	%f1248, %f1247, %f1;
	ld.shared.f32 	%f1249, [_ZZ9bodyForceP4BodyfiE6pShare+1156];
	sub.f32 	%f1250, %f1249, %f2;
	ld.shared.f32 	%f1251, [_ZZ9bodyForceP4BodyfiE6pShare+1160];
	sub.f32 	%f1252, %f1251, %f3;
	mul.f32 	%f1253, %f1250, %f1250;
	fma.rn.f32 	%f1254, %f1248, %f1248, %f1253;
	fma.rn.f32 	%f1255, %f1252, %f1252, %f1254;
	add.f32 	%f1256, %f1255, 0f3089705F;
	rsqrt.approx.f32 	%f1257, %f1256;
	mul.f32 	%f1258, %f1257, %f1257;
	mul.f32 	%f1259, %f1257, %f1258;
	fma.rn.f32 	%f1260, %f1248, %f1259, %f1244;
	fma.rn.f32 	%f1261, %f1250, %f1259, %f1245;
	fma.rn.f32 	%f1262, %f1252, %f1259, %f1246;
	ld.shared.f32 	%f1263, [_ZZ9bodyForceP4BodyfiE6pShare+1164];
	sub.f32 	%f1264, %f1263, %f1;
	ld.shared.f32 	%f1265, [_ZZ9bodyForceP4BodyfiE6pShare+1168];
	sub.f32 	%f1266, %f1265, %f2;
	ld.shared.f32 	%f1267, [_ZZ9bodyForceP4BodyfiE6pShare+1172];
	sub.f32 	%f1268, %f1267, %f3;
	mul.f32 	%f1269, %f1266, %f1266;
	fma.rn.f32 	%f1270, %f1264, %f1264, %f1269;
	fma.rn.f32 	%f1271, %f1268, %f1268, %f1270;
	add.f32 	%f1272, %f1271, 0f3089705F;
	rsqrt.approx.f32 	%f1273, %f1272;
	mul.f32 	%f1274, %f1273, %f1273;
	mul.f32 	%f1275, %f1273, %f1274;
	fma.rn.f32 	%f1276, %f1264, %f1275, %f1260;
	fma.rn.f32 	%f1277, %f1266, %f1275, %f1261;
	fma.rn.f32 	%f1278, %f1268, %f1275, %f1262;
	ld.shared.f32 	%f1279, [_ZZ9bodyForceP4BodyfiE6pShare+1176];
	sub.f32 	%f1280, %f1279, %f1;
	ld.shared.f32 	%f1281, [_ZZ9bodyForceP4BodyfiE6pShare+1180];
	sub.f32 	%f1282, %f1281, %f2;
	ld.shared.f32 	%f1283, [_ZZ9bodyForceP4BodyfiE6pShare+1184];
	sub.f32 	%f1284, %f1283, %f3;
	mul.f32 	%f1285, %f1282, %f1282;
	fma.rn.f32 	%f1286, %f1280, %f1280, %f1285;
	fma.rn.f32 	%f1287, %f1284, %f1284, %f1286;
	add.f32 	%f1288, %f1287, 0f3089705F;
	rsqrt.approx.f32 	%f1289, %f1288;
	mul.f32 	%f1290, %f1289, %f1289;
	mul.f32 	%f1291, %f1289, %f1290;
	fma.rn.f32 	%f1292, %f1280, %f1291, %f1276;
	fma.rn.f32 	%f1293, %f1282, %f1291, %f1277;
	fma.rn.f32 	%f1294, %f1284, %f1291, %f1278;
	ld.shared.f32 	%f1295, [_ZZ9bodyForceP4BodyfiE6pShare+1200];
	sub.f32 	%f1296, %f1295, %f1;
	ld.shared.f32 	%f1297, [_ZZ9bodyForceP4BodyfiE6pShare+1204];
	sub.f32 	%f1298, %f1297, %f2;
	ld.shared.f32 	%f1299, [_ZZ9bodyForceP4BodyfiE6pShare+1208];
	sub.f32 	%f1300, %f1299, %f3;
	mul.f32 	%f1301, %f1298, %f1298;
	fma.rn.f32 	%f1302, %f1296, %f1296, %f1301;
	fma.rn.f32 	%f1303, %f1300, %f1300, %f1302;
	add.f32 	%f1304, %f1303, 0f3089705F;
	rsqrt.approx.f32 	%f1305, %f1304;
	mul.f32 	%f1306, %f1305, %f1305;
	mul.f32 	%f1307, %f1305, %f1306;
	fma.rn.f32 	%f1308, %f1296, %f1307, %f1292;
	fma.rn.f32 	%f1309, %f1298, %f1307, %f1293;
	fma.rn.f32 	%f1310, %f1300, %f1307, %f1294;
	ld.shared.f32 	%f1311, [_ZZ9bodyForceP4BodyfiE6pShare+1212];
	sub.f32 	%f1312, %f1311, %f1;
	ld.shared.f32 	%f1313, [_ZZ9bodyForceP4BodyfiE6pShare+1216];
	sub.f32 	%f1314, %f1313, %f2;
	ld.shared.f32 	%f1315, [_ZZ9bodyForceP4BodyfiE6pShare+1220];
	sub.f32 	%f1316, %f1315, %f3;
	mul.f32 	%f1317, %f1314, %f1314;
	fma.rn.f32 	%f1318, %f1312, %f1312, %f1317;
	fma.rn.f32 	%f1319, %f1316, %f1316, %f1318;
	add.f32 	%f1320, %f1319, 0f3089705F;
	rsqrt.approx.f32 	%f1321, %f1320;
	mul.f32 	%f1322, %f1321, %f1321;
	mul.f32 	%f1323, %f1321, %f1322;
	fma.rn.f32 	%f1324, %f1312, %f1323, %f1308;
	fma.rn.f32 	%f1325, %f1314, %f1323, %f1309;
	fma.rn.f32 	%f1326, %f1316, %f1323, %f1310;
	ld.shared.f32 	%f1327, [_ZZ9bodyForceP4BodyfiE6pShare+1224];
	sub.f32 	%f1328, %f1327, %f1;
	ld.shared.f32 	%f1329, [_ZZ9bodyForceP4BodyfiE6pShare+1228];
	sub.f32 	%f1330, %f1329, %f2;
	ld.shared.f32 	%f1331, [_ZZ9bodyForceP4BodyfiE6pShare+1232];
	sub.f32 	%f1332, %f1331, %f3;
	mul.f32 	%f1333, %f1330, %f1330;
	fma.rn.f32 	%f1334, %f1328, %f1328, %f1333;
	fma.rn.f32 	%f1335, %f1332, %f1332, %f1334;
	add.f32 	%f1336, %f1335, 0f3089705F;
	rsqrt.approx.f32 	%f1337, %f1336;
	mul.f32 	%f1338, %f1337, %f1337;
	mul.f32 	%f1339, %f1337, %f1338;
	fma.rn.f32 	%f1340, %f1328, %f1339, %f1324;
	fma.rn.f32 	%f1341, %f1330, %f1339, %f1325;
	fma.rn.f32 	%f1342, %f1332, %f1339, %f1326;
	ld.shared.f32 	%f1343, [_ZZ9bodyForceP4BodyfiE6pShare+1236];
	sub.f32 	%f1344, %f1343, %f1;
	ld.shared.f32 	%f1345, [_ZZ9bodyForceP4BodyfiE6pShare+1240];
	sub.f32 	%f1346, %f1345, %f2;
	ld.shared.f32 	%f1347, [_ZZ9bodyForceP4BodyfiE6pShare+1244];
	sub.f32 	%f1348, %f1347, %f3;
	mul.f32 	%f1349, %f1346, %f1346;
	fma.rn.f32 	%f1350, %f1344, %f1344, %f1349;
	fma.rn.f32 	%f1351, %f1348, %f1348, %f1350;
	add.f32 	%f1352, %f1351, 0f3089705F;
	rsqrt.approx.f32 	%f1353, %f1352;
	mul.f32 	%f1354, %f1353, %f1353;
	mul.f32 	%f1355, %f1353, %f1354;
	fma.rn.f32 	%f1356, %f1344, %f1355, %f1340;
	fma.rn.f32 	%f1357, %f1346, %f1355, %f1341;
	fma.rn.f32 	%f1358, %f1348, %f1355, %f1342;
	ld.shared.f32 	%f1359, [_ZZ9bodyForceP4BodyfiE6pShare+1260];
	sub.f32 	%f1360, %f1359, %f1;
	ld.shared.f32 	%f1361, [_ZZ9bodyForceP4BodyfiE6pShare+1264];
	sub.f32 	%f1362, %f1361, %f2;
	ld.shared.f32 	%f1363, [_ZZ9bodyForceP4BodyfiE6pShare+1268];
	sub.f32 	%f1364, %f1363, %f3;
	mul.f32 	%f1365, %f1362, %f1362;
	fma.rn.f32 	%f1366, %f1360, %f1360, %f1365;
	fma.rn.f32 	%f1367, %f1364, %f1364, %f1366;
	add.f32 	%f1368, %f1367, 0f3089705F;
	rsqrt.approx.f32 	%f1369, %f1368;
	mul.f32 	%f1370, %f1369, %f1369;
	mul.f32 	%f1371, %f1369, %f1370;
	fma.rn.f32 	%f1372, %f1360, %f1371, %f1356;
	fma.rn.f32 	%f1373, %f1362, %f1371, %f1357;
	fma.rn.f32 	%f1374, %f1364, %f1371, %f1358;
	ld.shared.f32 	%f1375, [_ZZ9bodyForceP4BodyfiE6pShare+1272];
	sub.f32 	%f1376, %f1375, %f1;
	ld.shared.f32 	%f1377, [_ZZ9bodyForceP4BodyfiE6pShare+1276];
	sub.f32 	%f1378, %f1377, %f2;
	ld.shared.f32 	%f1379, [_ZZ9bodyForceP4BodyfiE6pShare+1280];
	sub.f32 	%f1380, %f1379, %f3;
	mul.f32 	%f1381, %f1378, %f1378;
	fma.rn.f32 	%f1382, %f1376, %f1376, %f1381;
	fma.rn.f32 	%f1383, %f1380, %f1380, %f1382;
	add.f32 	%f1384, %f1383, 0f3089705F;
	rsqrt.approx.f32 	%f1385, %f1384;
	mul.f32 	%f1386, %f1385, %f1385;
	mul.f32 	%f1387, %f1385, %f1386;
	fma.rn.f32 	%f1388, %f1376, %f1387, %f1372;
	fma.rn.f32 	%f1389, %f1378, %f1387, %f1373;
	fma.rn.f32 	%f1390, %f1380, %f1387, %f1374;
	ld.shared.f32 	%f1391, [_ZZ9bodyForceP4BodyfiE6pShare+1284];
	sub.f32 	%f1392, %f1391, %f1;
	ld.shared.f32 	%f1393, [_ZZ9bodyForceP4BodyfiE6pShare+1288];
	sub.f32 	%f1394, %f1393, %f2;
	ld.shared.f32 	%f1395, [_ZZ9bodyForceP4BodyfiE6pShare+1292];
	sub.f32 	%f1396, %f1395, %f3;
	mul.f32 	%f1397, %f1394, %f1394;
	fma.rn.f32 	%f1398, %f1392, %f1392, %f1397;
	fma.rn.f32 	%f1399, %f1396, %f1396, %f1398;
	add.f32 	%f1400, %f1399, 0f3089705F;
	rsqrt.approx.f32 	%f1401, %f1400;
	mul.f32 	%f1402, %f1401, %f1401;
	mul.f32 	%f1403, %f1401, %f1402;
	fma.rn.f32 	%f1404, %f1392, %f1403, %f1388;
	fma.rn.f32 	%f1405, %f1394, %f1403, %f1389;
	fma.rn.f32 	%f1406, %f1396, %f1403, %f1390;
	ld.shared.f32 	%f1407, [_ZZ9bodyForceP4BodyfiE6pShare+1296];
	sub.f32 	%f1408, %f1407, %f1;
	ld.shared.f32 	%f1409, [_ZZ9bodyForceP4BodyfiE6pShare+1300];
	sub.f32 	%f1410, %f1409, %f2;
	ld.shared.f32 	%f1411, [_ZZ9bodyForceP4BodyfiE6pShare+1304];
	sub.f32 	%f1412, %f1411, %f3;
	mul.f32 	%f1413, %f1410, %f1410;
	fma.rn.f32 	%f1414, %f1408, %f1408, %f1413;
	fma.rn.f32 	%f1415, %f1412, %f1412, %f1414;
	add.f32 	%f1416, %f1415, 0f3089705F;
	rsqrt.approx.f32 	%f1417, %f1416;
	mul.f32 	%f1418, %f1417, %f1417;
	mul.f32 	%f1419, %f1417, %f1418;
	fma.rn.f32 	%f1420, %f1408, %f1419, %f1404;
	fma.rn.f32 	%f1421, %f1410, %f1419, %f1405;
	fma.rn.f32 	%f1422, %f1412, %f1419, %f1406;
	ld.shared.f32 	%f1423, [_ZZ9bodyForceP4BodyfiE6pShare+1320];
	sub.f32 	%f1424, %f1423, %f1;
	ld.shared.f32 	%f1425, [_ZZ9bodyForceP4BodyfiE6pShare+1324];
	sub.f32 	%f1426, %f1425, %f2;
	ld.shared.f32 	%f1427, [_ZZ9bodyForceP4BodyfiE6pShare+1328];
	sub.f32 	%f1428, %f1427, %f3;
	mul.f32 	%f1429, %f1426, %f1426;
	fma.rn.f32 	%f1430, %f1424, %f1424, %f1429;
	fma.rn.f32 	%f1431, %f1428, %f1428, %f1430;
	add.f32 	%f1432, %f1431, 0f3089705F;
	rsqrt.approx.f32 	%f1433, %f1432;
	mul.f32 	%f1434, %f1433, %f1433;
	mul.f32 	%f1435, %f1433, %f1434;
	fma.rn.f32 	%f1436, %f1424, %f1435, %f1420;
	fma.rn.f32 	%f1437, %f1426, %f1435, %f1421;
	fma.rn.f32 	%f1438, %f1428, %f1435, %f1422;
	ld.shared.f32 	%f1439, [_ZZ9bodyForceP4BodyfiE6pShare+1332];
	sub.f32 	%f1440, %f1439, %f1;
	ld.shared.f32 	%f1441, [_ZZ9bodyForceP4BodyfiE6pShare+1336];
	sub.f32 	%f1442, %f1441, %f2;
	ld.shared.f32 	%f1443, [_ZZ9bodyForceP4BodyfiE6pShare+1340];
	sub.f32 	%f1444, %f1443, %f3;
	mul.f32 	%f1445, %f1442, %f1442;
	fma.rn.f32 	%f1446, %f1440, %f1440, %f1445;
	fma.rn.f32 	%f1447, %f1444, %f1444, %f1446;
	add.f32 	%f1448, %f1447, 0f3089705F;
	rsqrt.approx.f32 	%f1449, %f1448;
	mul.f32 	%f1450, %f1449, %f1449;
	mul.f32 	%f1451, %f1449, %f1450;
	fma.rn.f32 	%f1452, %f1440, %f1451, %f1436;
	fma.rn.f32 	%f1453, %f1442, %f1451, %f1437;
	fma.rn.f32 	%f1454, %f1444, %f1451, %f1438;
	ld.shared.f32 	%f1455, [_ZZ9bodyForceP4BodyfiE6pShare+1344];
	sub.f32 	%f1456, %f1455, %f1;
	ld.shared.f32 	%f1457, [_ZZ9bodyForceP4BodyfiE6pShare+1348];
	sub.f32 	%f1458, %f1457, %f2;
	ld.shared.f32 	%f1459, [_ZZ9bodyForceP4BodyfiE6pShare+1352];
	sub.f32 	%f1460, %f1459, %f3;
	mul.f32 	%f1461, %f1458, %f1458;
	fma.rn.f32 	%f1462, %f1456, %f1456, %f1461;
	fma.rn.f32 	%f1463, %f1460, %f1460, %f1462;
	add.f32 	%f1464, %f1463, 0f3089705F;
	rsqrt.approx.f32 	%f1465, %f1464;
	mul.f32 	%f1466, %f1465, %f1465;
	mul.f32 	%f1467, %f1465, %f1466;
	fma.rn.f32 	%f1468, %f1456, %f1467, %f1452;
	fma.rn.f32 	%f1469, %f1458, %f1467, %f1453;
	fma.rn.f32 	%f1470, %f1460, %f1467, %f1454;
	ld.shared.f32 	%f1471, [_ZZ9bodyForceP4BodyfiE6pShare+1356];
	sub.f32 	%f1472, %f1471, %f1;
	ld.shared.f32 	%f1473, [_ZZ9bodyForceP4BodyfiE6pShare+1360];
	sub.f32 	%f1474, %f1473, %f2;
	ld.shared.f32 	%f1475, [_ZZ9bodyForceP4BodyfiE6pShare+1364];
	sub.f32 	%f1476, %f1475, %f3;
	mul.f32 	%f1477, %f1474, %f1474;
	fma.rn.f32 	%f1478, %f1472, %f1472, %f1477;
	fma.rn.f32 	%f1479, %f1476, %f1476, %f1478;
	add.f32 	%f1480, %f1479, 0f3089705F;
	rsqrt.approx.f32 	%f1481, %f1480;
	mul.f32 	%f1482, %f1481, %f1481;
	mul.f32 	%f1483, %f1481, %f1482;
	fma.rn.f32 	%f1484, %f1472, %f1483, %f1468;
	fma.rn.f32 	%f1485, %f1474, %f1483, %f1469;
	fma.rn.f32 	%f1486, %f1476, %f1483, %f1470;
	ld.shared.f32 	%f1487, [_ZZ9bodyForceP4BodyfiE6pShare+1380];
	sub.f32 	%f1488, %f1487, %f1;
	ld.shared.f32 	%f1489, [_ZZ9bodyForceP4BodyfiE6pShare+1384];
	sub.f32 	%f1490, %f1489, %f2;
	ld.shared.f32 	%f1491, [_ZZ9bodyForceP4BodyfiE6pShare+1388];
	sub.f32 	%f1492, %f1491, %f3;
	mul.f32 	%f1493, %f1490, %f1490;
	fma.rn.f32 	%f1494, %f1488, %f1488, %f1493;
	fma.rn.f32 	%f1495, %f1492, %f1492, %f1494;
	add.f32 	%f1496, %f1495, 0f3089705F;
	rsqrt.approx.f32 	%f1497, %f1496;
	mul.f32 	%f1498, %f1497, %f1497;
	mul.f32 	%f1499, %f1497, %f1498;
	fma.rn.f32 	%f1500, %f1488, %f1499, %f1484;
	fma.rn.f32 	%f1501, %f1490, %f1499, %f1485;
	fma.rn.f32 	%f1502, %f1492, %f1499, %f1486;
	ld.shared.f32 	%f1503, [_ZZ9bodyForceP4BodyfiE6pShare+1392];
	sub.f32 	%f1504, %f1503, %f1;
	ld.shared.f32 	%f1505, [_ZZ9bodyForceP4BodyfiE6pShare+1396];
	sub.f32 	%f1506, %f1505, %f2;
	ld.shared.f32 	%f1507, [_ZZ9bodyForceP4BodyfiE6pShare+1400];
	sub.f32 	%f1508, %f1507, %f3;
	mul.f32 	%f1509, %f1506, %f1506;
	fma.rn.f32 	%f1510, %f1504, %f1504, %f1509;
	fma.rn.f32 	%f1511, %f1508, %f1508, %f1510;
	add.f32 	%f1512, %f1511, 0f3089705F;
	rsqrt.approx.f32 	%f1513, %f1512;
	mul.f32 	%f1514, %f1513, %f1513;
	mul.f32 	%f1515, %f1513, %f1514;
	fma.rn.f32 	%f1516, %f1504, %f1515, %f1500;
	fma.rn.f32 	%f1517, %f1506, %f1515, %f1501;
	fma.rn.f32 	%f1518, %f1508, %f1515, %f1502;
	ld.shared.f32 	%f1519, [_ZZ9bodyForceP4BodyfiE6pShare+1404];
	sub.f32 	%f1520, %f1519, %f1;
	ld.shared.f32 	%f1521, [_ZZ9bodyForceP4BodyfiE6pShare+1408];
	sub.f32 	%f1522, %f1521, %f2;
	ld.shared.f32 	%f1523, [_ZZ9bodyForceP4BodyfiE6pShare+1412];
	sub.f32 	%f1524, %f1523, %f3;
	mul.f32 	%f1525, %f1522, %f1522;
	fma.rn.f32 	%f1526, %f1520, %f1520, %f1525;
	fma.rn.f32 	%f1527, %f1524, %f1524, %f1526;
	add.f32 	%f1528, %f1527, 0f3089705F;
	rsqrt.approx.f32 	%f1529, %f1528;
	mul.f32 	%f1530, %f1529, %f1529;
	mul.f32 	%f1531, %f1529, %f1530;
	fma.rn.f32 	%f1532, %f1520, %f1531, %f1516;
	fma.rn.f32 	%f1533, %f1522, %f1531, %f1517;
	fma.rn.f32 	%f1534, %f1524, %f1531, %f1518;
	ld.shared.f32 	%f1535, [_ZZ9bodyForceP4BodyfiE6pShare+1416];
	sub.f32 	%f1536, %f1535, %f1;
	ld.shared.f32 	%f1537, [_ZZ9bodyForceP4BodyfiE6pShare+1420];
	sub.f32 	%f1538, %f1537, %f2;
	ld.shared.f32 	%f1539, [_ZZ9bodyForceP4BodyfiE6pShare+1424];
	sub.f32 	%f1540, %f1539, %f3;
	mul.f32 	%f1541, %f1538, %f1538;
	fma.rn.f32 	%f1542, %f1536, %f1536, %f1541;
	fma.rn.f32 	%f1543, %f1540, %f1540, %f1542;
	add.f32 	%f1544, %f1543, 0f3089705F;
	rsqrt.approx.f32 	%f1545, %f1544;
	mul.f32 	%f1546, %f1545, %f1545;
	mul.f32 	%f1547, %f1545, %f1546;
	fma.rn.f32 	%f1548, %f1536, %f1547, %f1532;
	fma.rn.f32 	%f1549, %f1538, %f1547, %f1533;
	fma.rn.f32 	%f1550, %f1540, %f1547, %f1534;
	ld.shared.f32 	%f1551, [_ZZ9bodyForceP4BodyfiE6pShare+1440];
	sub.f32 	%f1552, %f1551, %f1;
	ld.shared.f32 	%f1553, [_ZZ9bodyForceP4BodyfiE6pShare+1444];
	sub.f32 	%f1554, %f1553, %f2;
	ld.shared.f32 	%f1555, [_ZZ9bodyForceP4BodyfiE6pShare+1448];
	sub.f32 	%f1556, %f1555, %f3;
	mul.f32 	%f1557, %f1554, %f1554;
	fma.rn.f32 	%f1558, %f1552, %f1552, %f1557;
	fma.rn.f32 	%f1559, %f1556, %f1556, %f1558;
	add.f32 	%f1560, %f1559, 0f3089705F;
	rsqrt.approx.f32 	%f1561, %f1560;
	mul.f32 	%f1562, %f1561, %f1561;
	mul.f32 	%f1563, %f1561, %f1562;
	fma.rn.f32 	%f1564, %f1552, %f1563, %f1548;
	fma.rn.f32 	%f1565, %f1554, %f1563, %f1549;
	fma.rn.f32 	%f1566, %f1556, %f1563, %f1550;
	ld.shared.f32 	%f1567, [_ZZ9bodyForceP4BodyfiE6pShare+1452];
	sub.f32 	%f1568, %f1567, %f1;
	ld.shared.f32 	%f1569, [_ZZ9bodyForceP4BodyfiE6pShare+1456];
	sub.f32 	%f1570, %f1569, %f2;
	ld.shared.f32 	%f1571, [_ZZ9bodyForceP4BodyfiE6pShare+1460];
	sub.f32 	%f1572, %f1571, %f3;
	mul.f32 	%f1573, %f1570, %f1570;
	fma.rn.f32 	%f1574, %f1568, %f1568, %f1573;
	fma.rn.f32 	%f1575, %f1572, %f1572, %f1574;
	add.f32 	%f1576, %f1575, 0f3089705F;
	rsqrt.approx.f32 	%f1577, %f1576;
	mul.f32 	%f1578, %f1577, %f1577;
	mul.f32 	%f1579, %f1577, %f1578;
	fma.rn.f32 	%f1580, %f1568, %f1579, %f1564;
	fma.rn.f32 	%f1581, %f1570, %f1579, %f1565;
	fma.rn.f32 	%f1582, %f1572, %f1579, %f1566;
	ld.shared.f32 	%f1583, [_ZZ9bodyForceP4BodyfiE6pShare+1464];
	sub.f32 	%f1584, %f1583, %f1;
	ld.shared.f32 	%f1585, [_ZZ9bodyForceP4BodyfiE6pShare+1468];
	sub.f32 	%f1586, %f1585, %f2;
	ld.shared.f32 	%f1587, [_ZZ9bodyForceP4BodyfiE6pShare+1472];
	sub.f32 	%f1588, %f1587, %f3;
	mul.f32 	%f1589, %f1586, %f1586;
	fma.rn.f32 	%f1590, %f1584, %f1584, %f1589;
	fma.rn.f32 	%f1591, %f1588, %f1588, %f1590;
	add.f32 	%f1592, %f1591, 0f3089705F;
	rsqrt.approx.f32 	%f1593, %f1592;
	mul.f32 	%f1594, %f1593, %f1593;
	mul.f32 	%f1595, %f1593, %f1594;
	fma.rn.f32 	%f1596, %f1584, %f1595, %f1580;
	fma.rn.f32 	%f1597, %f1586, %f1595, %f1581;
	fma.rn.f32 	%f1598, %f1588, %f1595, %f1582;
	ld.shared.f32 	%f1599, [_ZZ9bodyForceP4BodyfiE6pShare+1476];
	sub.f32 	%f1600, %f1599, %f1;
	ld.shared.f32 	%f1601, [_ZZ9bodyForceP4BodyfiE6pShare+1480];
	sub.f32 	%f1602, %f1601, %f2;
	ld.shared.f32 	%f1603, [_ZZ9bodyForceP4BodyfiE6pShare+1484];
	sub.f32 	%f1604, %f1603, %f3;
	mul.f32 	%f1605, %f1602, %f1602;
	fma.rn.f32 	%f1606, %f1600, %f1600, %f1605;
	fma.rn.f32 	%f1607, %f1604, %f1604, %f1606;
	add.f32 	%f1608, %f1607, 0f3089705F;
	rsqrt.approx.f32 	%f1609, %f1608;
	mul.f32 	%f1610, %f1609, %f1609;
	mul.f32 	%f1611, %f1609, %f1610;
	fma.rn.f32 	%f1612, %f1600, %f1611, %f1596;
	fma.rn.f32 	%f1613, %f1602, %f1611, %f1597;
	fma.rn.f32 	%f1614, %f1604, %f1611, %f1598;
	ld.shared.f32 	%f1615, [_ZZ9bodyForceP4BodyfiE6pShare+1500];
	sub.f32 	%f1616, %f1615, %f1;
	ld.shared.f32 	%f1617, [_ZZ9bodyForceP4BodyfiE6pShare+1504];
	sub.f32 	%f1618, %f1617, %f2;
	ld.shared.f32 	%f1619, [_ZZ9bodyForceP4BodyfiE6pShare+1508];
	sub.f32 	%f1620, %f1619, %f3;
	mul.f32 	%f1621, %f1618, %f1618;
	fma.rn.f32 	%f1622, %f1616, %f1616, %f1621;
	fma.rn.f32 	%f1623, %f1620, %f1620, %f1622;
	add.f32 	%f1624, %f1623, 0f3089705F;
	rsqrt.approx.f32 	%f1625, %f1624;
	mul.f32 	%f1626, %f1625, %f1625;
	mul.f32 	%f1627, %f1625, %f1626;
	fma.rn.f32 	%f1628, %f1616, %f1627, %f1612;
	fma.rn.f32 	%f1629, %f1618, %f1627, %f1613;
	fma.rn.f32 	%f1630, %f1620, %f1627, %f1614;
	ld.shared.f32 	%f1631, [_ZZ9bodyForceP4BodyfiE6pShare+1512];
	sub.f32 	%f1632, %f1631, %f1;
	ld.shared.f32 	%f1633, [_ZZ9bodyForceP4BodyfiE6pShare+1516];
	sub.f32 	%f1634, %f1633, %f2;
	ld.shared.f32 	%f1635, [_ZZ9bodyForceP4BodyfiE6pShare+1520];
	sub.f32 	%f1636, %f1635, %f3;
	mul.f32 	%f1637, %f1634, %f1634;
	fma.rn.f32 	%f1638, %f1632, %f1632, %f1637;
	fma.rn.f32 	%f1639, %f1636, %f1636, %f1638;
	add.f32 	%f1640, %f1639, 0f3089705F;
	rsqrt.approx.f32 	%f1641, %f1640;
	mul.f32 	%f1642, %f1641, %f1641;
	mul.f32 	%f1643, %f1641, %f1642;
	fma.rn.f32 	%f1644, %f1632, %f1643, %f1628;
	fma.rn.f32 	%f1645, %f1634, %f1643, %f1629;
	fma.rn.f32 	%f1646, %f1636, %f1643, %f1630;
	ld.shared.f32 	%f1647, [_ZZ9bodyForceP4BodyfiE6pShare+1524];
	sub.f32 	%f1648, %f1647, %f1;
	ld.shared.f32 	%f1649, [_ZZ9bodyForceP4BodyfiE6pShare+1528];
	sub.f32 	%f1650, %f1649, %f2;
	ld.shared.f32 	%f1651, [_ZZ9bodyForceP4BodyfiE6pShare+1532];
	sub.f32 	%f1652, %f1651, %f3;
	mul.f32 	%f1653, %f1650, %f1650;
	fma.rn.f32 	%f1654, %f1648, %f1648, %f1653;
	fma.rn.f32 	%f1655, %f1652, %f1652, %f1654;
	add.f32 	%f1656, %f1655, 0f3089705F;
	rsqrt.approx.f32 	%f1657, %f1656;
	mul.f32 	%f1658, %f1657, %f1657;
	mul.f32 	%f1659, %f1657, %f1658;
	fma.rn.f32 	%f1660, %f1648, %f1659, %f1644;
	fma.rn.f32 	%f1661, %f1650, %f1659, %f1645;
	fma.rn.f32 	%f1662, %f1652, %f1659, %f1646;
	ld.shared.f32 	%f1663, [_ZZ9bodyForceP4BodyfiE6pShare+1536];
	sub.f32 	%f1664, %f1663, %f1;
	ld.shared.f32 	%f1665, [_ZZ9bodyForceP4BodyfiE6pShare+1540];
	sub.f32 	%f1666, %f1665, %f2;
	ld.shared.f32 	%f1667, [_ZZ9bodyForceP4BodyfiE6pShare+1544];
	sub.f32 	%f1668, %f1667, %f3;
	mul.f32 	%f1669, %f1666, %f1666;
	fma.rn.f32 	%f1670, %f1664, %f1664, %f1669;
	fma.rn.f32 	%f1671, %f1668, %f1668, %f1670;
	add.f32 	%f1672, %f1671, 0f3089705F;
	rsqrt.approx.f32 	%f1673, %f1672;
	mul.f32 	%f1674, %f1673, %f1673;
	mul.f32 	%f1675, %f1673, %f1674;
	fma.rn.f32 	%f1676, %f1664, %f1675, %f1660;
	fma.rn.f32 	%f1677, %f1666, %f1675, %f1661;
	fma.rn.f32 	%f1678, %f1668, %f1675, %f1662;
	ld.shared.f32 	%f1679, [_ZZ9bodyForceP4BodyfiE6pShare+1560];
	sub.f32 	%f1680, %f1679, %f1;
	ld.shared.f32 	%f1681, [_ZZ9bodyForceP4BodyfiE6pShare+1564];
	sub.f32 	%f1682, %f1681, %f2;
	ld.shared.f32 	%f1683, [_ZZ9bodyForceP4BodyfiE6pShare+1568];
	sub.f32 	%f1684, %f1683, %f3;
	mul.f32 	%f1685, %f1682, %f1682;
	fma.rn.f32 	%f1686, %f1680, %f1680, %f1685;
	fma.rn.f32 	%f1687, %f1684, %f1684, %f1686;
	add.f32 	%f1688, %f1687, 0f3089705F;
	rsqrt.approx.f32 	%f1689, %f1688;
	mul.f32 	%f1690, %f1689, %f1689;
	mul.f32 	%f1691, %f1689, %f1690;
	fma.rn.f32 	%f1692, %f1680, %f1691, %f1676;
	fma.rn.f32 	%f1693, %f1682, %f1691, %f1677;
	fma.rn.f32 	%f1694, %f1684, %f1691, %f1678;
	ld.shared.f32 	%f1695, [_ZZ9bodyForceP4BodyfiE6pShare+1572];
	sub.f32 	%f1696, %f1695, %f1;
	ld.shared.f32 	%f1697, [_ZZ9bodyForceP4BodyfiE6pShare+1576];
	sub.f32 	%f1698, %f1697, %f2;
	ld.shared.f32 	%f1699, [_ZZ9bodyForceP4BodyfiE6pShare+1580];
	sub.f32 	%f1700, %f1699, %f3;
	mul.f32 	%f1701, %f1698, %f1698;
	fma.rn.f32 	%f1702, %f1696, %f1696, %f1701;
	fma.rn.f32 	%f1703, %f1700, %f1700, %f1702;
	add.f32 	%f1704, %f1703, 0f3089705F;
	rsqrt.approx.f32 	%f1705, %f1704;
	mul.f32 	%f1706, %f1705, %f1705;
	mul.f32 	%f1707, %f1705, %f1706;
	fma.rn.f32 	%f1708, %f1696, %f1707, %f1692;
	fma.rn.f32 	%f1709, %f1698, %f1707, %f1693;
	fma.rn.f32 	%f1710, %f1700, %f1707, %f1694;
	ld.shared.f32 	%f1711, [_ZZ9bodyForceP4BodyfiE6pShare+1584];
	sub.f32 	%f1712, %f1711, %f1;
	ld.shared.f32 	%f1713, [_ZZ9bodyForceP4BodyfiE6pShare+1588];
	sub.f32 	%f1714, %f1713, %f2;
	ld.shared.f32 	%f1715, [_ZZ9bodyForceP4BodyfiE6pShare+1592];
	sub.f32 	%f1716, %f1715, %f3;
	mul.f32 	%f1717, %f1714, %f1714;
	fma.rn.f32 	%f1718, %f1712, %f1712, %f1717;
	fma.rn.f32 	%f1719, %f1716, %f1716, %f1718;
	add.f32 	%f1720, %f1719, 0f3089705F;
	rsqrt.approx.f32 	%f1721, %f1720;
	mul.f32 	%f1722, %f1721, %f1721;
	mul.f32 	%f1723, %f1721, %f1722;
	fma.rn.f32 	%f1724, %f1712, %f1723, %f1708;
	fma.rn.f32 	%f1725, %f1714, %f1723, %f1709;
	fma.rn.f32 	%f1726, %f1716, %f1723, %f1710;
	ld.shared.f32 	%f1727, [_ZZ9bodyForceP4BodyfiE6pShare+1596];
	sub.f32 	%f1728, %f1727, %f1;
	ld.shared.f32 	%f1729, [_ZZ9bodyForceP4BodyfiE6pShare+1600];
	sub.f32 	%f1730, %f1729, %f2;
	ld.shared.f32 	%f1731, [_ZZ9bodyForceP4BodyfiE6pShare+1604];
	sub.f32 	%f1732, %f1731, %f3;
	mul.f32 	%f1733, %f1730, %f1730;
	fma.rn.f32 	%f1734, %f1728, %f1728, %f1733;
	fma.rn.f32 	%f1735, %f1732, %f1732, %f1734;
	add.f32 	%f1736, %f1735, 0f3089705F;
	rsqrt.approx.f32 	%f1737, %f1736;
	mul.f32 	%f1738, %f1737, %f1737;
	mul.f32 	%f1739, %f1737, %f1738;
	fma.rn.f32 	%f1740, %f1728, %f1739, %f1724;
	fma.rn.f32 	%f1741, %f1730, %f1739, %f1725;
	fma.rn.f32 	%f1742, %f1732, %f1739, %f1726;
	ld.shared.f32 	%f1743, [_ZZ9bodyForceP4BodyfiE6pShare+1620];
	sub.f32 	%f1744, %f1743, %f1;
	ld.shared.f32 	%f1745, [_ZZ9bodyForceP4BodyfiE6pShare+1624];
	sub.f32 	%f1746, %f1745, %f2;
	ld.shared.f32 	%f1747, [_ZZ9bodyForceP4BodyfiE6pShare+1628];
	sub.f32 	%f1748, %f1747, %f3;
	mul.f32 	%f1749, %f1746, %f1746;
	fma.rn.f32 	%f1750, %f1744, %f1744, %f1749;
	fma.rn.f32 	%f1751, %f1748, %f1748, %f1750;
	add.f32 	%f1752, %f1751, 0f3089705F;
	rsqrt.approx.f32 	%f1753, %f1752;
	mul.f32 	%f1754, %f1753, %f1753;
	mul.f32 	%f1755, %f1753, %f1754;
	fma.rn.f32 	%f1756, %f1744, %f1755, %f1740;
	fma.rn.f32 	%f1757, %f1746, %f1755, %f1741;
	fma.rn.f32 	%f1758, %f1748, %f1755, %f1742;
	ld.shared.f32 	%f1759, [_ZZ9bodyForceP4BodyfiE6pShare+1632];
	sub.f32 	%f1760, %f1759, %f1;
	ld.shared.f32 	%f1761, [_ZZ9bodyForceP4BodyfiE6pShare+1636];
	sub.f32 	%f1762, %f1761, %f2;
	ld.shared.f32 	%f1763, [_ZZ9bodyForceP4BodyfiE6pShare+1640];
	sub.f32 	%f1764, %f1763, %f3;
	mul.f32 	%f1765, %f1762, %f1762;
	fma.rn.f32 	%f1766, %f1760, %f1760, %f1765;
	fma.rn.f32 	%f1767, %f1764, %f1764, %f1766;
	add.f32 	%f1768, %f1767, 0f3089705F;
	rsqrt.approx.f32 	%f1769, %f1768;
	mul.f32 	%f1770, %f1769, %f1769;
	mul.f32 	%f1771, %f1769, %f1770;
	fma.rn.f32 	%f1772, %f1760, %f1771, %f1756;
	fma.rn.f32 	%f1773, %f1762, %f1771, %f1757;
	fma.rn.f32 	%f1774, %f1764, %f1771, %f1758;
	ld.shared.f32 	%f1775, [_ZZ9bodyForceP4BodyfiE6pShare+1644];
	sub.f32 	%f1776, %f1775, %f1;
	ld.shared.f32 	%f1777, [_ZZ9bodyForceP4BodyfiE6pShare+1648];
	sub.f32 	%f1778, %f1777, %f2;
	ld.shared.f32 	%f1779, [_ZZ9bodyForceP4BodyfiE6pShare+1652];
	sub.f32 	%f1780, %f1779, %f3;
	mul.f32 	%f1781, %f1778, %f1778;
	fma.rn.f32 	%f1782, %f1776, %f1776, %f1781;
	fma.rn.f32 	%f1783, %f1780, %f1780, %f1782;
	add.f32 	%f1784, %f1783, 0f3089705F;
	rsqrt.approx.f32 	%f1785, %f1784;
	mul.f32 	%f1786, %f1785, %f1785;
	mul.f32 	%f1787, %f1785, %f1786;
	fma.rn.f32 	%f1788, %f1776, %f1787, %f1772;
	fma.rn.f32 	%f1789, %f1778, %f1787, %f1773;
	fma.rn.f32 	%f1790, %f1780, %f1787, %f1774;
	ld.shared.f32 	%f1791, [_ZZ9bodyForceP4BodyfiE6pShare+1656];
	sub.f32 	%f1792, %f1791, %f1;
	ld.shared.f32 	%f1793, [_ZZ9bodyForceP4BodyfiE6pShare+1660];
	sub.f32 	%f1794, %f1793, %f2;
	ld.shared.f32 	%f1795, [_ZZ9bodyForceP4BodyfiE6pShare+1664];
	sub.f32 	%f1796, %f1795, %f3;
	mul.f32 	%f1797, %f1794, %f1794;
	fma.rn.f32 	%f1798, %f1792, %f1792, %f1797;
	fma.rn.f32 	%f1799, %f1796, %f1796, %f1798;
	add.f32 	%f1800, %f1799, 0f3089705F;
	rsqrt.approx.f32 	%f1801, %f1800;
	mul.f32 	%f1802, %f1801, %f1801;
	mul.f32 	%f1803, %f1801, %f1802;
	fma.rn.f32 	%f1804, %f1792, %f1803, %f1788;
	fma.rn.f32 	%f1805, %f1794, %f1803, %f1789;
	fma.rn.f32 	%f1806, %f1796, %f1803, %f1790;
	ld.shared.f32 	%f1807, [_ZZ9bodyForceP4BodyfiE6pShare+1680];
	sub.f32 	%f1808, %f1807, %f1;
	ld.shared.f32 	%f1809, [_ZZ9bodyForceP4BodyfiE6pShare+1684];
	sub.f32 	%f1810, %f1809, %f2;
	ld.shared.f32 	%f1811, [_ZZ9bodyForceP4BodyfiE6pShare+1688];
	sub.f32 	%f1812, %f1811, %f3;
	mul.f32 	%f1813, %f1810, %f1810;
	fma.rn.f32 	%f1814, %f1808, %f1808, %f1813;
	fma.rn.f32 	%f1815, %f1812, %f1812, %f1814;
	add.f32 	%f1816, %f1815, 0f3089705F;
	rsqrt.approx.f32 	%f1817, %f1816;
	mul.f32 	%f1818, %f1817, %f1817;
	mul.f32 	%f1819, %f1817, %f1818;
	fma.rn.f32 	%f1820, %f1808, %f1819, %f1804;
	fma.rn.f32 	%f1821, %f1810, %f1819, %f1805;
	fma.rn.f32 	%f1822, %f1812, %f1819, %f1806;
	ld.shared.f32 	%f1823, [_ZZ9bodyForceP4BodyfiE6pShare+1692];
	sub.f32 	%f1824, %f1823, %f1;
	ld.shared.f32 	%f1825, [_ZZ9bodyForceP4BodyfiE6pShare+1696];
	sub.f32 	%f1826, %f1825, %f2;
	ld.shared.f32 	%f1827, [_ZZ9bodyForceP4BodyfiE6pShare+1700];
	sub.f32 	%f1828, %f1827, %f3;
	mul.f32 	%f1829, %f1826, %f1826;
	fma.rn.f32 	%f1830, %f1824, %f1824, %f1829;
	fma.rn.f32 	%f1831, %f1828, %f1828, %f1830;
	add.f32 	%f1832, %f1831, 0f3089705F;
	rsqrt.approx.f32 	%f1833, %f1832;
	mul.f32 	%f1834, %f1833, %f1833;
	mul.f32 	%f1835, %f1833, %f1834;
	fma.rn.f32 	%f1836, %f1824, %f1835, %f1820;
	fma.rn.f32 	%f1837, %f1826, %f1835, %f1821;
	fma.rn.f32 	%f1838, %f1828, %f1835, %f1822;
	ld.shared.f32 	%f1839, [_ZZ9bodyForceP4BodyfiE6pShare+1704];
	sub.f32 	%f1840, %f1839, %f1;
	ld.shared.f32 	%f1841, [_ZZ9bodyForceP4BodyfiE6pShare+1708];
	sub.f32 	%f1842, %f1841, %f2;
	ld.shared.f32 	%f1843, [_ZZ9bodyForceP4BodyfiE6pShare+1712];
	sub.f32 	%f1844, %f1843, %f3;
	mul.f32 	%f1845, %f1842, %f1842;
	fma.rn.f32 	%f1846, %f1840, %f1840, %f1845;
	fma.rn.f32 	%f1847, %f1844, %f1844, %f1846;
	add.f32 	%f1848, %f1847, 0f3089705F;
	rsqrt.approx.f32 	%f1849, %f1848;
	mul.f32 	%f1850, %f1849, %f1849;
	mul.f32 	%f1851, %f1849, %f1850;
	fma.rn.f32 	%f1852, %f1840, %f1851, %f1836;
	fma.rn.f32 	%f1853, %f1842, %f1851, %f1837;
	fma.rn.f32 	%f1854, %f1844, %f1851, %f1838;
	ld.shared.f32 	%f1855, [_ZZ9bodyForceP4BodyfiE6pShare+1716];
	sub.f32 	%f1856, %f1855, %f1;
	ld.shared.f32 	%f1857, [_ZZ9bodyForceP4BodyfiE6pShare+1720];
	sub.f32 	%f1858, %f1857, %f2;
	ld.shared.f32 	%f1859, [_ZZ9bodyForceP4BodyfiE6pShare+1724];
	sub.f32 	%f1860, %f1859, %f3;
	mul.f32 	%f1861, %f1858, %f1858;
	fma.rn.f32 	%f1862, %f1856, %f1856, %f1861;
	fma.rn.f32 	%f1863, %f1860, %f1860, %f1862;
	add.f32 	%f1864, %f1863, 0f3089705F;
	rsqrt.approx.f32 	%f1865, %f1864;
	mul.f32 	%f1866, %f1865, %f1865;
	mul.f32 	%f1867, %f1865, %f1866;
	fma.rn.f32 	%f1868, %f1856, %f1867, %f1852;
	fma.rn.f32 	%f1869, %f1858, %f1867, %f1853;
	fma.rn.f32 	%f1870, %f1860, %f1867, %f1854;
	ld.shared.f32 	%f1871, [_ZZ9bodyForceP4BodyfiE6pShare+1740];
	sub.f32 	%f1872, %f1871, %f1;
	ld.shared.f32 	%f1873, [_ZZ9bodyForceP4BodyfiE6pShare+1744];
	sub.f32 	%f1874, %f1873, %f2;
	ld.shared.f32 	%f1875, [_ZZ9bodyForceP4BodyfiE6pShare+1748];
	sub.f32 	%f1876, %f1875, %f3;
	mul.f32 	%f1877, %f1874, %f1874;
	fma.rn.f32 	%f1878, %f1872, %f1872, %f1877;
	fma.rn.f32 	%f1879, %f1876, %f1876, %f1878;
	add.f32 	%f1880, %f1879, 0f3089705F;
	rsqrt.approx.f32 	%f1881, %f1880;
	mul.f32 	%f1882, %f1881, %f1881;
	mul.f32 	%f1883, %f1881, %f1882;
	fma.rn.f32 	%f1884, %f1872, %f1883, %f1868;
	fma.rn.f32 	%f1885, %f1874, %f1883, %f1869;
	fma.rn.f32 	%f1886, %f1876, %f1883, %f1870;
	ld.shared.f32 	%f1887, [_ZZ9bodyForceP4BodyfiE6pShare+1752];
	sub.f32 	%f1888, %f1887, %f1;
	ld.shared.f32 	%f1889, [_ZZ9bodyForceP4BodyfiE6pShare+1756];
	sub.f32 	%f1890, %f1889, %f2;
	ld.shared.f32 	%f1891, [_ZZ9bodyForceP4BodyfiE6pShare+1760];
	sub.f32 	%f1892, %f1891, %f3;
	mul.f32 	%f1893, %f1890, %f1890;
	fma.rn.f32 	%f1894, %f1888, %f1888, %f1893;
	fma.rn.f32 	%f1895, %f1892, %f1892, %f1894;
	add.f32 	%f1896, %f1895, 0f3089705F;
	rsqrt.approx.f32 	%f1897, %f1896;
	mul.f32 	%f1898, %f1897, %f1897;
	mul.f32 	%f1899, %f1897, %f1898;
	fma.rn.f32 	%f1900, %f1888, %f1899, %f1884;
	fma.rn.f32 	%f1901, %f1890, %f1899, %f1885;
	fma.rn.f32 	%f1902, %f1892, %f1899, %f1886;
	ld.shared.f32 	%f1903, [_ZZ9bodyForceP4BodyfiE6pShare+1764];
	sub.f32 	%f1904, %f1903, %f1;
	ld.shared.f32 	%f1905, [_ZZ9bodyForceP4BodyfiE6pShare+1768];
	sub.f32 	%f1906, %f1905, %f2;
	ld.shared.f32 	%f1907, [_ZZ9bodyForceP4BodyfiE6pShare+1772];
	sub.f32 	%f1908, %f1907, %f3;
	mul.f32 	%f1909, %f1906, %f1906;
	fma.rn.f32 	%f1910, %f1904, %f1904, %f1909;
	fma.rn.f32 	%f1911, %f1908, %f1908, %f1910;
	add.f32 	%f1912, %f1911, 0f3089705F;
	rsqrt.approx.f32 	%f1913, %f1912;
	mul.f32 	%f1914, %f1913, %f1913;
	mul.f32 	%f1915, %f1913, %f1914;
	fma.rn.f32 	%f1916, %f1904, %f1915, %f1900;
	fma.rn.f32 	%f1917, %f1906, %f1915, %f1901;
	fma.rn.f32 	%f1918, %f1908, %f1915, %f1902;
	ld.shared.f32 	%f1919, [_ZZ9bodyForceP4BodyfiE6pShare+1776];
	sub.f32 	%f1920, %f1919, %f1;
	ld.shared.f32 	%f1921, [_ZZ9bodyForceP4BodyfiE6pShare+1780];
	sub.f32 	%f1922, %f1921, %f2;
	ld.shared.f32 	%f1923, [_ZZ9bodyForceP4BodyfiE6pShare+1784];
	sub.f32 	%f1924, %f1923, %f3;
	mul.f32 	%f1925, %f1922, %f1922;
	fma.rn.f32 	%f1926, %f1920, %f1920, %f1925;
	fma.rn.f32 	%f1927, %f1924, %f1924, %f1926;
	add.f32 	%f1928, %f1927, 0f3089705F;
	rsqrt.approx.f32 	%f1929, %f1928;
	mul.f32 	%f1930, %f1929, %f1929;
	mul.f32 	%f1931, %f1929, %f1930;
	fma.rn.f32 	%f1932, %f1920, %f1931, %f1916;
	fma.rn.f32 	%f1933, %f1922, %f1931, %f1917;
	fma.rn.f32 	%f1934, %f1924, %f1931, %f1918;
	ld.shared.f32 	%f1935, [_ZZ9bodyForceP4BodyfiE6pShare+1800];
	sub.f32 	%f1936, %f1935, %f1;
	ld.shared.f32 	%f1937, [_ZZ9bodyForceP4BodyfiE6pShare+1804];
	sub.f32 	%f1938, %f1937, %f2;
	ld.shared.f32 	%f1939, [_ZZ9bodyForceP4BodyfiE6pShare+1808];
	sub.f32 	%f1940, %f1939, %f3;
	mul.f32 	%f1941, %f1938, %f1938;
	fma.rn.f32 	%f1942, %f1936, %f1936, %f1941;
	fma.rn.f32 	%f1943, %f1940, %f1940, %f1942;
	add.f32 	%f1944, %f1943, 0f3089705F;
	rsqrt.approx.f32 	%f1945, %f1944;
	mul.f32 	%f1946, %f1945, %f1945;
	mul.f32 	%f1947, %f1945, %f1946;
	fma.rn.f32 	%f1948, %f1936, %f1947, %f1932;
	fma.rn.f32 	%f1949, %f1938, %f1947, %f1933;
	fma.rn.f32 	%f1950, %f1940, %f1947, %f1934;
	ld.shared.f32 	%f1951, [_ZZ9bodyForceP4BodyfiE6pShare+1812];
	sub.f32 	%f1952, %f1951, %f1;
	ld.shared.f32 	%f1953, [_ZZ9bodyForceP4BodyfiE6pShare+1816];
	sub.f32 	%f1954, %f1953, %f2;
	ld.shared.f32 	%f1955, [_ZZ9bodyForceP4BodyfiE6pShare+1820];
	sub.f32 	%f1956, %f1955, %f3;
	mul.f32 	%f1957, %f1954, %f1954;
	fma.rn.f32 	%f1958, %f1952, %f1952, %f1957;
	fma.rn.f32 	%f1959, %f1956, %f1956, %f1958;
	add.f32 	%f1960, %f1959, 0f3089705F;
	rsqrt.approx.f32 	%f1961, %f1960;
	mul.f32 	%f1962, %f1961, %f1961;
	mul.f32 	%f1963, %f1961, %f1962;
	fma.rn.f32 	%f1964, %f1952, %f1963, %f1948;
	fma.rn.f32 	%f1965, %f1954, %f1963, %f1949;
	fma.rn.f32 	%f1966, %f1956, %f1963, %f1950;
	ld.shared.f32 	%f1967, [_ZZ9bodyForceP4BodyfiE6pShare+1824];
	sub.f32 	%f1968, %f1967, %f1;
	ld.shared.f32 	%f1969, [_ZZ9bodyForceP4BodyfiE6pShare+1828];
	sub.f32 	%f1970, %f1969, %f2;
	ld.shared.f32 	%f1971, [_ZZ9bodyForceP4BodyfiE6pShare+1832];
	sub.f32 	%f1972, %f1971, %f3;
	mul.f32 	%f1973, %f1970, %f1970;
	fma.rn.f32 	%f1974, %f1968, %f1968, %f1973;
	fma.rn.f32 	%f1975, %f1972, %f1972, %f1974;
	add.f32 	%f1976, %f1975, 0f3089705F;
	rsqrt.approx.f32 	%f1977, %f1976;
	mul.f32 	%f1978, %f1977, %f1977;
	mul.f32 	%f1979, %f1977, %f1978;
	fma.rn.f32 	%f1980, %f1968, %f1979, %f1964;
	fma.rn.f32 	%f1981, %f1970, %f1979, %f1965;
	fma.rn.f32 	%f1982, %f1972, %f1979, %f1966;
	ld.shared.f32 	%f1983, [_ZZ9bodyForceP4BodyfiE6pShare+1836];
	sub.f32 	%f1984, %f1983, %f1;
	ld.shared.f32 	%f1985, [_ZZ9bodyForceP4BodyfiE6pShare+1840];
	sub.f32 	%f1986, %f1985, %f2;
	ld.shared.f32 	%f1987, [_ZZ9bodyForceP4BodyfiE6pShare+1844];
	sub.f32 	%f1988, %f1987, %f3;
	mul.f32 	%f1989, %f1986, %f1986;
	fma.rn.f32 	%f1990, %f1984, %f1984, %f1989;
	fma.rn.f32 	%f1991, %f1988, %f1988, %f1990;
	add.f32 	%f1992, %f1991, 0f3089705F;
	rsqrt.approx.f32 	%f1993, %f1992;
	mul.f32 	%f1994, %f1993, %f1993;
	mul.f32 	%f1995, %f1993, %f1994;
	fma.rn.f32 	%f1996, %f1984, %f1995, %f1980;
	fma.rn.f32 	%f1997, %f1986, %f1995, %f1981;
	fma.rn.f32 	%f1998, %f1988, %f1995, %f1982;
	ld.shared.f32 	%f1999, [_ZZ9bodyForceP4BodyfiE6pShare+1860];
	sub.f32 	%f2000, %f1999, %f1;
	ld.shared.f32 	%f2001, [_ZZ9bodyForceP4BodyfiE6pShare+1864];
	sub.f32 	%f2002, %f2001, %f2;
	ld.shared.f32 	%f2003, [_ZZ9bodyForceP4BodyfiE6pShare+1868];
	sub.f32 	%f2004, %f2003, %f3;
	mul.f32 	%f2005, %f2002, %f2002;
	fma.rn.f32 	%f2006, %f2000, %f2000, %f2005;
	fma.rn.f32 	%f2007, %f2004, %f2004, %f2006;
	add.f32 	%f2008, %f2007, 0f3089705F;
	rsqrt.approx.f32 	%f2009, %f2008;
	mul.f32 	%f2010, %f2009, %f2009;
	mul.f32 	%f2011, %f2009, %f2010;
	fma.rn.f32 	%f2012, %f2000, %f2011, %f1996;
	fma.rn.f32 	%f2013, %f2002, %f2011, %f1997;
	fma.rn.f32 	%f2014, %f2004, %f2011, %f1998;
	ld.shared.f32 	%f2015, [_ZZ9bodyForceP4BodyfiE6pShare+1872];
	sub.f32 	%f2016, %f2015, %f1;
	ld.shared.f32 	%f2017, [_ZZ9bodyForceP4BodyfiE6pShare+1876];
	sub.f32 	%f2018, %f2017, %f2;
	ld.shared.f32 	%f2019, [_ZZ9bodyForceP4BodyfiE6pShare+1880];
	sub.f32 	%f2020, %f2019, %f3;
	mul.f32 	%f2021, %f2018, %f2018;
	fma.rn.f32 	%f2022, %f2016, %f2016, %f2021;
	fma.rn.f32 	%f2023, %f2020, %f2020, %f2022;
	add.f32 	%f2024, %f2023, 0f3089705F;
	rsqrt.approx.f32 	%f2025, %f2024;
	mul.f32 	%f2026, %f2025, %f2025;
	mul.f32 	%f2027, %f2025, %f2026;
	fma.rn.f32 	%f2028, %f2016, %f2027, %f2012;
	fma.rn.f32 	%f2029, %f2018, %f2027, %f2013;
	fma.rn.f32 	%f2030, %f2020, %f2027, %f2014;
	ld.shared.f32 	%f2031, [_ZZ9bodyForceP4BodyfiE6pShare+1884];
	sub.f32 	%f2032, %f2031, %f1;
	ld.shared.f32 	%f2033, [_ZZ9bodyForceP4BodyfiE6pShare+1888];
	sub.f32 	%f2034, %f2033, %f2;
	ld.shared.f32 	%f2035, [_ZZ9bodyForceP4BodyfiE6pShare+1892];
	sub.f32 	%f2036, %f2035, %f3;
	mul.f32 	%f2037, %f2034, %f2034;
	fma.rn.f32 	%f2038, %f2032, %f2032, %f2037;
	fma.rn.f32 	%f2039, %f2036, %f2036, %f2038;
	add.f32 	%f2040, %f2039, 0f3089705F;
	rsqrt.approx.f32 	%f2041, %f2040;
	mul.f32 	%f2042, %f2041, %f2041;
	mul.f32 	%f2043, %f2041, %f2042;
	fma.rn.f32 	%f2044, %f2032, %f2043, %f2028;
	fma.rn.f32 	%f2045, %f2034, %f2043, %f2029;
	fma.rn.f32 	%f2046, %f2036, %f2043, %f2030;
	ld.shared.f32 	%f2047, [_ZZ9bodyForceP4BodyfiE6pShare+1896];
	sub.f32 	%f2048, %f2047, %f1;
	ld.shared.f32 	%f2049, [_ZZ9bodyForceP4BodyfiE6pShare+1900];
	sub.f32 	%f2050, %f2049, %f2;
	ld.shared.f32 	%f2051, [_ZZ9bodyForceP4BodyfiE6pShare+1904];
	sub.f32 	%f2052, %f2051, %f3;
	mul.f32 	%f2053, %f2050, %f2050;
	fma.rn.f32 	%f2054, %f2048, %f2048, %f2053;
	fma.rn.f32 	%f2055, %f2052, %f2052, %f2054;
	add.f32 	%f2056, %f2055, 0f3089705F;
	rsqrt.approx.f32 	%f2057, %f2056;
	mul.f32 	%f2058, %f2057, %f2057;
	mul.f32 	%f2059, %f2057, %f2058;
	fma.rn.f32 	%f2060, %f2048, %f2059, %f2044;
	fma.rn.f32 	%f2061, %f2050, %f2059, %f2045;
	fma.rn.f32 	%f2062, %f2052, %f2059, %f2046;
	ld.shared.f32 	%f2063, [_ZZ9bodyForceP4BodyfiE6pShare+1920];
	sub.f32 	%f2064, %f2063, %f1;
	ld.shared.f32 	%f2065, [_ZZ9bodyForceP4BodyfiE6pShare+1924];
	sub.f32 	%f2066, %f2065, %f2;
	ld.shared.f32 	%f2067, [_ZZ9bodyForceP4BodyfiE6pShare+1928];
	sub.f32 	%f2068, %f2067, %f3;
	mul.f32 	%f2069, %f2066, %f2066;
	fma.rn.f32 	%f2070, %f2064, %f2064, %f2069;
	fma.rn.f32 	%f2071, %f2068, %f2068, %f2070;
	add.f32 	%f2072, %f2071, 0f3089705F;
	rsqrt.approx.f32 	%f2073, %f2072;
	mul.f32 	%f2074, %f2073, %f2073;
	mul.f32 	%f2075, %f2073, %f2074;
	fma.rn.f32 	%f2076, %f2064, %f2075, %f2060;
	fma.rn.f32 	%f2077, %f2066, %f2075, %f2061;
	fma.rn.f32 	%f2078, %f2068, %f2075, %f2062;
	ld.shared.f32 	%f2079, [_ZZ9bodyForceP4BodyfiE6pShare+1932];
	sub.f32 	%f2080, %f2079, %f1;
	ld.shared.f32 	%f2081, [_ZZ9bodyForceP4BodyfiE6pShare+1936];
	sub.f32 	%f2082, %f2081, %f2;
	ld.shared.f32 	%f2083, [_ZZ9bodyForceP4BodyfiE6pShare+1940];
	sub.f32 	%f2084, %f2083, %f3;
	mul.f32 	%f2085, %f2082, %f2082;
	fma.rn.f32 	%f2086, %f2080, %f2080, %f2085;
	fma.rn.f32 	%f2087, %f2084, %f2084, %f2086;
	add.f32 	%f2088, %f2087, 0f3089705F;
	rsqrt.approx.f32 	%f2089, %f2088;
	mul.f32 	%f2090, %f2089, %f2089;
	mul.f32 	%f2091, %f2089, %f2090;
	fma.rn.f32 	%f2092, %f2080, %f2091, %f2076;
	fma.rn.f32 	%f2093, %f2082, %f2091, %f2077;
	fma.rn.f32 	%f2094, %f2084, %f2091, %f2078;
	ld.shared.f32 	%f2095, [_ZZ9bodyForceP4BodyfiE6pShare+1944];
	sub.f32 	%f2096, %f2095, %f1;
	ld.shared.f32 	%f2097, [_ZZ9bodyForceP4BodyfiE6pShare+1948];
	sub.f32 	%f2098, %f2097, %f2;
	ld.shared.f32 	%f2099, [_ZZ9bodyForceP4BodyfiE6pShare+1952];
	sub.f32 	%f2100, %f2099, %f3;
	mul.f32 	%f2101, %f2098, %f2098;
	fma.rn.f32 	%f2102, %f2096, %f2096, %f2101;
	fma.rn.f32 	%f2103, %f2100, %f2100, %f2102;
	add.f32 	%f2104, %f2103, 0f3089705F;
	rsqrt.approx.f32 	%f2105, %f2104;
	mul.f32 	%f2106, %f2105, %f2105;
	mul.f32 	%f2107, %f2105, %f2106;
	fma.rn.f32 	%f2108, %f2096, %f2107, %f2092;
	fma.rn.f32 	%f2109, %f2098, %f2107, %f2093;
	fma.rn.f32 	%f2110, %f2100, %f2107, %f2094;
	ld.shared.f32 	%f2111, [_ZZ9bodyForceP4BodyfiE6pShare+1956];
	sub.f32 	%f2112, %f2111, %f1;
	ld.shared.f32 	%f2113, [_ZZ9bodyForceP4BodyfiE6pShare+1960];
	sub.f32 	%f2114, %f2113, %f2;
	ld.shared.f32 	%f2115, [_ZZ9bodyForceP4BodyfiE6pShare+1964];
	sub.f32 	%f2116, %f2115, %f3;
	mul.f32 	%f2117, %f2114, %f2114;
	fma.rn.f32 	%f2118, %f2112, %f2112, %f2117;
	fma.rn.f32 	%f2119, %f2116, %f2116, %f2118;
	add.f32 	%f2120, %f2119, 0f3089705F;
	rsqrt.approx.f32 	%f2121, %f2120;
	mul.f32 	%f2122, %f2121, %f2121;
	mul.f32 	%f2123, %f2121, %f2122;
	fma.rn.f32 	%f2124, %f2112, %f2123, %f2108;
	fma.rn.f32 	%f2125, %f2114, %f2123, %f2109;
	fma.rn.f32 	%f2126, %f2116, %f2123, %f2110;
	ld.shared.f32 	%f2127, [_ZZ9bodyForceP4BodyfiE6pShare+1980];
	sub.f32 	%f2128, %f2127, %f1;
	ld.shared.f32 	%f2129, [_ZZ9bodyForceP4BodyfiE6pShare+1984];
	sub.f32 	%f2130, %f2129, %f2;
	ld.shared.f32 	%f2131, [_ZZ9bodyForceP4BodyfiE6pShare+1988];
	sub.f32 	%f2132, %f2131, %f3;
	mul.f32 	%f2133, %f2130, %f2130;
	fma.rn.f32 	%f2134, %f2128, %f2128, %f2133;
	fma.rn.f32 	%f2135, %f2132, %f2132, %f2134;
	add.f32 	%f2136, %f2135, 0f3089705F;
	rsqrt.approx.f32 	%f2137, %f2136;
	mul.f32 	%f2138, %f2137, %f2137;
	mul.f32 	%f2139, %f2137, %f2138;
	fma.rn.f32 	%f2140, %f2128, %f2139, %f2124;
	fma.rn.f32 	%f2141, %f2130, %f2139, %f2125;
	fma.rn.f32 	%f2142, %f2132, %f2139, %f2126;
	ld.shared.f32 	%f2143, [_ZZ9bodyForceP4BodyfiE6pShare+1992];
	sub.f32 	%f2144, %f2143, %f1;
	ld.shared.f32 	%f2145, [_ZZ9bodyForceP4BodyfiE6pShare+1996];
	sub.f32 	%f2146, %f2145, %f2;
	ld.shared.f32 	%f2147, [_ZZ9bodyForceP4BodyfiE6pShare+2000];
	sub.f32 	%f2148, %f2147, %f3;
	mul.f32 	%f2149, %f2146, %f2146;
	fma.rn.f32 	%f2150, %f2144, %f2144, %f2149;
	fma.rn.f32 	%f2151, %f2148, %f2148, %f2150;
	add.f32 	%f2152, %f2151, 0f3089705F;
	rsqrt.approx.f32 	%f2153, %f2152;
	mul.f32 	%f2154, %f2153, %f2153;
	mul.f32 	%f2155, %f2153, %f2154;
	fma.rn.f32 	%f2156, %f2144, %f2155, %f2140;
	fma.rn.f32 	%f2157, %f2146, %f2155, %f2141;
	fma.rn.f32 	%f2158, %f2148, %f2155, %f2142;
	ld.shared.f32 	%f2159, [_ZZ9bodyForceP4BodyfiE6pShare+2004];
	sub.f32 	%f2160, %f2159, %f1;
	ld.shared.f32 	%f2161, [_ZZ9bodyForceP4BodyfiE6pShare+2008];
	sub.f32 	%f2162, %f2161, %f2;
	ld.shared.f32 	%f2163, [_ZZ9bodyForceP4BodyfiE6pShare+2012];
	sub.f32 	%f2164, %f2163, %f3;
	mul.f32 	%f2165, %f2162, %f2162;
	fma.rn.f32 	%f2166, %f2160, %f2160, %f2165;
	fma.rn.f32 	%f2167, %f2164, %f2164, %f2166;
	add.f32 	%f2168, %f2167, 0f3089705F;
	rsqrt.approx.f32 	%f2169, %f2168;
	mul.f32 	%f2170, %f2169, %f2169;
	mul.f32 	%f2171, %f2169, %f2170;
	fma.rn.f32 	%f2172, %f2160, %f2171, %f2156;
	fma.rn.f32 	%f2173, %f2162, %f2171, %f2157;
	fma.rn.f32 	%f2174, %f2164, %f2171, %f2158;
	ld.shared.f32 	%f2175, [_ZZ9bodyForceP4BodyfiE6pShare+2016];
	sub.f32 	%f2176, %f2175, %f1;
	ld.shared.f32 	%f2177, [_ZZ9bodyForceP4BodyfiE6pShare+2020];
	sub.f32 	%f2178, %f2177, %f2;
	ld.shared.f32 	%f2179, [_ZZ9bodyForceP4BodyfiE6pShare+2024];
	sub.f32 	%f2180, %f2179, %f3;
	mul.f32 	%f2181, %f2178, %f2178;
	fma.rn.f32 	%f2182, %f2176, %f2176, %f2181;
	fma.rn.f32 	%f2183, %f2180, %f2180, %f2182;
	add.f32 	%f2184, %f2183, 0f3089705F;
	rsqrt.approx.f32 	%f2185, %f2184;
	mul.f32 	%f2186, %f2185, %f2185;
	mul.f32 	%f2187, %f2185, %f2186;
	fma.rn.f32 	%f2188, %f2176, %f2187, %f2172;
	fma.rn.f32 	%f2189, %f2178, %f2187, %f2173;
	fma.rn.f32 	%f2190, %f2180, %f2187, %f2174;
	ld.shared.f32 	%f2191, [_ZZ9bodyForceP4BodyfiE6pShare+2040];
	sub.f32 	%f2192, %f2191, %f1;
	ld.shared.f32 	%f2193, [_ZZ9bodyForceP4BodyfiE6pShare+2044];
	sub.f32 	%f2194, %f2193, %f2;
	ld.shared.f32 	%f2195, [_ZZ9bodyForceP4BodyfiE6pShare+2048];
	sub.f32 	%f2196, %f2195, %f3;
	mul.f32 	%f2197, %f2194, %f2194;
	fma.rn.f32 	%f2198, %f2192, %f2192, %f2197;
	fma.rn.f32 	%f2199, %f2196, %f2196, %f2198;
	add.f32 	%f2200, %f2199, 0f3089705F;
	rsqrt.approx.f32 	%f2201, %f2200;
	mul.f32 	%f2202, %f2201, %f2201;
	mul.f32 	%f2203, %f2201, %f2202;
	fma.rn.f32 	%f2204, %f2192, %f2203, %f2188;
	fma.rn.f32 	%f2205, %f2194, %f2203, %f2189;
	fma.rn.f32 	%f2206, %f2196, %f2203, %f2190;
	ld.shared.f32 	%f2207, [_ZZ9bodyForceP4BodyfiE6pShare+2052];
	sub.f32 	%f2208, %f2207, %f1;
	ld.shared.f32 	%f2209, [_ZZ9bodyForceP4BodyfiE6pShare+2056];
	sub.f32 	%f2210, %f2209, %f2;
	ld.shared.f32 	%f2211, [_ZZ9bodyForceP4BodyfiE6pShare+2060];
	sub.f32 	%f2212, %f2211, %f3;
	mul.f32 	%f2213, %f2210, %f2210;
	fma.rn.f32 	%f2214, %f2208, %f2208, %f2213;
	fma.rn.f32 	%f2215, %f2212, %f2212, %f2214;
	add.f32 	%f2216, %f2215, 0f3089705F;
	rsqrt.approx.f32 	%f2217, %f2216;
	mul.f32 	%f2218, %f2217, %f2217;
	mul.f32 	%f2219, %f2217, %f2218;
	fma.rn.f32 	%f2220, %f2208, %f2219, %f2204;
	fma.rn.f32 	%f2221, %f2210, %f2219, %f2205;
	fma.rn.f32 	%f2222, %f2212, %f2219, %f2206;
	ld.shared.f32 	%f2223, [_ZZ9bodyForceP4BodyfiE6pShare+2064];
	sub.f32 	%f2224, %f2223, %f1;
	ld.shared.f32 	%f2225, [_ZZ9bodyForceP4BodyfiE6pShare+2068];
	sub.f32 	%f2226, %f2225, %f2;
	ld.shared.f32 	%f2227, [_ZZ9bodyForceP4BodyfiE6pShare+2072];
	sub.f32 	%f2228, %f2227, %f3;
	mul.f32 	%f2229, %f2226, %f2226;
	fma.rn.f32 	%f2230, %f2224, %f2224, %f2229;
	fma.rn.f32 	%f2231, %f2228, %f2228, %f2230;
	add.f32 	%f2232, %f2231, 0f3089705F;
	rsqrt.approx.f32 	%f2233, %f2232;
	mul.f32 	%f2234, %f2233, %f2233;
	mul.f32 	%f2235, %f2233, %f2234;
	fma.rn.f32 	%f2236, %f2224, %f2235, %f2220;
	fma.rn.f32 	%f2237, %f2226, %f2235, %f2221;
	fma.rn.f32 	%f2238, %f2228, %f2235, %f2222;
	ld.shared.f32 	%f2239, [_ZZ9bodyForceP4BodyfiE6pShare+2076];
	sub.f32 	%f2240, %f2239, %f1;
	ld.shared.f32 	%f2241, [_ZZ9bodyForceP4BodyfiE6pShare+2080];
	sub.f32 	%f2242, %f2241, %f2;
	ld.shared.f32 	%f2243, [_ZZ9bodyForceP4BodyfiE6pShare+2084];
	sub.f32 	%f2244, %f2243, %f3;
	mul.f32 	%f2245, %f2242, %f2242;
	fma.rn.f32 	%f2246, %f2240, %f2240, %f2245;
	fma.rn.f32 	%f2247, %f2244, %f2244, %f2246;
	add.f32 	%f2248, %f2247, 0f3089705F;
	rsqrt.approx.f32 	%f2249, %f2248;
	mul.f32 	%f2250, %f2249, %f2249;
	mul.f32 	%f2251, %f2249, %f2250;
	fma.rn.f32 	%f2252, %f2240, %f2251, %f2236;
	fma.rn.f32 	%f2253, %f2242, %f2251, %f2237;
	fma.rn.f32 	%f2254, %f2244, %f2251, %f2238;
	ld.shared.f32 	%f2255, [_ZZ9bodyForceP4BodyfiE6pShare+2100];
	sub.f32 	%f2256, %f2255, %f1;
	ld.shared.f32 	%f2257, [_ZZ9bodyForceP4BodyfiE6pShare+2104];
	sub.f32 	%f2258, %f2257, %f2;
	ld.shared.f32 	%f2259, [_ZZ9bodyForceP4BodyfiE6pShare+2108];
	sub.f32 	%f2260, %f2259, %f3;
	mul.f32 	%f2261, %f2258, %f2258;
	fma.rn.f32 	%f2262, %f2256, %f2256, %f2261;
	fma.rn.f32 	%f2263, %f2260, %f2260, %f2262;
	add.f32 	%f2264, %f2263, 0f3089705F;
	rsqrt.approx.f32 	%f2265, %f2264;
	mul.f32 	%f2266, %f2265, %f2265;
	mul.f32 	%f2267, %f2265, %f2266;
	fma.rn.f32 	%f2268, %f2256, %f2267, %f2252;
	fma.rn.f32 	%f2269, %f2258, %f2267, %f2253;
	fma.rn.f32 	%f2270, %f2260, %f2267, %f2254;
	ld.shared.f32 	%f2271, [_ZZ9bodyForceP4BodyfiE6pShare+2112];
	sub.f32 	%f2272, %f2271, %f1;
	ld.shared.f32 	%f2273, [_ZZ9bodyForceP4BodyfiE6pShare+2116];
	sub.f32 	%f2274, %f2273, %f2;
	ld.shared.f32 	%f2275, [_ZZ9bodyForceP4BodyfiE6pShare+2120];
	sub.f32 	%f2276, %f2275, %f3;
	mul.f32 	%f2277, %f2274, %f2274;
	fma.rn.f32 	%f2278, %f2272, %f2272, %f2277;
	fma.rn.f32 	%f2279, %f2276, %f2276, %f2278;
	add.f32 	%f2280, %f2279, 0f3089705F;
	rsqrt.approx.f32 	%f2281, %f2280;
	mul.f32 	%f2282, %f2281, %f2281;
	mul.f32 	%f2283, %f2281, %f2282;
	fma.rn.f32 	%f2284, %f2272, %f2283, %f2268;
	fma.rn.f32 	%f2285, %f2274, %f2283, %f2269;
	fma.rn.f32 	%f2286, %f2276, %f2283, %f2270;
	ld.shared.f32 	%f2287, [_ZZ9bodyForceP4BodyfiE6pShare+2124];
	sub.f32 	%f2288, %f2287, %f1;
	ld.shared.f32 	%f2289, [_ZZ9bodyForceP4BodyfiE6pShare+2128];
	sub.f32 	%f2290, %f2289, %f2;
	ld.shared.f32 	%f2291, [_ZZ9bodyForceP4BodyfiE6pShare+2132];
	sub.f32 	%f2292, %f2291, %f3;
	mul.f32 	%f2293, %f2290, %f2290;
	fma.rn.f32 	%f2294, %f2288, %f2288, %f2293;
	fma.rn.f32 	%f2295, %f2292, %f2292, %f2294;
	add.f32 	%f2296, %f2295, 0f3089705F;
	rsqrt.approx.f32 	%f2297, %f2296;
	mul.f32 	%f2298, %f2297, %f2297;
	mul.f32 	%f2299, %f2297, %f2298;
	fma.rn.f32 	%f2300, %f2288, %f2299, %f2284;
	fma.rn.f32 	%f2301, %f2290, %f2299, %f2285;
	fma.rn.f32 	%f2302, %f2292, %f2299, %f2286;
	ld.shared.f32 	%f2303, [_ZZ9bodyForceP4BodyfiE6pShare+2136];
	sub.f32 	%f2304, %f2303, %f1;
	ld.shared.f32 	%f2305, [_ZZ9bodyForceP4BodyfiE6pShare+2140];
	sub.f32 	%f2306, %f2305, %f2;
	ld.shared.f32 	%f2307, [_ZZ9bodyForceP4BodyfiE6pShare+2144];
	sub.f32 	%f2308, %f2307, %f3;
	mul.f32 	%f2309, %f2306, %f2306;
	fma.rn.f32 	%f2310, %f2304, %f2304, %f2309;
	fma.rn.f32 	%f2311, %f2308, %f2308, %f2310;
	add.f32 	%f2312, %f2311, 0f3089705F;
	rsqrt.approx.f32 	%f2313, %f2312;
	mul.f32 	%f2314, %f2313, %f2313;
	mul.f32 	%f2315, %f2313, %f2314;
	fma.rn.f32 	%f2316, %f2304, %f2315, %f2300;
	fma.rn.f32 	%f2317, %f2306, %f2315, %f2301;
	fma.rn.f32 	%f2318, %f2308, %f2315, %f2302;
	ld.shared.f32 	%f2319, [_ZZ9bodyForceP4BodyfiE6pShare+2160];
	sub.f32 	%f2320, %f2319, %f1;
	ld.shared.f32 	%f2321, [_ZZ9bodyForceP4BodyfiE6pShare+2164];
	sub.f32 	%f2322, %f2321, %f2;
	ld.shared.f32 	%f2323, [_ZZ9bodyForceP4BodyfiE6pShare+2168];
	sub.f32 	%f2324, %f2323, %f3;
	mul.f32 	%f2325, %f2322, %f2322;
	fma.rn.f32 	%f2326, %f2320, %f2320, %f2325;
	fma.rn.f32 	%f2327, %f2324, %f2324, %f2326;
	add.f32 	%f2328, %f2327, 0f3089705F;
	rsqrt.approx.f32 	%f2329, %f2328;
	mul.f32 	%f2330, %f2329, %f2329;
	mul.f32 	%f2331, %f2329, %f2330;
	fma.rn.f32 	%f2332, %f2320, %f2331, %f2316;
	fma.rn.f32 	%f2333, %f2322, %f2331, %f2317;
	fma.rn.f32 	%f2334, %f2324, %f2331, %f2318;
	ld.shared.f32 	%f2335, [_ZZ9bodyForceP4BodyfiE6pShare+2172];
	sub.f32 	%f2336, %f2335, %f1;
	ld.shared.f32 	%f2337, [_ZZ9bodyForceP4BodyfiE6pShare+2176];
	sub.f32 	%f2338, %f2337, %f2;
	ld.shared.f32 	%f2339, [_ZZ9bodyForceP4BodyfiE6pShare+2180];
	sub.f32 	%f2340, %f2339, %f3;
	mul.f32 	%f2341, %f2338, %f2338;
	fma.rn.f32 	%f2342, %f2336, %f2336, %f2341;
	fma.rn.f32 	%f2343, %f2340, %f2340, %f2342;
	add.f32 	%f2344, %f2343, 0f3089705F;
	rsqrt.approx.f32 	%f2345, %f2344;
	mul.f32 	%f2346, %f2345, %f2345;
	mul.f32 	%f2347, %f2345, %f2346;
	fma.rn.f32 	%f2348, %f2336, %f2347, %f2332;
	fma.rn.f32 	%f2349, %f2338, %f2347, %f2333;
	fma.rn.f32 	%f2350, %f2340, %f2347, %f2334;
	ld.shared.f32 	%f2351, [_ZZ9bodyForceP4BodyfiE6pShare+2184];
	sub.f32 	%f2352, %f2351, %f1;
	ld.shared.f32 	%f2353, [_ZZ9bodyForceP4BodyfiE6pShare+2188];
	sub.f32 	%f2354, %f2353, %f2;
	ld.shared.f32 	%f2355, [_ZZ9bodyForceP4BodyfiE6pShare+2192];
	sub.f32 	%f2356, %f2355, %f3;
	mul.f32 	%f2357, %f2354, %f2354;
	fma.rn.f32 	%f2358, %f2352, %f2352, %f2357;
	fma.rn.f32 	%f2359, %f2356, %f2356, %f2358;
	add.f32 	%f2360, %f2359, 0f3089705F;
	rsqrt.approx.f32 	%f2361, %f2360;
	mul.f32 	%f2362, %f2361, %f2361;
	mul.f32 	%f2363, %f2361, %f2362;
	fma.rn.f32 	%f2364, %f2352, %f2363, %f2348;
	fma.rn.f32 	%f2365, %f2354, %f2363, %f2349;
	fma.rn.f32 	%f2366, %f2356, %f2363, %f2350;
	ld.shared.f32 	%f2367, [_ZZ9bodyForceP4BodyfiE6pShare+2196];
	sub.f32 	%f2368, %f2367, %f1;
	ld.shared.f32 	%f2369, [_ZZ9bodyForceP4BodyfiE6pShare+2200];
	sub.f32 	%f2370, %f2369, %f2;
	ld.shared.f32 	%f2371, [_ZZ9bodyForceP4BodyfiE6pShare+2204];
	sub.f32 	%f2372, %f2371, %f3;
	mul.f32 	%f2373, %f2370, %f2370;
	fma.rn.f32 	%f2374, %f2368, %f2368, %f2373;
	fma.rn.f32 	%f2375, %f2372, %f2372, %f2374;
	add.f32 	%f2376, %f2375, 0f3089705F;
	rsqrt.approx.f32 	%f2377, %f2376;
	mul.f32 	%f2378, %f2377, %f2377;
	mul.f32 	%f2379, %f2377, %f2378;
	fma.rn.f32 	%f2380, %f2368, %f2379, %f2364;
	fma.rn.f32 	%f2381, %f2370, %f2379, %f2365;
	fma.rn.f32 	%f2382, %f2372, %f2379, %f2366;
	ld.shared.f32 	%f2383, [_ZZ9bodyForceP4BodyfiE6pShare+2220];
	sub.f32 	%f2384, %f2383, %f1;
	ld.shared.f32 	%f2385, [_ZZ9bodyForceP4BodyfiE6pShare+2224];
	sub.f32 	%f2386, %f2385, %f2;
	ld.shared.f32 	%f2387, [_ZZ9bodyForceP4BodyfiE6pShare+2228];
	sub.f32 	%f2388, %f2387, %f3;
	mul.f32 	%f2389, %f2386, %f2386;
	fma.rn.f32 	%f2390, %f2384, %f2384, %f2389;
	fma.rn.f32 	%f2391, %f2388, %f2388, %f2390;
	add.f32 	%f2392, %f2391, 0f3089705F;
	rsqrt.approx.f32 	%f2393, %f2392;
	mul.f32 	%f2394, %f2393, %f2393;
	mul.f32 	%f2395, %f2393, %f2394;
	fma.rn.f32 	%f2396, %f2384, %f2395, %f2380;
	fma.rn.f32 	%f2397, %f2386, %f2395, %f2381;
	fma.rn.f32 	%f2398, %f2388, %f2395, %f2382;
	ld.shared.f32 	%f2399, [_ZZ9bodyForceP4BodyfiE6pShare+2232];
	sub.f32 	%f2400, %f2399, %f1;
	ld.shared.f32 	%f2401, [_ZZ9bodyForceP4BodyfiE6pShare+2236];
	sub.f32 	%f2402, %f2401, %f2;
	ld.shared.f32 	%f2403, [_ZZ9bodyForceP4BodyfiE6pShare+2240];
	sub.f32 	%f2404, %f2403, %f3;
	mul.f32 	%f2405, %f2402, %f2402;
	fma.rn.f32 	%f2406, %f2400, %f2400, %f2405;
	fma.rn.f32 	%f2407, %f2404, %f2404, %f2406;
	add.f32 	%f2408, %f2407, 0f3089705F;
	rsqrt.approx.f32 	%f2409, %f2408;
	mul.f32 	%f2410, %f2409, %f2409;
	mul.f32 	%f2411, %f2409, %f2410;
	fma.rn.f32 	%f2412, %f2400, %f2411, %f2396;
	fma.rn.f32 	%f2413, %f2402, %f2411, %f2397;
	fma.rn.f32 	%f2414, %f2404, %f2411, %f2398;
	ld.shared.f32 	%f2415, [_ZZ9bodyForceP4BodyfiE6pShare+2244];
	sub.f32 	%f2416, %f2415, %f1;
	ld.shared.f32 	%f2417, [_ZZ9bodyForceP4BodyfiE6pShare+2248];
	sub.f32 	%f2418, %f2417, %f2;
	ld.shared.f32 	%f2419, [_ZZ9bodyForceP4BodyfiE6pShare+2252];
	sub.f32 	%f2420, %f2419, %f3;
	mul.f32 	%f2421, %f2418, %f2418;
	fma.rn.f32 	%f2422, %f2416, %f2416, %f2421;
	fma.rn.f32 	%f2423, %f2420, %f2420, %f2422;
	add.f32 	%f2424, %f2423, 0f3089705F;
	rsqrt.approx.f32 	%f2425, %f2424;
	mul.f32 	%f2426, %f2425, %f2425;
	mul.f32 	%f2427, %f2425, %f2426;
	fma.rn.f32 	%f2428, %f2416, %f2427, %f2412;
	fma.rn.f32 	%f2429, %f2418, %f2427, %f2413;
	fma.rn.f32 	%f2430, %f2420, %f2427, %f2414;
	ld.shared.f32 	%f2431, [_ZZ9bodyForceP4BodyfiE6pShare+2256];
	sub.f32 	%f2432, %f2431, %f1;
	ld.shared.f32 	%f2433, [_ZZ9bodyForceP4BodyfiE6pShare+2260];
	sub.f32 	%f2434, %f2433, %f2;
	ld.shared.f32 	%f2435, [_ZZ9bodyForceP4BodyfiE6pShare+2264];
	sub.f32 	%f2436, %f2435, %f3;
	mul.f32 	%f2437, %f2434, %f2434;
	fma.rn.f32 	%f2438, %f2432, %f2432, %f2437;
	fma.rn.f32 	%f2439, %f2436, %f2436, %f2438;
	add.f32 	%f2440, %f2439, 0f3089705F;
	rsqrt.approx.f32 	%f2441, %f2440;
	mul.f32 	%f2442, %f2441, %f2441;
	mul.f32 	%f2443, %f2441, %f2442;
	fma.rn.f32 	%f2444, %f2432, %f2443, %f2428;
	fma.rn.f32 	%f2445, %f2434, %f2443, %f2429;
	fma.rn.f32 	%f2446, %f2436, %f2443, %f2430;
	ld.shared.f32 	%f2447, [_ZZ9bodyForceP4BodyfiE6pShare+2280];
	sub.f32 	%f2448, %f2447, %f1;
	ld.shared.f32 	%f2449, [_ZZ9bodyForceP4BodyfiE6pShare+2284];
	sub.f32 	%f2450, %f2449, %f2;
	ld.shared.f32 	%f2451, [_ZZ9bodyForceP4BodyfiE6pShare+2288];
	sub.f32 	%f2452, %f2451, %f3;
	mul.f32 	%f2453, %f2450, %f2450;
	fma.rn.f32 	%f2454, %f2448, %f2448, %f2453;
	fma.rn.f32 	%f2455, %f2452, %f2452, %f2454;
	add.f32 	%f2456, %f2455, 0f3089705F;
	rsqrt.approx.f32 	%f2457, %f2456;
	mul.f32 	%f2458, %f2457, %f2457;
	mul.f32 	%f2459, %f2457, %f2458;
	fma.rn.f32 	%f2460, %f2448, %f2459, %f2444;
	fma.rn.f32 	%f2461, %f2450, %f2459, %f2445;
	fma.rn.f32 	%f2462, %f2452, %f2459, %f2446;
	ld.shared.f32 	%f2463, [_ZZ9bodyForceP4BodyfiE6pShare+2292];
	sub.f32 	%f2464, %f2463, %f1;
	ld.shared.f32 	%f2465, [_ZZ9bodyForceP4BodyfiE6pShare+2296];
	sub.f32 	%f2466, %f2465, %f2;
	ld.shared.f32 	%f2467, [_ZZ9bodyForceP4BodyfiE6pShare+2300];
	sub.f32 	%f2468, %f2467, %f3;
	mul.f32 	%f2469, %f2466, %f2466;
	fma.rn.f32 	%f2470, %f2464, %f2464, %f2469;
	fma.rn.f32 	%f2471, %f2468, %f2468, %f2470;
	add.f32 	%f2472, %f2471, 0f3089705F;
	rsqrt.approx.f32 	%f2473, %f2472;
	mul.f32 	%f2474, %f2473, %f2473;
	mul.f32 	%f2475, %f2473, %f2474;
	fma.rn.f32 	%f2476, %f2464, %f2475, %f2460;
	fma.rn.f32 	%f2477, %f2466, %f2475, %f2461;
	fma.rn.f32 	%f2478, %f2468, %f2475, %f2462;
	ld.shared.f32 	%f2479, [_ZZ9bodyForceP4BodyfiE6pShare+2304];
	sub.f32 	%f2480, %f2479, %f1;
	ld.shared.f32 	%f2481, [_ZZ9bodyForceP4BodyfiE6pShare+2308];
	sub.f32 	%f2482, %f2481, %f2;
	ld.shared.f32 	%f2483, [_ZZ9bodyForceP4BodyfiE6pShare+2312];
	sub.f32 	%f2484, %f2483, %f3;
	mul.f32 	%f2485, %f2482, %f2482;
	fma.rn.f32 	%f2486, %f2480, %f2480, %f2485;
	fma.rn.f32 	%f2487, %f2484, %f2484, %f2486;
	add.f32 	%f2488, %f2487, 0f3089705F;
	rsqrt.approx.f32 	%f2489, %f2488;
	mul.f32 	%f2490, %f2489, %f2489;
	mul.f32 	%f2491, %f2489, %f2490;
	fma.rn.f32 	%f2492, %f2480, %f2491, %f2476;
	fma.rn.f32 	%f2493, %f2482, %f2491, %f2477;
	fma.rn.f32 	%f2494, %f2484, %f2491, %f2478;
	ld.shared.f32 	%f2495, [_ZZ9bodyForceP4BodyfiE6pShare+2316];
	sub.f32 	%f2496, %f2495, %f1;
	ld.shared.f32 	%f2497, [_ZZ9bodyForceP4BodyfiE6pShare+2320];
	sub.f32 	%f2498, %f2497, %f2;
	ld.shared.f32 	%f2499, [_ZZ9bodyForceP4BodyfiE6pShare+2324];
	sub.f32 	%f2500, %f2499, %f3;
	mul.f32 	%f2501, %f2498, %f2498;
	fma.rn.f32 	%f2502, %f2496, %f2496, %f2501;
	fma.rn.f32 	%f2503, %f2500, %f2500, %f2502;
	add.f32 	%f2504, %f2503, 0f3089705F;
	rsqrt.approx.f32 	%f2505, %f2504;
	mul.f32 	%f2506, %f2505, %f2505;
	mul.f32 	%f2507, %f2505, %f2506;
	fma.rn.f32 	%f2508, %f2496, %f2507, %f2492;
	fma.rn.f32 	%f2509, %f2498, %f2507, %f2493;
	fma.rn.f32 	%f2510, %f2500, %f2507, %f2494;
	ld.shared.f32 	%f2511, [_ZZ9bodyForceP4BodyfiE6pShare+2340];
	sub.f32 	%f2512, %f2511, %f1;
	ld.shared.f32 	%f2513, [_ZZ9bodyForceP4BodyfiE6pShare+2344];
	sub.f32 	%f2514, %f2513, %f2;
	ld.shared.f32 	%f2515, [_ZZ9bodyForceP4BodyfiE6pShare+2348];
	sub.f32 	%f2516, %f2515, %f3;
	mul.f32 	%f2517, %f2514, %f2514;
	fma.rn.f32 	%f2518, %f2512, %f2512, %f2517;
	fma.rn.f32 	%f2519, %f2516, %f2516, %f2518;
	add.f32 	%f2520, %f2519, 0f3089705F;
	rsqrt.approx.f32 	%f2521, %f2520;
	mul.f32 	%f2522, %f2521, %f2521;
	mul.f32 	%f2523, %f2521, %f2522;
	fma.rn.f32 	%f2524, %f2512, %f2523, %f2508;
	fma.rn.f32 	%f2525, %f2514, %f2523, %f2509;
	fma.rn.f32 	%f2526, %f2516, %f2523, %f2510;
	ld.shared.f32 	%f2527, [_ZZ9bodyForceP4BodyfiE6pShare+2352];
	sub.f32 	%f2528, %f2527, %f1;
	ld.shared.f32 	%f2529, [_ZZ9bodyForceP4BodyfiE6pShare+2356];
	sub.f32 	%f2530, %f2529, %f2;
	ld.shared.f32 	%f2531, [_ZZ9bodyForceP4BodyfiE6pShare+2360];
	sub.f32 	%f2532, %f2531, %f3;
	mul.f32 	%f2533, %f2530, %f2530;
	fma.rn.f32 	%f2534, %f2528, %f2528, %f2533;
	fma.rn.f32 	%f2535, %f2532, %f2532, %f2534;
	add.f32 	%f2536, %f2535, 0f3089705F;
	rsqrt.approx.f32 	%f2537, %f2536;
	mul.f32 	%f2538, %f2537, %f2537;
	mul.f32 	%f2539, %f2537, %f2538;
	fma.rn.f32 	%f2540, %f2528, %f2539, %f2524;
	fma.rn.f32 	%f2541, %f2530, %f2539, %f2525;
	fma.rn.f32 	%f2542, %f2532, %f2539, %f2526;
	ld.shared.f32 	%f2543, [_ZZ9bodyForceP4BodyfiE6pShare+2364];
	sub.f32 	%f2544, %f2543, %f1;
	ld.shared.f32 	%f2545, [_ZZ9bodyForceP4BodyfiE6pShare+2368];
	sub.f32 	%f2546, %f2545, %f2;
	ld.shared.f32 	%f2547, [_ZZ9bodyForceP4BodyfiE6pShare+2372];
	sub.f32 	%f2548, %f2547, %f3;
	mul.f32 	%f2549, %f2546, %f2546;
	fma.rn.f32 	%f2550, %f2544, %f2544, %f2549;
	fma.rn.f32 	%f2551, %f2548, %f2548, %f2550;
	add.f32 	%f2552, %f2551, 0f3089705F;
	rsqrt.approx.f32 	%f2553, %f2552;
	mul.f32 	%f2554, %f2553, %f2553;
	mul.f32 	%f2555, %f2553, %f2554;
	fma.rn.f32 	%f2556, %f2544, %f2555, %f2540;
	fma.rn.f32 	%f2557, %f2546, %f2555, %f2541;
	fma.rn.f32 	%f2558, %f2548, %f2555, %f2542;
	ld.shared.f32 	%f2559, [_ZZ9bodyForceP4BodyfiE6pShare+2376];
	sub.f32 	%f2560, %f2559, %f1;
	ld.shared.f32 	%f2561, [_ZZ9bodyForceP4BodyfiE6pShare+2380];
	sub.f32 	%f2562, %f2561, %f2;
	ld.shared.f32 	%f2563, [_ZZ9bodyForceP4BodyfiE6pShare+2384];
	sub.f32 	%f2564, %f2563, %f3;
	mul.f32 	%f2565, %f2562, %f2562;
	fma.rn.f32 	%f2566, %f2560, %f2560, %f2565;
	fma.rn.f32 	%f2567, %f2564, %f2564, %f2566;
	add.f32 	%f2568, %f2567, 0f3089705F;
	rsqrt.approx.f32 	%f2569, %f2568;
	mul.f32 	%f2570, %f2569, %f2569;
	mul.f32 	%f2571, %f2569, %f2570;
	fma.rn.f32 	%f2572, %f2560, %f2571, %f2556;
	fma.rn.f32 	%f2573, %f2562, %f2571, %f2557;
	fma.rn.f32 	%f2574, %f2564, %f2571, %f2558;
	ld.shared.f32 	%f2575, [_ZZ9bodyForceP4BodyfiE6pShare+2400];
	sub.f32 	%f2576, %f2575, %f1;
	ld.shared.f32 	%f2577, [_ZZ9bodyForceP4BodyfiE6pShare+2404];
	sub.f32 	%f2578, %f2577, %f2;
	ld.shared.f32 	%f2579, [_ZZ9bodyForceP4BodyfiE6pShare+2408];
	sub.f32 	%f2580, %f2579, %f3;
	mul.f32 	%f2581, %f2578, %f2578;
	fma.rn.f32 	%f2582, %f2576, %f2576, %f2581;
	fma.rn.f32 	%f2583, %f2580, %f2580, %f2582;
	add.f32 	%f2584, %f2583, 0f3089705F;
	rsqrt.approx.f32 	%f2585, %f2584;
	mul.f32 	%f2586, %f2585, %f2585;
	mul.f32 	%f2587, %f2585, %f2586;
	fma.rn.f32 	%f2588, %f2576, %f2587, %f2572;
	fma.rn.f32 	%f2589, %f2578, %f2587, %f2573;
	fma.rn.f32 	%f2590, %f2580, %f2587, %f2574;
	ld.shared.f32 	%f2591, [_ZZ9bodyForceP4BodyfiE6pShare+2412];
	sub.f32 	%f2592, %f2591, %f1;
	ld.shared.f32 	%f2593, [_ZZ9bodyForceP4BodyfiE6pShare+2416];
	sub.f32 	%f2594, %f2593, %f2;
	ld.shared.f32 	%f2595, [_ZZ9bodyForceP4BodyfiE6pShare+2420];
	sub.f32 	%f2596, %f2595, %f3;
	mul.f32 	%f2597, %f2594, %f2594;
	fma.rn.f32 	%f2598, %f2592, %f2592, %f2597;
	fma.rn.f32 	%f2599, %f2596, %f2596, %f2598;
	add.f32 	%f2600, %f2599, 0f3089705F;
	rsqrt.approx.f32 	%f2601, %f2600;
	mul.f32 	%f2602, %f2601, %f2601;
	mul.f32 	%f2603, %f2601, %f2602;
	fma.rn.f32 	%f2604, %f2592, %f2603, %f2588;
	fma.rn.f32 	%f2605, %f2594, %f2603, %f2589;
	fma.rn.f32 	%f2606, %f2596, %f2603, %f2590;
	ld.shared.f32 	%f2607, [_ZZ9bodyForceP4BodyfiE6pShare+2424];
	sub.f32 	%f2608, %f2607, %f1;
	ld.shared.f32 	%f2609, [_ZZ9bodyForceP4BodyfiE6pShare+2428];
	sub.f32 	%f2610, %f2609, %f2;
	ld.shared.f32 	%f2611, [_ZZ9bodyForceP4BodyfiE6pShare+2432];
	sub.f32 	%f2612, %f2611, %f3;
	mul.f32 	%f2613, %f2610, %f2610;
	fma.rn.f32 	%f2614, %f2608, %f2608, %f2613;
	fma.rn.f32 	%f2615, %f2612, %f2612, %f2614;
	add.f32 	%f2616, %f2615, 0f3089705F;
	rsqrt.approx.f32 	%f2617, %f2616;
	mul.f32 	%f2618, %f2617, %f2617;
	mul.f32 	%f2619, %f2617, %f2618;
	fma.rn.f32 	%f2620, %f2608, %f2619, %f2604;
	fma.rn.f32 	%f2621, %f2610, %f2619, %f2605;
	fma.rn.f32 	%f2622, %f2612, %f2619, %f2606;
	ld.shared.f32 	%f2623, [_ZZ9bodyForceP4BodyfiE6pShare+2436];
	sub.f32 	%f2624, %f2623, %f1;
	ld.shared.f32 	%f2625, [_ZZ9bodyForceP4BodyfiE6pShare+2440];
	sub.f32 	%f2626, %f2625, %f2;
	ld.shared.f32 	%f2627, [_ZZ9bodyForceP4BodyfiE6pShare+2444];
	sub.f32 	%f2628, %f2627, %f3;
	mul.f32 	%f2629, %f2626, %f2626;
	fma.rn.f32 	%f2630, %f2624, %f2624, %f2629;
	fma.rn.f32 	%f2631, %f2628, %f2628, %f2630;
	add.f32 	%f2632, %f2631, 0f3089705F;
	rsqrt.approx.f32 	%f2633, %f2632;
	mul.f32 	%f2634, %f2633, %f2633;
	mul.f32 	%f2635, %f2633, %f2634;
	fma.rn.f32 	%f2636, %f2624, %f2635, %f2620;
	fma.rn.f32 	%f2637, %f2626, %f2635, %f2621;
	fma.rn.f32 	%f2638, %f2628, %f2635, %f2622;
	ld.shared.f32 	%f2639, [_ZZ9bodyForceP4BodyfiE6pShare+2460];
	sub.f32 	%f2640, %f2639, %f1;
	ld.shared.f32 	%f2641, [_ZZ9bodyForceP4BodyfiE6pShare+2464];
	sub.f32 	%f2642, %f2641, %f2;
	ld.shared.f32 	%f2643, [_ZZ9bodyForceP4BodyfiE6pShare+2468];
	sub.f32 	%f2644, %f2643, %f3;
	mul.f32 	%f2645, %f2642, %f2642;
	fma.rn.f32 	%f2646, %f2640, %f2640, %f2645;
	fma.rn.f32 	%f2647, %f2644, %f2644, %f2646;
	add.f32 	%f2648, %f2647, 0f3089705F;
	rsqrt.approx.f32 	%f2649, %f2648;
	mul.f32 	%f2650, %f2649, %f2649;
	mul.f32 	%f2651, %f2649, %f2650;
	fma.rn.f32 	%f2652, %f2640, %f2651, %f2636;
	fma.rn.f32 	%f2653, %f2642, %f2651, %f2637;
	fma.rn.f32 	%f2654, %f2644, %f2651, %f2638;
	ld.shared.f32 	%f2655, [_ZZ9bodyForceP4BodyfiE6pShare+2472];
	sub.f32 	%f2656, %f2655, %f1;
	ld.shared.f32 	%f2657, [_ZZ9bodyForceP4BodyfiE6pShare+2476];
	sub.f32 	%f2658, %f2657, %f2;
	ld.shared.f32 	%f2659, [_ZZ9bodyForceP4BodyfiE6pShare+2480];
	sub.f32 	%f2660, %f2659, %f3;
	mul.f32 	%f2661, %f2658, %f2658;
	fma.rn.f32 	%f2662, %f2656, %f2656, %f2661;
	fma.rn.f32 	%f2663, %f2660, %f2660, %f2662;
	add.f32 	%f2664, %f2663, 0f3089705F;
	rsqrt.approx.f32 	%f2665, %f2664;
	mul.f32 	%f2666, %f2665, %f2665;
	mul.f32 	%f2667, %f2665, %f2666;
	fma.rn.f32 	%f2668, %f2656, %f2667, %f2652;
	fma.rn.f32 	%f2669, %f2658, %f2667, %f2653;
	fma.rn.f32 	%f2670, %f2660, %f2667, %f2654;
	ld.shared.f32 	%f2671, [_ZZ9bodyForceP4BodyfiE6pShare+2484];
	sub.f32 	%f2672, %f2671, %f1;
	ld.shared.f32 	%f2673, [_ZZ9bodyForceP4BodyfiE6pShare+2488];
	sub.f32 	%f2674, %f2673, %f2;
	ld.shared.f32 	%f2675, [_ZZ9bodyForceP4BodyfiE6pShare+2492];
	sub.f32 	%f2676, %f2675, %f3;
	mul.f32 	%f2677, %f2674, %f2674;
	fma.rn.f32 	%f2678, %f2672, %f2672, %f2677;
	fma.rn.f32 	%f2679, %f2676, %f2676, %f2678;
	add.f32 	%f2680, %f2679, 0f3089705F;
	rsqrt.approx.f32 	%f2681, %f2680;
	mul.f32 	%f2682, %f2681, %f2681;
	mul.f32 	%f2683, %f2681, %f2682;
	fma.rn.f32 	%f2684, %f2672, %f2683, %f2668;
	fma.rn.f32 	%f2685, %f2674, %f2683, %f2669;
	fma.rn.f32 	%f2686, %f2676, %f2683, %f2670;
	ld.shared.f32 	%f2687, [_ZZ9bodyForceP4BodyfiE6pShare+2496];
	sub.f32 	%f2688, %f2687, %f1;
	ld.shared.f32 	%f2689, [_ZZ9bodyForceP4BodyfiE6pShare+2500];
	sub.f32 	%f2690, %f2689, %f2;
	ld.shared.f32 	%f2691, [_ZZ9bodyForceP4BodyfiE6pShare+2504];
	sub.f32 	%f2692, %f2691, %f3;
	mul.f32 	%f2693, %f2690, %f2690;
	fma.rn.f32 	%f2694, %f2688, %f2688, %f2693;
	fma.rn.f32 	%f2695, %f2692, %f2692, %f2694;
	add.f32 	%f2696, %f2695, 0f3089705F;
	rsqrt.approx.f32 	%f2697, %f2696;
	mul.f32 	%f2698, %f2697, %f2697;
	mul.f32 	%f2699, %f2697, %f2698;
	fma.rn.f32 	%f2700, %f2688, %f2699, %f2684;
	fma.rn.f32 	%f2701, %f2690, %f2699, %f2685;
	fma.rn.f32 	%f2702, %f2692, %f2699, %f2686;
	ld.shared.f32 	%f2703, [_ZZ9bodyForceP4BodyfiE6pShare+2520];
	sub.f32 	%f2704, %f2703, %f1;
	ld.shared.f32 	%f2705, [_ZZ9bodyForceP4BodyfiE6pShare+2524];
	sub.f32 	%f2706, %f2705, %f2;
	ld.shared.f32 	%f2707, [_ZZ9bodyForceP4BodyfiE6pShare+2528];
	sub.f32 	%f2708, %f2707, %f3;
	mul.f32 	%f2709, %f2706, %f2706;
	fma.rn.f32 	%f2710, %f2704, %f2704, %f2709;
	fma.rn.f32 	%f2711, %f2708, %f2708, %f2710;
	add.f32 	%f2712, %f2711, 0f3089705F;
	rsqrt.approx.f32 	%f2713, %f2712;
	mul.f32 	%f2714, %f2713, %f2713;
	mul.f32 	%f2715, %f2713, %f2714;
	fma.rn.f32 	%f2716, %f2704, %f2715, %f2700;
	fma.rn.f32 	%f2717, %f2706, %f2715, %f2701;
	fma.rn.f32 	%f2718, %f2708, %f2715, %f2702;
	ld.shared.f32 	%f2719, [_ZZ9bodyForceP4BodyfiE6pShare+2532];
	sub.f32 	%f2720, %f2719, %f1;
	ld.shared.f32 	%f2721, [_ZZ9bodyForceP4BodyfiE6pShare+2536];
	sub.f32 	%f2722, %f2721, %f2;
	ld.shared.f32 	%f2723, [_ZZ9bodyForceP4BodyfiE6pShare+2540];
	sub.f32 	%f2724, %f2723, %f3;
	mul.f32 	%f2725, %f2722, %f2722;
	fma.rn.f32 	%f2726, %f2720, %f2720, %f2725;
	fma.rn.f32 	%f2727, %f2724, %f2724, %f2726;
	add.f32 	%f2728, %f2727, 0f3089705F;
	rsqrt.approx.f32 	%f2729, %f2728;
	mul.f32 	%f2730, %f2729, %f2729;
	mul.f32 	%f2731, %f2729, %f2730;
	fma.rn.f32 	%f2732, %f2720, %f2731, %f2716;
	fma.rn.f32 	%f2733, %f2722, %f2731, %f2717;
	fma.rn.f32 	%f2734, %f2724, %f2731, %f2718;
	ld.shared.f32 	%f2735, [_ZZ9bodyForceP4BodyfiE6pShare+2544];
	sub.f32 	%f2736, %f2735, %f1;
	ld.shared.f32 	%f2737, [_ZZ9bodyForceP4BodyfiE6pShare+2548];
	sub.f32 	%f2738, %f2737, %f2;
	ld.shared.f32 	%f2739, [_ZZ9bodyForceP4BodyfiE6pShare+2552];
	sub.f32 	%f2740, %f2739, %f3;
	mul.f32 	%f2741, %f2738, %f2738;
	fma.rn.f32 	%f2742, %f2736, %f2736, %f2741;
	fma.rn.f32 	%f2743, %f2740, %f2740, %f2742;
	add.f32 	%f2744, %f2743, 0f3089705F;
	rsqrt.approx.f32 	%f2745, %f2744;
	mul.f32 	%f2746, %f2745, %f2745;
	mul.f32 	%f2747, %f2745, %f2746;
	fma.rn.f32 	%f2748, %f2736, %f2747, %f2732;
	fma.rn.f32 	%f2749, %f2738, %f2747, %f2733;
	fma.rn.f32 	%f2750, %f2740, %f2747, %f2734;
	ld.shared.f32 	%f2751, [_ZZ9bodyForceP4BodyfiE6pShare+2556];
	sub.f32 	%f2752, %f2751, %f1;
	ld.shared.f32 	%f2753, [_ZZ9bodyForceP4BodyfiE6pShare+2560];
	sub.f32 	%f2754, %f2753, %f2;
	ld.shared.f32 	%f2755, [_ZZ9bodyForceP4BodyfiE6pShare+2564];
	sub.f32 	%f2756, %f2755, %f3;
	mul.f32 	%f2757, %f2754, %f2754;
	fma.rn.f32 	%f2758, %f2752, %f2752, %f2757;
	fma.rn.f32 	%f2759, %f2756, %f2756, %f2758;
	add.f32 	%f2760, %f2759, 0f3089705F;
	rsqrt.approx.f32 	%f2761, %f2760;
	mul.f32 	%f2762, %f2761, %f2761;
	mul.f32 	%f2763, %f2761, %f2762;
	fma.rn.f32 	%f2764, %f2752, %f2763, %f2748;
	fma.rn.f32 	%f2765, %f2754, %f2763, %f2749;
	fma.rn.f32 	%f2766, %f2756, %f2763, %f2750;
	ld.shared.f32 	%f2767, [_ZZ9bodyForceP4BodyfiE6pShare+2580];
	sub.f32 	%f2768, %f2767, %f1;
	ld.shared.f32 	%f2769, [_ZZ9bodyForceP4BodyfiE6pShare+2584];
	sub.f32 	%f2770, %f2769, %f2;
	ld.shared.f32 	%f2771, [_ZZ9bodyForceP4BodyfiE6pShare+2588];
	sub.f32 	%f2772, %f2771, %f3;
	mul.f32 	%f2773, %f2770, %f2770;
	fma.rn.f32 	%f2774, %f2768, %f2768, %f2773;
	fma.rn.f32 	%f2775, %f2772, %f2772, %f2774;
	add.f32 	%f2776, %f2775, 0f3089705F;
	rsqrt.approx.f32 	%f2777, %f2776;
	mul.f32 	%f2778, %f2777, %f2777;
	mul.f32 	%f2779, %f2777, %f2778;
	fma.rn.f32 	%f2780, %f2768, %f2779, %f2764;
	fma.rn.f32 	%f2781, %f2770, %f2779, %f2765;
	fma.rn.f32 	%f2782, %f2772, %f2779, %f2766;
	ld.shared.f32 	%f2783, [_ZZ9bodyForceP4BodyfiE6pShare+2592];
	sub.f32 	%f2784, %f2783, %f1;
	ld.shared.f32 	%f2785, [_ZZ9bodyForceP4BodyfiE6pShare+2596];
	sub.f32 	%f2786, %f2785, %f2;
	ld.shared.f32 	%f2787, [_ZZ9bodyForceP4BodyfiE6pShare+2600];
	sub.f32 	%f2788, %f2787, %f3;
	mul.f32 	%f2789, %f2786, %f2786;
	fma.rn.f32 	%f2790, %f2784, %f2784, %f2789;
	fma.rn.f32 	%f2791, %f2788, %f2788, %f2790;
	add.f32 	%f2792, %f2791, 0f3089705F;
	rsqrt.approx.f32 	%f2793, %f2792;
	mul.f32 	%f2794, %f2793, %f2793;
	mul.f32 	%f2795, %f2793, %f2794;
	fma.rn.f32 	%f2796, %f2784, %f2795, %f2780;
	fma.rn.f32 	%f2797, %f2786, %f2795, %f2781;
	fma.rn.f32 	%f2798, %f2788, %f2795, %f2782;
	ld.shared.f32 	%f2799, [_ZZ9bodyForceP4BodyfiE6pShare+2604];
	sub.f32 	%f2800, %f2799, %f1;
	ld.shared.f32 	%f2801, [_ZZ9bodyForceP4BodyfiE6pShare+2608];
	sub.f32 	%f2802, %f2801, %f2;
	ld.shared.f32 	%f2803, [_ZZ9bodyForceP4BodyfiE6pShare+2612];
	sub.f32 	%f2804, %f2803, %f3;
	mul.f32 	%f2805, %f2802, %f2802;
	fma.rn.f32 	%f2806, %f2800, %f2800, %f2805;
	fma.rn.f32 	%f2807, %f2804, %f2804, %f2806;
	add.f32 	%f2808, %f2807, 0f3089705F;
	rsqrt.approx.f32 	%f2809, %f2808;
	mul.f32 	%f2810, %f2809, %f2809;
	mul.f32 	%f2811, %f2809, %f2810;
	fma.rn.f32 	%f2812, %f2800, %f2811, %f2796;
	fma.rn.f32 	%f2813, %f2802, %f2811, %f2797;
	fma.rn.f32 	%f2814, %f2804, %f2811, %f2798;
	ld.shared.f32 	%f2815, [_ZZ9bodyForceP4BodyfiE6pShare+2616];
	sub.f32 	%f2816, %f2815, %f1;
	ld.shared.f32 	%f2817, [_ZZ9bodyForceP4BodyfiE6pShare+2620];
	sub.f32 	%f2818, %f2817, %f2;
	ld.shared.f32 	%f2819, [_ZZ9bodyForceP4BodyfiE6pShare+2624];
	sub.f32 	%f2820, %f2819, %f3;
	mul.f32 	%f2821, %f2818, %f2818;
	fma.rn.f32 	%f2822, %f2816, %f2816, %f2821;
	fma.rn.f32 	%f2823, %f2820, %f2820, %f2822;
	add.f32 	%f2824, %f2823, 0f3089705F;
	rsqrt.approx.f32 	%f2825, %f2824;
	mul.f32 	%f2826, %f2825, %f2825;
	mul.f32 	%f2827, %f2825, %f2826;
	fma.rn.f32 	%f2828, %f2816, %f2827, %f2812;
	fma.rn.f32 	%f2829, %f2818, %f2827, %f2813;
	fma.rn.f32 	%f2830, %f2820, %f2827, %f2814;
	ld.shared.f32 	%f2831, [_ZZ9bodyForceP4BodyfiE6pShare+2640];
	sub.f32 	%f2832, %f2831, %f1;
	ld.shared.f32 	%f2833, [_ZZ9bodyForceP4BodyfiE6pShare+2644];
	sub.f32 	%f2834, %f2833, %f2;
	ld.shared.f32 	%f2835, [_ZZ9bodyForceP4BodyfiE6pShare+2648];
	sub.f32 	%f2836, %f2835, %f3;
	mul.f32 	%f2837, %f2834, %f2834;
	fma.rn.f32 	%f2838, %f2832, %f2832, %f2837;
	fma.rn.f32 	%f2839, %f2836, %f2836, %f2838;
	add.f32 	%f2840, %f2839, 0f3089705F;
	rsqrt.approx.f32 	%f2841, %f2840;
	mul.f32 	%f2842, %f2841, %f2841;
	mul.f32 	%f2843, %f2841, %f2842;
	fma.rn.f32 	%f2844, %f2832, %f2843, %f2828;
	fma.rn.f32 	%f2845, %f2834, %f2843, %f2829;
	fma.rn.f32 	%f2846, %f2836, %f2843, %f2830;
	ld.shared.f32 	%f2847, [_ZZ9bodyForceP4BodyfiE6pShare+2652];
	sub.f32 	%f2848, %f2847, %f1;
	ld.shared.f32 	%f2849, [_ZZ9bodyForceP4BodyfiE6pShare+2656];
	sub.f32 	%f2850, %f2849, %f2;
	ld.shared.f32 	%f2851, [_ZZ9bodyForceP4BodyfiE6pShare+2660];
	sub.f32 	%f2852, %f2851, %f3;
	mul.f32 	%f2853, %f2850, %f2850;
	fma.rn.f32 	%f2854, %f2848, %f2848, %f2853;
	fma.rn.f32 	%f2855, %f2852, %f2852, %f2854;
	add.f32 	%f2856, %f2855, 0f3089705F;
	rsqrt.approx.f32 	%f2857, %f2856;
	mul.f32 	%f2858, %f2857, %f2857;
	mul.f32 	%f2859, %f2857, %f2858;
	fma.rn.f32 	%f2860, %f2848, %f2859, %f2844;
	fma.rn.f32 	%f2861, %f2850, %f2859, %f2845;
	fma.rn.f32 	%f2862, %f2852, %f2859, %f2846;
	ld.shared.f32 	%f2863, [_ZZ9bodyForceP4BodyfiE6pShare+2664];
	sub.f32 	%f2864, %f2863, %f1;
	ld.shared.f32 	%f2865, [_ZZ9bodyForceP4BodyfiE6pShare+2668];
	sub.f32 	%f2866, %f2865, %f2;
	ld.shared.f32 	%f2867, [_ZZ9bodyForceP4BodyfiE6pShare+2672];
	sub.f32 	%f2868, %f2867, %f3;
	mul.f32 	%f2869, %f2866, %f2866;
	fma.rn.f32 	%f2870, %f2864, %f2864, %f2869;
	fma.rn.f32 	%f2871, %f2868, %f2868, %f2870;
	add.f32 	%f2872, %f2871, 0f3089705F;
	rsqrt.approx.f32 	%f2873, %f2872;
	mul.f32 	%f2874, %f2873, %f2873;
	mul.f32 	%f2875, %f2873, %f2874;
	fma.rn.f32 	%f2876, %f2864, %f2875, %f2860;
	fma.rn.f32 	%f2877, %f2866, %f2875, %f2861;
	fma.rn.f32 	%f2878, %f2868, %f2875, %f2862;
	ld.shared.f32 	%f2879, [_ZZ9bodyForceP4BodyfiE6pShare+2676];
	sub.f32 	%f2880, %f2879, %f1;
	ld.shared.f32 	%f2881, [_ZZ9bodyForceP4BodyfiE6pShare+2680];
	sub.f32 	%f2882, %f2881, %f2;
	ld.shared.f32 	%f2883, [_ZZ9bodyForceP4BodyfiE6pShare+2684];
	sub.f32 	%f2884, %f2883, %f3;
	mul.f32 	%f2885, %f2882, %f2882;
	fma.rn.f32 	%f2886, %f2880, %f2880, %f2885;
	fma.rn.f32 	%f2887, %f2884, %f2884, %f2886;
	add.f32 	%f2888, %f2887, 0f3089705F;
	rsqrt.approx.f32 	%f2889, %f2888;
	mul.f32 	%f2890, %f2889, %f2889;
	mul.f32 	%f2891, %f2889, %f2890;
	fma.rn.f32 	%f2892, %f2880, %f2891, %f2876;
	fma.rn.f32 	%f2893, %f2882, %f2891, %f2877;
	fma.rn.f32 	%f2894, %f2884, %f2891, %f2878;
	ld.shared.f32 	%f2895, [_ZZ9bodyForceP4BodyfiE6pShare+2700];
	sub.f32 	%f2896, %f2895, %f1;
	ld.shared.f32 	%f2897, [_ZZ9bodyForceP4BodyfiE6pShare+2704];
	sub.f32 	%f2898, %f2897, %f2;
	ld.shared.f32 	%f2899, [_ZZ9bodyForceP4BodyfiE6pShare+2708];
	sub.f32 	%f2900, %f2899, %f3;
	mul.f32 	%f2901, %f2898, %f2898;
	fma.rn.f32 	%f2902, %f2896, %f2896, %f2901;
	fma.rn.f32 	%f2903, %f2900, %f2900, %f2902;
	add.f32 	%f2904, %f2903, 0f3089705F;
	rsqrt.approx.f32 	%f2905, %f2904;
	mul.f32 	%f2906, %f2905, %f2905;
	mul.f32 	%f2907, %f2905, %f2906;
	fma.rn.f32 	%f2908, %f2896, %f2907, %f2892;
	fma.rn.f32 	%f2909, %f2898, %f2907, %f2893;
	fma.rn.f32 	%f2910, %f2900, %f2907, %f2894;
	ld.shared.f32 	%f2911, [_ZZ9bodyForceP4BodyfiE6pShare+2712];
	sub.f32 	%f2912, %f2911, %f1;
	ld.shared.f32 	%f2913, [_ZZ9bodyForceP4BodyfiE6pShare+2716];
	sub.f32 	%f2914, %f2913, %f2;
	ld.shared.f32 	%f2915, [_ZZ9bodyForceP4BodyfiE6pShare+2720];
	sub.f32 	%f2916, %f2915, %f3;
	mul.f32 	%f2917, %f2914, %f2914;
	fma.rn.f32 	%f2918, %f2912, %f2912, %f2917;
	fma.rn.f32 	%f2919, %f2916, %f2916, %f2918;
	add.f32 	%f2920, %f2919, 0f3089705F;
	rsqrt.approx.f32 	%f2921, %f2920;
	mul.f32 	%f2922, %f2921, %f2921;
	mul.f32 	%f2923, %f2921, %f2922;
	fma.rn.f32 	%f2924, %f2912, %f2923, %f2908;
	fma.rn.f32 	%f2925, %f2914, %f2923, %f2909;
	fma.rn.f32 	%f2926, %f2916, %f2923, %f2910;
	ld.shared.f32 	%f2927, [_ZZ9bodyForceP4BodyfiE6pShare+2724];
	sub.f32 	%f2928, %f2927, %f1;
	ld.shared.f32 	%f2929, [_ZZ9bodyForceP4BodyfiE6pShare+2728];
	sub.f32 	%f2930, %f2929, %f2;
	ld.shared.f32 	%f2931, [_ZZ9bodyForceP4BodyfiE6pShare+2732];
	sub.f32 	%f2932, %f2931, %f3;
	mul.f32 	%f2933, %f2930, %f2930;
	fma.rn.f32 	%f2934, %f2928, %f2928, %f2933;
	fma.rn.f32 	%f2935, %f2932, %f2932, %f2934;
	add.f32 	%f2936, %f2935, 0f3089705F;
	rsqrt.approx.f32 	%f2937, %f2936;
	mul.f32 	%f2938, %f2937, %f2937;
	mul.f32 	%f2939, %f2937, %f2938;
	fma.rn.f32 	%f2940, %f2928, %f2939, %f2924;
	fma.rn.f32 	%f2941, %f2930, %f2939, %f2925;
	fma.rn.f32 	%f2942, %f2932, %f2939, %f2926;
	ld.shared.f32 	%f2943, [_ZZ9bodyForceP4BodyfiE6pShare+2736];
	sub.f32 	%f2944, %f2943, %f1;
	ld.shared.f32 	%f2945, [_ZZ9bodyForceP4BodyfiE6pShare+2740];
	sub.f32 	%f2946, %f2945, %f2;
	ld.shared.f32 	%f2947, [_ZZ9bodyForceP4BodyfiE6pShare+2744];
	sub.f32 	%f2948, %f2947, %f3;
	mul.f32 	%f2949, %f2946, %f2946;
	fma.rn.f32 	%f2950, %f2944, %f2944, %f2949;
	fma.rn.f32 	%f2951, %f2948, %f2948, %f2950;
	add.f32 	%f2952, %f2951, 0f3089705F;
	rsqrt.approx.f32 	%f2953, %f2952;
	mul.f32 	%f2954, %f2953, %f2953;
	mul.f32 	%f2955, %f2953, %f2954;
	fma.rn.f32 	%f2956, %f2944, %f2955, %f2940;
	fma.rn.f32 	%f2957, %f2946, %f2955, %f2941;
	fma.rn.f32 	%f2958, %f2948, %f2955, %f2942;
	ld.shared.f32 	%f2959, [_ZZ9bodyForceP4BodyfiE6pShare+2760];
	sub.f32 	%f2960, %f2959, %f1;
	ld.shared.f32 	%f2961, [_ZZ9bodyForceP4BodyfiE6pShare+2764];
	sub.f32 	%f2962, %f2961, %f2;
	ld.shared.f32 	%f2963, [_ZZ9bodyForceP4BodyfiE6pShare+2768];
	sub.f32 	%f2964, %f2963, %f3;
	mul.f32 	%f2965, %f2962, %f2962;
	fma.rn.f32 	%f2966, %f2960, %f2960, %f2965;
	fma.rn.f32 	%f2967, %f2964, %f2964, %f2966;
	add.f32 	%f2968, %f2967, 0f3089705F;
	rsqrt.approx.f32 	%f2969, %f2968;
	mul.f32 	%f2970, %f2969, %f2969;
	mul.f32 	%f2971, %f2969, %f2970;
	fma.rn.f32 	%f2972, %f2960, %f2971, %f2956;
	fma.rn.f32 	%f2973, %f2962, %f2971, %f2957;
	fma.rn.f32 	%f2974, %f2964, %f2971, %f2958;
	ld.shared.f32 	%f2975, [_ZZ9bodyForceP4BodyfiE6pShare+2772];
	sub.f32 	%f2976, %f2975, %f1;
	ld.shared.f32 	%f2977, [_ZZ9bodyForceP4BodyfiE6pShare+2776];
	sub.f32 	%f2978, %f2977, %f2;
	ld.shared.f32 	%f2979, [_ZZ9bodyForceP4BodyfiE6pShare+2780];
	sub.f32 	%f2980, %f2979, %f3;
	mul.f32 	%f2981, %f2978, %f2978;
	fma.rn.f32 	%f2982, %f2976, %f2976, %f2981;
	fma.rn.f32 	%f2983, %f2980, %f2980, %f2982;
	add.f32 	%f2984, %f2983, 0f3089705F;
	rsqrt.approx.f32 	%f2985, %f2984;
	mul.f32 	%f2986, %f2985, %f2985;
	mul.f32 	%f2987, %f2985, %f2986;
	fma.rn.f32 	%f2988, %f2976, %f2987, %f2972;
	fma.rn.f32 	%f2989, %f2978, %f2987, %f2973;
	fma.rn.f32 	%f2990, %f2980, %f2987, %f2974;
	ld.shared.f32 	%f2991, [_ZZ9bodyForceP4BodyfiE6pShare+2784];
	sub.f32 	%f2992, %f2991, %f1;
	ld.shared.f32 	%f2993, [_ZZ9bodyForceP4BodyfiE6pShare+2788];
	sub.f32 	%f2994, %f2993, %f2;
	ld.shared.f32 	%f2995, [_ZZ9bodyForceP4BodyfiE6pShare+2792];
	sub.f32 	%f2996, %f2995, %f3;
	mul.f32 	%f2997, %f2994, %f2994;
	fma.rn.f32 	%f2998, %f2992, %f2992, %f2997;
	fma.rn.f32 	%f2999, %f2996, %f2996, %f2998;
	add.f32 	%f3000, %f2999, 0f3089705F;
	rsqrt.approx.f32 	%f3001, %f3000;
	mul.f32 	%f3002, %f3001, %f3001;
	mul.f32 	%f3003, %f3001, %f3002;
	fma.rn.f32 	%f3004, %f2992, %f3003, %f2988;
	fma.rn.f32 	%f3005, %f2994, %f3003, %f2989;
	fma.rn.f32 	%f3006, %f2996, %f3003, %f2990;
	ld.shared.f32 	%f3007, [_ZZ9bodyForceP4BodyfiE6pShare+2796];
	sub.f32 	%f3008, %f3007, %f1;
	ld.shared.f32 	%f3009, [_ZZ9bodyForceP4BodyfiE6pShare+2800];
	sub.f32 	%f3010, %f3009, %f2;
	ld.shared.f32 	%f3011, [_ZZ9bodyForceP4BodyfiE6pShare+2804];
	sub.f32 	%f3012, %f3011, %f3;
	mul.f32 	%f3013, %f3010, %f3010;
	fma.rn.f32 	%f3014, %f3008, %f3008, %f3013;
	fma.rn.f32 	%f3015, %f3012, %f3012, %f3014;
	add.f32 	%f3016, %f3015, 0f3089705F;
	rsqrt.approx.f32 	%f3017, %f3016;
	mul.f32 	%f3018, %f3017, %f3017;
	mul.f32 	%f3019, %f3017, %f3018;
	fma.rn.f32 	%f3020, %f3008, %f3019, %f3004;
	fma.rn.f32 	%f3021, %f3010, %f3019, %f3005;
	fma.rn.f32 	%f3022, %f3012, %f3019, %f3006;
	ld.shared.f32 	%f3023, [_ZZ9bodyForceP4BodyfiE6pShare+2820];
	sub.f32 	%f3024, %f3023, %f1;
	ld.shared.f32 	%f3025, [_ZZ9bodyForceP4BodyfiE6pShare+2824];
	sub.f32 	%f3026, %f3025, %f2;
	ld.shared.f32 	%f3027, [_ZZ9bodyForceP4BodyfiE6pShare+2828];
	sub.f32 	%f3028, %f3027, %f3;
	mul.f32 	%f3029, %f3026, %f3026;
	fma.rn.f32 	%f3030, %f3024, %f3024, %f3029;
	fma.rn.f32 	%f3031, %f3028, %f3028, %f3030;
	add.f32 	%f3032, %f3031, 0f3089705F;
	rsqrt.approx.f32 	%f3033, %f3032;
	mul.f32 	%f3034, %f3033, %f3033;
	mul.f32 	%f3035, %f3033, %f3034;
	fma.rn.f32 	%f3036, %f3024, %f3035, %f3020;
	fma.rn.f32 	%f3037, %f3026, %f3035, %f3021;
	fma.rn.f32 	%f3038, %f3028, %f3035, %f3022;
	ld.shared.f32 	%f3039, [_ZZ9bodyForceP4BodyfiE6pShare+2832];
	sub.f32 	%f3040, %f3039, %f1;
	ld.shared.f32 	%f3041, [_ZZ9bodyForceP4BodyfiE6pShare+2836];
	sub.f32 	%f3042, %f3041, %f2;
	ld.shared.f32 	%f3043, [_ZZ9bodyForceP4BodyfiE6pShare+2840];
	sub.f32 	%f3044, %f3043, %f3;
	mul.f32 	%f3045, %f3042, %f3042;
	fma.rn.f32 	%f3046, %f3040, %f3040, %f3045;
	fma.rn.f32 	%f3047, %f3044, %f3044, %f3046;
	add.f32 	%f3048, %f3047, 0f3089705F;
	rsqrt.approx.f32 	%f3049, %f3048;
	mul.f32 	%f3050, %f3049, %f3049;
	mul.f32 	%f3051, %f3049, %f3050;
	fma.rn.f32 	%f3052, %f3040, %f3051, %f3036;
	fma.rn.f32 	%f3053, %f3042, %f3051, %f3037;
	fma.rn.f32 	%f3054, %f3044, %f3051, %f3038;
	ld.shared.f32 	%f3055, [_ZZ9bodyForceP4BodyfiE6pShare+2844];
	sub.f32 	%f3056, %f3055, %f1;
	ld.shared.f32 	%f3057, [_ZZ9bodyForceP4BodyfiE6pShare+2848];
	sub.f32 	%f3058, %f3057, %f2;
	ld.shared.f32 	%f3059, [_ZZ9bodyForceP4BodyfiE6pShare+2852];
	sub.f32 	%f3060, %f3059, %f3;
	mul.f32 	%f3061, %f3058, %f3058;
	fma.rn.f32 	%f3062, %f3056, %f3056, %f3061;
	fma.rn.f32 	%f3063, %f3060, %f3060, %f3062;
	add.f32 	%f3064, %f3063, 0f3089705F;
	rsqrt.approx.f32 	%f3065, %f3064;
	mul.f32 	%f3066, %f3065, %f3065;
	mul.f32 	%f3067, %f3065, %f3066;
	fma.rn.f32 	%f3068, %f3056, %f3067, %f3052;
	fma.rn.f32 	%f3069, %f3058, %f3067, %f3053;
	fma.rn.f32 	%f3070, %f3060, %f3067, %f3054;
	ld.shared.f32 	%f3071, [_ZZ9bodyForceP4BodyfiE6pShare+2856];
	sub.f32 	%f3072, %f3071, %f1;
	ld.shared.f32 	%f3073, [_ZZ9bodyForceP4BodyfiE6pShare+2860];
	sub.f32 	%f3074, %f3073, %f2;
	ld.shared.f32 	%f3075, [_ZZ9bodyForceP4BodyfiE6pShare+2864];
	sub.f32 	%f3076, %f3075, %f3;
	mul.f32 	%f3077, %f3074, %f3074;
	fma.rn.f32 	%f3078, %f3072, %f3072, %f3077;
	fma.rn.f32 	%f3079, %f3076, %f3076, %f3078;
	add.f32 	%f3080, %f3079, 0f3089705F;
	rsqrt.approx.f32 	%f3081, %f3080;
	mul.f32 	%f3082, %f3081, %f3081;
	mul.f32 	%f3083, %f3081, %f3082;
	fma.rn.f32 	%f3084, %f3072, %f3083, %f3068;
	fma.rn.f32 	%f3085, %f3074, %f3083, %f3069;
	fma.rn.f32 	%f3086, %f3076, %f3083, %f3070;
	ld.shared.f32 	%f3087, [_ZZ9bodyForceP4BodyfiE6pShare+2880];
	sub.f32 	%f3088, %f3087, %f1;
	ld.shared.f32 	%f3089, [_ZZ9bodyForceP4BodyfiE6pShare+2884];
	sub.f32 	%f3090, %f3089, %f2;
	ld.shared.f32 	%f3091, [_ZZ9bodyForceP4BodyfiE6pShare+2888];
	sub.f32 	%f3092, %f3091, %f3;
	mul.f32 	%f3093, %f3090, %f3090;
	fma.rn.f32 	%f3094, %f3088, %f3088, %f3093;
	fma.rn.f32 	%f3095, %f3092, %f3092, %f3094;
	add.f32 	%f3096, %f3095, 0f3089705F;
	rsqrt.approx.f32 	%f3097, %f3096;
	mul.f32 	%f3098, %f3097, %f3097;
	mul.f32 	%f3099, %f3097, %f3098;
	fma.rn.f32 	%f3100, %f3088, %f3099, %f3084;
	fma.rn.f32 	%f3101, %f3090, %f3099, %f3085;
	fma.rn.f32 	%f3102, %f3092, %f3099, %f3086;
	ld.shared.f32 	%f3103, [_ZZ9bodyForceP4BodyfiE6pShare+2892];
	sub.f32 	%f3104, %f3103, %f1;
	ld.shared.f32 	%f3105, [_ZZ9bodyForceP4BodyfiE6pShare+2896];
	sub.f32 	%f3106, %f3105, %f2;
	ld.shared.f32 	%f3107, [_ZZ9bodyForceP4BodyfiE6pShare+2900];
	sub.f32 	%f3108, %f3107, %f3;
	mul.f32 	%f3109, %f3106, %f3106;
	fma.rn.f32 	%f3110, %f3104, %f3104, %f3109;
	fma.rn.f32 	%f3111, %f3108, %f3108, %f3110;
	add.f32 	%f3112, %f3111, 0f3089705F;
	rsqrt.approx.f32 	%f3113, %f3112;
	mul.f32 	%f3114, %f3113, %f3113;
	mul.f32 	%f3115, %f3113, %f3114;
	fma.rn.f32 	%f3116, %f3104, %f3115, %f3100;
	fma.rn.f32 	%f3117, %f3106, %f3115, %f3101;
	fma.rn.f32 	%f3118, %f3108, %f3115, %f3102;
	ld.shared.f32 	%f3119, [_ZZ9bodyForceP4BodyfiE6pShare+2904];
	sub.f32 	%f3120, %f3119, %f1;
	ld.shared.f32 	%f3121, [_ZZ9bodyForceP4BodyfiE6pShare+2908];
	sub.f32 	%f3122, %f3121, %f2;
	ld.shared.f32 	%f3123, [_ZZ9bodyForceP4BodyfiE6pShare+2912];
	sub.f32 	%f3124, %f3123, %f3;
	mul.f32 	%f3125, %f3122, %f3122;
	fma.rn.f32 	%f3126, %f3120, %f3120, %f3125;
	fma.rn.f32 	%f3127, %f3124, %f3124, %f3126;
	add.f32 	%f3128, %f3127, 0f3089705F;
	rsqrt.approx.f32 	%f3129, %f3128;
	mul.f32 	%f3130, %f3129, %f3129;
	mul.f32 	%f3131, %f3129, %f3130;
	fma.rn.f32 	%f3132, %f3120, %f3131, %f3116;
	fma.rn.f32 	%f3133, %f3122, %f3131, %f3117;
	fma.rn.f32 	%f3134, %f3124, %f3131, %f3118;
	ld.shared.f32 	%f3135, [_ZZ9bodyForceP4BodyfiE6pShare+2916];
	sub.f32 	%f3136, %f3135, %f1;
	ld.shared.f32 	%f3137, [_ZZ9bodyForceP4BodyfiE6pShare+2920];
	sub.f32 	%f3138, %f3137, %f2;
	ld.shared.f32 	%f3139, [_ZZ9bodyForceP4BodyfiE6pShare+2924];
	sub.f32 	%f3140, %f3139, %f3;
	mul.f32 	%f3141, %f3138, %f3138;
	fma.rn.f32 	%f3142, %f3136, %f3136, %f3141;
	fma.rn.f32 	%f3143, %f3140, %f3140, %f3142;
	add.f32 	%f3144, %f3143, 0f3089705F;
	rsqrt.approx.f32 	%f3145, %f3144;
	mul.f32 	%f3146, %f3145, %f3145;
	mul.f32 	%f3147, %f3145, %f3146;
	fma.rn.f32 	%f3148, %f3136, %f3147, %f3132;
	fma.rn.f32 	%f3149, %f3138, %f3147, %f3133;
	fma.rn.f32 	%f3150, %f3140, %f3147, %f3134;
	ld.shared.f32 	%f3151, [_ZZ9bodyForceP4BodyfiE6pShare+2940];
	sub.f32 	%f3152, %f3151, %f1;
	ld.shared.f32 	%f3153, [_ZZ9bodyForceP4BodyfiE6pShare+2944];
	sub.f32 	%f3154, %f3153, %f2;
	ld.shared.f32 	%f3155, [_ZZ9bodyForceP4BodyfiE6pShare+2948];
	sub.f32 	%f3156, %f3155, %f3;
	mul.f32 	%f3157, %f3154, %f3154;
	fma.rn.f32 	%f3158, %f3152, %f3152, %f3157;
	fma.rn.f32 	%f3159, %f3156, %f3156, %f3158;
	add.f32 	%f3160, %f3159, 0f3089705F;
	rsqrt.approx.f32 	%f3161, %f3160;
	mul.f32 	%f3162, %f3161, %f3161;
	mul.f32 	%f3163, %f3161, %f3162;
	fma.rn.f32 	%f3164, %f3152, %f3163, %f3148;
	fma.rn.f32 	%f3165, %f3154, %f3163, %f3149;
	fma.rn.f32 	%f3166, %f3156, %f3163, %f3150;
	ld.shared.f32 	%f3167, [_ZZ9bodyForceP4BodyfiE6pShare+2952];
	sub.f32 	%f3168, %f3167, %f1;
	ld.shared.f32 	%f3169, [_ZZ9bodyForceP4BodyfiE6pShare+2956];
	sub.f32 	%f3170, %f3169, %f2;
	ld.shared.f32 	%f3171, [_ZZ9bodyForceP4BodyfiE6pShare+2960];
	sub.f32 	%f3172, %f3171, %f3;
	mul.f32 	%f3173, %f3170, %f3170;
	fma.rn.f32 	%f3174, %f3168, %f3168, %f3173;
	fma.rn.f32 	%f3175, %f3172, %f3172, %f3174;
	add.f32 	%f3176, %f3175, 0f3089705F;
	rsqrt.approx.f32 	%f3177, %f3176;
	mul.f32 	%f3178, %f3177, %f3177;
	mul.f32 	%f3179, %f3177, %f3178;
	fma.rn.f32 	%f3180, %f3168, %f3179, %f3164;
	fma.rn.f32 	%f3181, %f3170, %f3179, %f3165;
	fma.rn.f32 	%f3182, %f3172, %f3179, %f3166;
	ld.shared.f32 	%f3183, [_ZZ9bodyForceP4BodyfiE6pShare+2964];
	sub.f32 	%f3184, %f3183, %f1;
	ld.shared.f32 	%f3185, [_ZZ9bodyForceP4BodyfiE6pShare+2968];
	sub.f32 	%f3186, %f3185, %f2;
	ld.shared.f32 	%f3187, [_ZZ9bodyForceP4BodyfiE6pShare+2972];
	sub.f32 	%f3188, %f3187, %f3;
	mul.f32 	%f3189, %f3186, %f3186;
	fma.rn.f32 	%f3190, %f3184, %f3184, %f3189;
	fma.rn.f32 	%f3191, %f3188, %f3188, %f3190;
	add.f32 	%f3192, %f3191, 0f3089705F;
	rsqrt.approx.f32 	%f3193, %f3192;
	mul.f32 	%f3194, %f3193, %f3193;
	mul.f32 	%f3195, %f3193, %f3194;
	fma.rn.f32 	%f3196, %f3184, %f3195, %f3180;
	fma.rn.f32 	%f3197, %f3186, %f3195, %f3181;
	fma.rn.f32 	%f3198, %f3188, %f3195, %f3182;
	ld.shared.f32 	%f3199, [_ZZ9bodyForceP4BodyfiE6pShare+2976];
	sub.f32 	%f3200, %f3199, %f1;
	ld.shared.f32 	%f3201, [_ZZ9bodyForceP4BodyfiE6pShare+2980];
	sub.f32 	%f3202, %f3201, %f2;
	ld.shared.f32 	%f3203, [_ZZ9bodyForceP4BodyfiE6pShare+2984];
	sub.f32 	%f3204, %f3203, %f3;
	mul.f32 	%f3205, %f3202, %f3202;
	fma.rn.f32 	%f3206, %f3200, %f3200, %f3205;
	fma.rn.f32 	%f3207, %f3204, %f3204, %f3206;
	add.f32 	%f3208, %f3207, 0f3089705F;
	rsqrt.approx.f32 	%f3209, %f3208;
	mul.f32 	%f3210, %f3209, %f3209;
	mul.f32 	%f3211, %f3209, %f3210;
	fma.rn.f32 	%f3212, %f3200, %f3211, %f3196;
	fma.rn.f32 	%f3213, %f3202, %f3211, %f3197;
	fma.rn.f32 	%f3214, %f3204, %f3211, %f3198;
	ld.shared.f32 	%f3215, [_ZZ9bodyForceP4BodyfiE6pShare+3000];
	sub.f32 	%f3216, %f3215, %f1;
	ld.shared.f32 	%f3217, [_ZZ9bodyForceP4BodyfiE6pShare+3004];
	sub.f32 	%f3218, %f3217, %f2;
	ld.shared.f32 	%f3219, [_ZZ9bodyForceP4BodyfiE6pShare+3008];
	sub.f32 	%f3220, %f3219, %f3;
	mul.f32 	%f3221, %f3218, %f3218;
	fma.rn.f32 	%f3222, %f3216, %f3216, %f3221;
	fma.rn.f32 	%f3223, %f3220, %f3220, %f3222;
	add.f32 	%f3224, %f3223, 0f3089705F;
	rsqrt.approx.f32 	%f3225, %f3224;
	mul.f32 	%f3226, %f3225, %f3225;
	mul.f32 	%f3227, %f3225, %f3226;
	fma.rn.f32 	%f3228, %f3216, %f3227, %f3212;
	fma.rn.f32 	%f3229, %f3218, %f3227, %f3213;
	fma.rn.f32 	%f3230, %f3220, %f3227, %f3214;
	ld.shared.f32 	%f3231, [_ZZ9bodyForceP4BodyfiE6pShare+3012];
	sub.f32 	%f3232, %f3231, %f1;
	ld.shared.f32 	%f3233, [_ZZ9bodyForceP4BodyfiE6pShare+3016];
	sub.f32 	%f3234, %f3233, %f2;
	ld.shared.f32 	%f3235, [_ZZ9bodyForceP4BodyfiE6pShare+3020];
	sub.f32 	%f3236, %f3235, %f3;
	mul.f32 	%f3237, %f3234, %f3234;
	fma.rn.f32 	%f3238, %f3232, %f3232, %f3237;
	fma.rn.f32 	%f3239, %f3236, %f3236, %f3238;
	add.f32 	%f3240, %f3239, 0f3089705F;
	rsqrt.approx.f32 	%f3241, %f3240;
	mul.f32 	%f3242, %f3241, %f3241;
	mul.f32 	%f3243, %f3241, %f3242;
	fma.rn.f32 	%f3244, %f3232, %f3243, %f3228;
	fma.rn.f32 	%f3245, %f3234, %f3243, %f3229;
	fma.rn.f32 	%f3246, %f3236, %f3243, %f3230;
	ld.shared.f32 	%f3247, [_ZZ9bodyForceP4BodyfiE6pShare+3024];
	sub.f32 	%f3248, %f3247, %f1;
	ld.shared.f32 	%f3249, [_ZZ9bodyForceP4BodyfiE6pShare+3028];
	sub.f32 	%f3250, %f3249, %f2;
	ld.shared.f32 	%f3251, [_ZZ9bodyForceP4BodyfiE6pShare+3032];
	sub.f32 	%f3252, %f3251, %f3;
	mul.f32 	%f3253, %f3250, %f3250;
	fma.rn.f32 	%f3254, %f3248, %f3248, %f3253;
	fma.rn.f32 	%f3255, %f3252, %f3252, %f3254;
	add.f32 	%f3256, %f3255, 0f3089705F;
	rsqrt.approx.f32 	%f3257, %f3256;
	mul.f32 	%f3258, %f3257, %f3257;
	mul.f32 	%f3259, %f3257, %f3258;
	fma.rn.f32 	%f3260, %f3248, %f3259, %f3244;
	fma.rn.f32 	%f3261, %f3250, %f3259, %f3245;
	fma.rn.f32 	%f3262, %f3252, %f3259, %f3246;
	ld.shared.f32 	%f3263, [_ZZ9bodyForceP4BodyfiE6pShare+3036];
	sub.f32 	%f3264, %f3263, %f1;
	ld.shared.f32 	%f3265, [_ZZ9bodyForceP4BodyfiE6pShare+3040];
	sub.f32 	%f3266, %f3265, %f2;
	ld.shared.f32 	%f3267, [_ZZ9bodyForceP4BodyfiE6pShare+3044];
	sub.f32 	%f3268, %f3267, %f3;
	mul.f32 	%f3269, %f3266, %f3266;
	fma.rn.f32 	%f3270, %f3264, %f3264, %f3269;
	fma.rn.f32 	%f3271, %f3268, %f3268, %f3270;
	add.f32 	%f3272, %f3271, 0f3089705F;
	rsqrt.approx.f32 	%f3273, %f3272;
	mul.f32 	%f3274, %f3273, %f3273;
	mul.f32 	%f3275, %f3273, %f3274;
	fma.rn.f32 	%f3276, %f3264, %f3275, %f3260;
	fma.rn.f32 	%f3277, %f3266, %f3275, %f3261;
	fma.rn.f32 	%f3278, %f3268, %f3275, %f3262;
	ld.shared.f32 	%f3279, [_ZZ9bodyForceP4BodyfiE6pShare+3060];
	sub.f32 	%f3280, %f3279, %f1;
	ld.shared.f32 	%f3281, [_ZZ9bodyForceP4BodyfiE6pShare+3064];
	sub.f32 	%f3282, %f3281, %f2;
	ld.shared.f32 	%f3283, [_ZZ9bodyForceP4BodyfiE6pShare+3068];
	sub.f32 	%f3284, %f3283, %f3;
	mul.f32 	%f3285, %f3282, %f3282;
	fma.rn.f32 	%f3286, %f3280, %f3280, %f3285;
	fma.rn.f32 	%f3287, %f3284, %f3284, %f3286;
	add.f32 	%f3288, %f3287, 0f3089705F;
	rsqrt.approx.f32 	%f3289, %f3288;
	mul.f32 	%f3290, %f3289, %f3289;
	mul.f32 	%f3291, %f3289, %f3290;
	fma.rn.f32 	%f3292, %f3280, %f3291, %f3276;
	fma.rn.f32 	%f3293, %f3282, %f3291, %f3277;
	fma.rn.f32 	%f3294, %f3284, %f3291, %f3278;
	ld.shared.f32 	%f3295, [_ZZ9bodyForceP4BodyfiE6pShare+3072];
	sub.f32 	%f3296, %f3295, %f1;
	ld.shared.f32 	%f3297, [_ZZ9bodyForceP4BodyfiE6pShare+3076];
	sub.f32 	%f3298, %f3297, %f2;
	ld.shared.f32 	%f3299, [_ZZ9bodyForceP4BodyfiE6pShare+3080];
	sub.f32 	%f3300, %f3299, %f3;
	mul.f32 	%f3301, %f3298, %f3298;
	fma.rn.f32 	%f3302, %f3296, %f3296, %f3301;
	fma.rn.f32 	%f3303, %f3300, %f3300, %f3302;
	add.f32 	%f3304, %f3303, 0f3089705F;
	rsqrt.approx.f32 	%f3305, %f3304;
	mul.f32 	%f3306, %f3305, %f3305;
	mul.f32 	%f3307, %f3305, %f3306;
	fma.rn.f32 	%f3308, %f3296, %f3307, %f3292;
	fma.rn.f32 	%f3309, %f3298, %f3307, %f3293;
	fma.rn.f32 	%f3310, %f3300, %f3307, %f3294;
	ld.shared.f32 	%f3311, [_ZZ9bodyForceP4BodyfiE6pShare+3084];
	sub.f32 	%f3312, %f3311, %f1;
	ld.shared.f32 	%f3313, [_ZZ9bodyForceP4BodyfiE6pShare+3088];
	sub.f32 	%f3314, %f3313, %f2;
	ld.shared.f32 	%f3315, [_ZZ9bodyForceP4BodyfiE6pShare+3092];
	sub.f32 	%f3316, %f3315, %f3;
	mul.f32 	%f3317, %f3314, %f3314;
	fma.rn.f32 	%f3318, %f3312, %f3312, %f3317;
	fma.rn.f32 	%f3319, %f3316, %f3316, %f3318;
	add.f32 	%f3320, %f3319, 0f3089705F;
	rsqrt.approx.f32 	%f3321, %f3320;
	mul.f32 	%f3322, %f3321, %f3321;
	mul.f32 	%f3323, %f3321, %f3322;
	fma.rn.f32 	%f3324, %f3312, %f3323, %f3308;
	fma.rn.f32 	%f3325, %f3314, %f3323, %f3309;
	fma.rn.f32 	%f3326, %f3316, %f3323, %f3310;
	ld.shared.f32 	%f3327, [_ZZ9bodyForceP4BodyfiE6pShare+3096];
	sub.f32 	%f3328, %f3327, %f1;
	ld.shared.f32 	%f3329, [_ZZ9bodyForceP4BodyfiE6pShare+3100];
	sub.f32 	%f3330, %f3329, %f2;
	ld.shared.f32 	%f3331, [_ZZ9bodyForceP4BodyfiE6pShare+3104];
	sub.f32 	%f3332, %f3331, %f3;
	mul.f32 	%f3333, %f3330, %f3330;
	fma.rn.f32 	%f3334, %f3328, %f3328, %f3333;
	fma.rn.f32 	%f3335, %f3332, %f3332, %f3334;
	add.f32 	%f3336, %f3335, 0f3089705F;
	rsqrt.approx.f32 	%f3337, %f3336;
	mul.f32 	%f3338, %f3337, %f3337;
	mul.f32 	%f3339, %f3337, %f3338;
	fma.rn.f32 	%f3340, %f3328, %f3339, %f3324;
	fma.rn.f32 	%f3341, %f3330, %f3339, %f3325;
	fma.rn.f32 	%f3342, %f3332, %f3339, %f3326;
	ld.shared.f32 	%f3343, [_ZZ9bodyForceP4BodyfiE6pShare+3120];
	sub.f32 	%f3344, %f3343, %f1;
	ld.shared.f32 	%f3345, [_ZZ9bodyForceP4BodyfiE6pShare+3124];
	sub.f32 	%f3346, %f3345, %f2;
	ld.shared.f32 	%f3347, [_ZZ9bodyForceP4BodyfiE6pShare+3128];
	sub.f32 	%f3348, %f3347, %f3;
	mul.f32 	%f3349, %f3346, %f3346;
	fma.rn.f32 	%f3350, %f3344, %f3344, %f3349;
	fma.rn.f32 	%f3351, %f3348, %f3348, %f3350;
	add.f32 	%f3352, %f3351, 0f3089705F;
	rsqrt.approx.f32 	%f3353, %f3352;
	mul.f32 	%f3354, %f3353, %f3353;
	mul.f32 	%f3355, %f3353, %f3354;
	fma.rn.f32 	%f3356, %f3344, %f3355, %f3340;
	fma.rn.f32 	%f3357, %f3346, %f3355, %f3341;
	fma.rn.f32 	%f3358, %f3348, %f3355, %f3342;
	ld.shared.f32 	%f3359, [_ZZ9bodyForceP4BodyfiE6pShare+3132];
	sub.f32 	%f3360, %f3359, %f1;
	ld.shared.f32 	%f3361, [_ZZ9bodyForceP4BodyfiE6pShare+3136];
	sub.f32 	%f3362, %f3361, %f2;
	ld.shared.f32 	%f3363, [_ZZ9bodyForceP4BodyfiE6pShare+3140];
	sub.f32 	%f3364, %f3363, %f3;
	mul.f32 	%f3365, %f3362, %f3362;
	fma.rn.f32 	%f3366, %f3360, %f3360, %f3365;
	fma.rn.f32 	%f3367, %f3364, %f3364, %f3366;
	add.f32 	%f3368, %f3367, 0f3089705F;
	rsqrt.approx.f32 	%f3369, %f3368;
	mul.f32 	%f3370, %f3369, %f3369;
	mul.f32 	%f3371, %f3369, %f3370;
	fma.rn.f32 	%f3372, %f3360, %f3371, %f3356;
	fma.rn.f32 	%f3373, %f3362, %f3371, %f3357;
	fma.rn.f32 	%f3374, %f3364, %f3371, %f3358;
	ld.shared.f32 	%f3375, [_ZZ9bodyForceP4BodyfiE6pShare+3144];
	sub.f32 	%f3376, %f3375, %f1;
	ld.shared.f32 	%f3377, [_ZZ9bodyForceP4BodyfiE6pShare+3148];
	sub.f32 	%f3378, %f3377, %f2;
	ld.shared.f32 	%f3379, [_ZZ9bodyForceP4BodyfiE6pShare+3152];
	sub.f32 	%f3380, %f3379, %f3;
	mul.f32 	%f3381, %f3378, %f3378;
	fma.rn.f32 	%f3382, %f3376, %f3376, %f3381;
	fma.rn.f32 	%f3383, %f3380, %f3380, %f3382;
	add.f32 	%f3384, %f3383, 0f3089705F;
	rsqrt.approx.f32 	%f3385, %f3384;
	mul.f32 	%f3386, %f3385, %f3385;
	mul.f32 	%f3387, %f3385, %f3386;
	fma.rn.f32 	%f3388, %f3376, %f3387, %f3372;
	fma.rn.f32 	%f3389, %f3378, %f3387, %f3373;
	fma.rn.f32 	%f3390, %f3380, %f3387, %f3374;
	ld.shared.f32 	%f3391, [_ZZ9bodyForceP4BodyfiE6pShare+3156];
	sub.f32 	%f3392, %f3391, %f1;
	ld.shared.f32 	%f3393, [_ZZ9bodyForceP4BodyfiE6pShare+3160];
	sub.f32 	%f3394, %f3393, %f2;
	ld.shared.f32 	%f3395, [_ZZ9bodyForceP4BodyfiE6pShare+3164];
	sub.f32 	%f3396, %f3395, %f3;
	mul.f32 	%f3397, %f3394, %f3394;
	fma.rn.f32 	%f3398, %f3392, %f3392, %f3397;
	fma.rn.f32 	%f3399, %f3396, %f3396, %f3398;
	add.f32 	%f3400, %f3399, 0f3089705F;
	rsqrt.approx.f32 	%f3401, %f3400;
	mul.f32 	%f3402, %f3401, %f3401;
	mul.f32 	%f3403, %f3401, %f3402;
	fma.rn.f32 	%f3404, %f3392, %f3403, %f3388;
	fma.rn.f32 	%f3405, %f3394, %f3403, %f3389;
	fma.rn.f32 	%f3406, %f3396, %f3403, %f3390;
	ld.shared.f32 	%f3407, [_ZZ9bodyForceP4BodyfiE6pShare+3180];
	sub.f32 	%f3408, %f3407, %f1;
	ld.shared.f32 	%f3409, [_ZZ9bodyForceP4BodyfiE6pShare+3184];
	sub.f32 	%f3410, %f3409, %f2;
	ld.shared.f32 	%f3411, [_ZZ9bodyForceP4BodyfiE6pShare+3188];
	sub.f32 	%f3412, %f3411, %f3;
	mul.f32 	%f3413, %f3410, %f3410;
	fma.rn.f32 	%f3414, %f3408, %f3408, %f3413;
	fma.rn.f32 	%f3415, %f3412, %f3412, %f3414;
	add.f32 	%f3416, %f3415, 0f3089705F;
	rsqrt.approx.f32 	%f3417, %f3416;
	mul.f32 	%f3418, %f3417, %f3417;
	mul.f32 	%f3419, %f3417, %f3418;
	fma.rn.f32 	%f3420, %f3408, %f3419, %f3404;
	fma.rn.f32 	%f3421, %f3410, %f3419, %f3405;
	fma.rn.f32 	%f3422, %f3412, %f3419, %f3406;
	ld.shared.f32 	%f3423, [_ZZ9bodyForceP4BodyfiE6pShare+3192];
	sub.f32 	%f3424, %f3423, %f1;
	ld.shared.f32 	%f3425, [_ZZ9bodyForceP4BodyfiE6pShare+3196];
	sub.f32 	%f3426, %f3425, %f2;
	ld.shared.f32 	%f3427, [_ZZ9bodyForceP4BodyfiE6pShare+3200];
	sub.f32 	%f3428, %f3427, %f3;
	mul.f32 	%f3429, %f3426, %f3426;
	fma.rn.f32 	%f3430, %f3424, %f3424, %f3429;
	fma.rn.f32 	%f3431, %f3428, %f3428, %f3430;
	add.f32 	%f3432, %f3431, 0f3089705F;
	rsqrt.approx.f32 	%f3433, %f3432;
	mul.f32 	%f3434, %f3433, %f3433;
	mul.f32 	%f3435, %f3433, %f3434;
	fma.rn.f32 	%f3436, %f3424, %f3435, %f3420;
	fma.rn.f32 	%f3437, %f3426, %f3435, %f3421;
	fma.rn.f32 	%f3438, %f3428, %f3435, %f3422;
	ld.shared.f32 	%f3439, [_ZZ9bodyForceP4BodyfiE6pShare+3204];
	sub.f32 	%f3440, %f3439, %f1;
	ld.shared.f32 	%f3441, [_ZZ9bodyForceP4BodyfiE6pShare+3208];
	sub.f32 	%f3442, %f3441, %f2;
	ld.shared.f32 	%f3443, [_ZZ9bodyForceP4BodyfiE6pShare+3212];
	sub.f32 	%f3444, %f3443, %f3;
	mul.f32 	%f3445, %f3442, %f3442;
	fma.rn.f32 	%f3446, %f3440, %f3440, %f3445;
	fma.rn.f32 	%f3447, %f3444, %f3444, %f3446;
	add.f32 	%f3448, %f3447, 0f3089705F;
	rsqrt.approx.f32 	%f3449, %f3448;
	mul.f32 	%f3450, %f3449, %f3449;
	mul.f32 	%f3451, %f3449, %f3450;
	fma.rn.f32 	%f3452, %f3440, %f3451, %f3436;
	fma.rn.f32 	%f3453, %f3442, %f3451, %f3437;
	fma.rn.f32 	%f3454, %f3444, %f3451, %f3438;
	ld.shared.f32 	%f3455, [_ZZ9bodyForceP4BodyfiE6pShare+3216];
	sub.f32 	%f3456, %f3455, %f1;
	ld.shared.f32 	%f3457, [_ZZ9bodyForceP4BodyfiE6pShare+3220];
	sub.f32 	%f3458, %f3457, %f2;
	ld.shared.f32 	%f3459, [_ZZ9bodyForceP4BodyfiE6pShare+3224];
	sub.f32 	%f3460, %f3459, %f3;
	mul.f32 	%f3461, %f3458, %f3458;
	fma.rn.f32 	%f3462, %f3456, %f3456, %f3461;
	fma.rn.f32 	%f3463, %f3460, %f3460, %f3462;
	add.f32 	%f3464, %f3463, 0f3089705F;
	rsqrt.approx.f32 	%f3465, %f3464;
	mul.f32 	%f3466, %f3465, %f3465;
	mul.f32 	%f3467, %f3465, %f3466;
	fma.rn.f32 	%f3468, %f3456, %f3467, %f3452;
	fma.rn.f32 	%f3469, %f3458, %f3467, %f3453;
	fma.rn.f32 	%f3470, %f3460, %f3467, %f3454;
	ld.shared.f32 	%f3471, [_ZZ9bodyForceP4BodyfiE6pShare+3240];
	sub.f32 	%f3472, %f3471, %f1;
	ld.shared.f32 	%f3473, [_ZZ9bodyForceP4BodyfiE6pShare+3244];
	sub.f32 	%f3474, %f3473, %f2;
	ld.shared.f32 	%f3475, [_ZZ9bodyForceP4BodyfiE6pShare+3248];
	sub.f32 	%f3476, %f3475, %f3;
	mul.f32 	%f3477, %f3474, %f3474;
	fma.rn.f32 	%f3478, %f3472, %f3472, %f3477;
	fma.rn.f32 	%f3479, %f3476, %f3476, %f3478;
	add.f32 	%f3480, %f3479, 0f3089705F;
	rsqrt.approx.f32 	%f3481, %f3480;
	mul.f32 	%f3482, %f3481, %f3481;
	mul.f32 	%f3483, %f3481, %f3482;
	fma.rn.f32 	%f3484, %f3472, %f3483, %f3468;
	fma.rn.f32 	%f3485, %f3474, %f3483, %f3469;
	fma.rn.f32 	%f3486, %f3476, %f3483, %f3470;
	ld.shared.f32 	%f3487, [_ZZ9bodyForceP4BodyfiE6pShare+3252];
	sub.f32 	%f3488, %f3487, %f1;
	ld.shared.f32 	%f3489, [_ZZ9bodyForceP4BodyfiE6pShare+3256];
	sub.f32 	%f3490, %f3489, %f2;
	ld.shared.f32 	%f3491, [_ZZ9bodyForceP4BodyfiE6pShare+3260];
	sub.f32 	%f3492, %f3491, %f3;
	mul.f32 	%f3493, %f3490, %f3490;
	fma.rn.f32 	%f3494, %f3488, %f3488, %f3493;
	fma.rn.f32 	%f3495, %f3492, %f3492, %f3494;
	add.f32 	%f3496, %f3495, 0f3089705F;
	rsqrt.approx.f32 	%f3497, %f3496;
	mul.f32 	%f3498, %f3497, %f3497;
	mul.f32 	%f3499, %f3497, %f3498;
	fma.rn.f32 	%f3500, %f3488, %f3499, %f3484;
	fma.rn.f32 	%f3501, %f3490, %f3499, %f3485;
	fma.rn.f32 	%f3502, %f3492, %f3499, %f3486;
	ld.shared.f32 	%f3503, [_ZZ9bodyForceP4BodyfiE6pShare+3264];
	sub.f32 	%f3504, %f3503, %f1;
	ld.shared.f32 	%f3505, [_ZZ9bodyForceP4BodyfiE6pShare+3268];
	sub.f32 	%f3506, %f3505, %f2;
	ld.shared.f32 	%f3507, [_ZZ9bodyForceP4BodyfiE6pShare+3272];
	sub.f32 	%f3508, %f3507, %f3;
	mul.f32 	%f3509, %f3506, %f3506;
	fma.rn.f32 	%f3510, %f3504, %f3504, %f3509;
	fma.rn.f32 	%f3511, %f3508, %f3508, %f3510;
	add.f32 	%f3512, %f3511, 0f3089705F;
	rsqrt.approx.f32 	%f3513, %f3512;
	mul.f32 	%f3514, %f3513, %f3513;
	mul.f32 	%f3515, %f3513, %f3514;
	fma.rn.f32 	%f3516, %f3504, %f3515, %f3500;
	fma.rn.f32 	%f3517, %f3506, %f3515, %f3501;
	fma.rn.f32 	%f3518, %f3508, %f3515, %f3502;
	ld.shared.f32 	%f3519, [_ZZ9bodyForceP4BodyfiE6pShare+3276];
	sub.f32 	%f3520, %f3519, %f1;
	ld.shared.f32 	%f3521, [_ZZ9bodyForceP4BodyfiE6pShare+3280];
	sub.f32 	%f3522, %f3521, %f2;
	ld.shared.f32 	%f3523, [_ZZ9bodyForceP4BodyfiE6pShare+3284];
	sub.f32 	%f3524, %f3523, %f3;
	mul.f32 	%f3525, %f3522, %f3522;
	fma.rn.f32 	%f3526, %f3520, %f3520, %f3525;
	fma.rn.f32 	%f3527, %f3524, %f3524, %f3526;
	add.f32 	%f3528, %f3527, 0f3089705F;
	rsqrt.approx.f32 	%f3529, %f3528;
	mul.f32 	%f3530, %f3529, %f3529;
	mul.f32 	%f3531, %f3529, %f3530;
	fma.rn.f32 	%f3532, %f3520, %f3531, %f3516;
	fma.rn.f32 	%f3533, %f3522, %f3531, %f3517;
	fma.rn.f32 	%f3534, %f3524, %f3531, %f3518;
	ld.shared.f32 	%f3535, [_ZZ9bodyForceP4BodyfiE6pShare+3300];
	sub.f32 	%f3536, %f3535, %f1;
	ld.shared.f32 	%f3537, [_ZZ9bodyForceP4BodyfiE6pShare+3304];
	sub.f32 	%f3538, %f3537, %f2;
	ld.shared.f32 	%f3539, [_ZZ9bodyForceP4BodyfiE6pShare+3308];
	sub.f32 	%f3540, %f3539, %f3;
	mul.f32 	%f3541, %f3538, %f3538;
	fma.rn.f32 	%f3542, %f3536, %f3536, %f3541;
	fma.rn.f32 	%f3543, %f3540, %f3540, %f3542;
	add.f32 	%f3544, %f3543, 0f3089705F;
	rsqrt.approx.f32 	%f3545, %f3544;
	mul.f32 	%f3546, %f3545, %f3545;
	mul.f32 	%f3547, %f3545, %f3546;
	fma.rn.f32 	%f3548, %f3536, %f3547, %f3532;
	fma.rn.f32 	%f3549, %f3538, %f3547, %f3533;
	fma.rn.f32 	%f3550, %f3540, %f3547, %f3534;
	ld.shared.f32 	%f3551, [_ZZ9bodyForceP4BodyfiE6pShare+3312];
	sub.f32 	%f3552, %f3551, %f1;
	ld.shared.f32 	%f3553, [_ZZ9bodyForceP4BodyfiE6pShare+3316];
	sub.f32 	%f3554, %f3553, %f2;
	ld.shared.f32 	%f3555, [_ZZ9bodyForceP4BodyfiE6pShare+3320];
	sub.f32 	%f3556, %f3555, %f3;
	mul.f32 	%f3557, %f3554, %f3554;
	fma.rn.f32 	%f3558, %f3552, %f3552, %f3557;
	fma.rn.f32 	%f3559, %f3556, %f3556, %f3558;
	add.f32 	%f3560, %f3559, 0f3089705F;
	rsqrt.approx.f32 	%f3561, %f3560;
	mul.f32 	%f3562, %f3561, %f3561;
	mul.f32 	%f3563, %f3561, %f3562;
	fma.rn.f32 	%f3564, %f3552, %f3563, %f3548;
	fma.rn.f32 	%f3565, %f3554, %f3563, %f3549;
	fma.rn.f32 	%f3566, %f3556, %f3563, %f3550;
	ld.shared.f32 	%f3567, [_ZZ9bodyForceP4BodyfiE6pShare+3324];
	sub.f32 	%f3568, %f3567, %f1;
	ld.shared.f32 	%f3569, [_ZZ9bodyForceP4BodyfiE6pShare+3328];
	sub.f32 	%f3570, %f3569, %f2;
	ld.shared.f32 	%f3571, [_ZZ9bodyForceP4BodyfiE6pShare+3332];
	sub.f32 	%f3572, %f3571, %f3;
	mul.f32 	%f3573, %f3570, %f3570;
	fma.rn.f32 	%f3574, %f3568, %f3568, %f3573;
	fma.rn.f32 	%f3575, %f3572, %f3572, %f3574;
	add.f32 	%f3576, %f3575, 0f3089705F;
	rsqrt.approx.f32 	%f3577, %f3576;
	mul.f32 	%f3578, %f3577, %f3577;
	mul.f32 	%f3579, %f3577, %f3578;
	fma.rn.f32 	%f3580, %f3568, %f3579, %f3564;
	fma.rn.f32 	%f3581, %f3570, %f3579, %f3565;
	fma.rn.f32 	%f3582, %f3572, %f3579, %f3566;
	ld.shared.f32 	%f3583, [_ZZ9bodyForceP4BodyfiE6pShare+3336];
	sub.f32 	%f3584, %f3583, %f1;
	ld.shared.f32 	%f3585, [_ZZ9bodyForceP4BodyfiE6pShare+3340];
	sub.f32 	%f3586, %f3585, %f2;
	ld.shared.f32 	%f3587, [_ZZ9bodyForceP4BodyfiE6pShare+3344];
	sub.f32 	%f3588, %f3587, %f3;
	mul.f32 	%f3589, %f3586, %f3586;
	fma.rn.f32 	%f3590, %f3584, %f3584, %f3589;
	fma.rn.f32 	%f3591, %f3588, %f3588, %f3590;
	add.f32 	%f3592, %f3591, 0f3089705F;
	rsqrt.approx.f32 	%f3593, %f3592;
	mul.f32 	%f3594, %f3593, %f3593;
	mul.f32 	%f3595, %f3593, %f3594;
	fma.rn.f32 	%f3596, %f3584, %f3595, %f3580;
	fma.rn.f32 	%f3597, %f3586, %f3595, %f3581;
	fma.rn.f32 	%f3598, %f3588, %f3595, %f3582;
	ld.shared.f32 	%f3599, [_ZZ9bodyForceP4BodyfiE6pShare+3360];
	sub.f32 	%f3600, %f3599, %f1;
	ld.shared.f32 	%f3601, [_ZZ9bodyForceP4BodyfiE6pShare+3364];
	sub.f32 	%f3602, %f3601, %f2;
	ld.shared.f32 	%f3603, [_ZZ9bodyForceP4BodyfiE6pShare+3368];
	sub.f32 	%f3604, %f3603, %f3;
	mul.f32 	%f3605, %f3602, %f3602;
	fma.rn.f32 	%f3606, %f3600, %f3600, %f3605;
	fma.rn.f32 	%f3607, %f3604, %f3604, %f3606;
	add.f32 	%f3608, %f3607, 0f3089705F;
	rsqrt.approx.f32 	%f3609, %f3608;
	mul.f32 	%f3610, %f3609, %f3609;
	mul.f32 	%f3611, %f3609, %f3610;
	fma.rn.f32 	%f3612, %f3600, %f3611, %f3596;
	fma.rn.f32 	%f3613, %f3602, %f3611, %f3597;
	fma.rn.f32 	%f3614, %f3604, %f3611, %f3598;
	ld.shared.f32 	%f3615, [_ZZ9bodyForceP4BodyfiE6pShare+3372];
	sub.f32 	%f3616, %f3615, %f1;
	ld.shared.f32 	%f3617, [_ZZ9bodyForceP4BodyfiE6pShare+3376];
	sub.f32 	%f3618, %f3617, %f2;
	ld.shared.f32 	%f3619, [_ZZ9bodyForceP4BodyfiE6pShare+3380];
	sub.f32 	%f3620, %f3619, %f3;
	mul.f32 	%f3621, %f3618, %f3618;
	fma.rn.f32 	%f3622, %f3616, %f3616, %f3621;
	fma.rn.f32 	%f3623, %f3620, %f3620, %f3622;
	add.f32 	%f3624, %f3623, 0f3089705F;
	rsqrt.approx.f32 	%f3625, %f3624;
	mul.f32 	%f3626, %f3625, %f3625;
	mul.f32 	%f3627, %f3625, %f3626;
	fma.rn.f32 	%f3628, %f3616, %f3627, %f3612;
	fma.rn.f32 	%f3629, %f3618, %f3627, %f3613;
	fma.rn.f32 	%f3630, %f3620, %f3627, %f3614;
	ld.shared.f32 	%f3631, [_ZZ9bodyForceP4BodyfiE6pShare+3384];
	sub.f32 	%f3632, %f3631, %f1;
	ld.shared.f32 	%f3633, [_ZZ9bodyForceP4BodyfiE6pShare+3388];
	sub.f32 	%f3634, %f3633, %f2;
	ld.shared.f32 	%f3635, [_ZZ9bodyForceP4BodyfiE6pShare+3392];
	sub.f32 	%f3636, %f3635, %f3;
	mul.f32 	%f3637, %f3634, %f3634;
	fma.rn.f32 	%f3638, %f3632, %f3632, %f3637;
	fma.rn.f32 	%f3639, %f3636, %f3636, %f3638;
	add.f32 	%f3640, %f3639, 0f3089705F;
	rsqrt.approx.f32 	%f3641, %f3640;
	mul.f32 	%f3642, %f3641, %f3641;
	mul.f32 	%f3643, %f3641, %f3642;
	fma.rn.f32 	%f3644, %f3632, %f3643, %f3628;
	fma.rn.f32 	%f3645, %f3634, %f3643, %f3629;
	fma.rn.f32 	%f3646, %f3636, %f3643, %f3630;
	ld.shared.f32 	%f3647, [_ZZ9bodyForceP4BodyfiE6pShare+3396];
	sub.f32 	%f3648, %f3647, %f1;
	ld.shared.f32 	%f3649, [_ZZ9bodyForceP4BodyfiE6pShare+3400];
	sub.f32 	%f3650, %f3649, %f2;
	ld.shared.f32 	%f3651, [_ZZ9bodyForceP4BodyfiE6pShare+3404];
	sub.f32 	%f3652, %f3651, %f3;
	mul.f32 	%f3653, %f3650, %f3650;
	fma.rn.f32 	%f3654, %f3648, %f3648, %f3653;
	fma.rn.f32 	%f3655, %f3652, %f3652, %f3654;
	add.f32 	%f3656, %f3655, 0f3089705F;
	rsqrt.approx.f32 	%f3657, %f3656;
	mul.f32 	%f3658, %f3657, %f3657;
	mul.f32 	%f3659, %f3657, %f3658;
	fma.rn.f32 	%f3660, %f3648, %f3659, %f3644;
	fma.rn.f32 	%f3661, %f3650, %f3659, %f3645;
	fma.rn.f32 	%f3662, %f3652, %f3659, %f3646;
	ld.shared.f32 	%f3663, [_ZZ9bodyForceP4BodyfiE6pShare+3420];
	sub.f32 	%f3664, %f3663, %f1;
	ld.shared.f32 	%f3665, [_ZZ9bodyForceP4BodyfiE6pShare+3424];
	sub.f32 	%f3666, %f3665, %f2;
	ld.shared.f32 	%f3667, [_ZZ9bodyForceP4BodyfiE6pShare+3428];
	sub.f32 	%f3668, %f3667, %f3;
	mul.f32 	%f3669, %f3666, %f3666;
	fma.rn.f32 	%f3670, %f3664, %f3664, %f3669;
	fma.rn.f32 	%f3671, %f3668, %f3668, %f3670;
	add.f32 	%f3672, %f3671, 0f3089705F;
	rsqrt.approx.f32 	%f3673, %f3672;
	mul.f32 	%f3674, %f3673, %f3673;
	mul.f32 	%f3675, %f3673, %f3674;
	fma.rn.f32 	%f3676, %f3664, %f3675, %f3660;
	fma.rn.f32 	%f3677, %f3666, %f3675, %f3661;
	fma.rn.f32 	%f3678, %f3668, %f3675, %f3662;
	ld.shared.f32 	%f3679, [_ZZ9bodyForceP4BodyfiE6pShare+3432];
	sub.f32 	%f3680, %f3679, %f1;
	ld.shared.f32 	%f3681, [_ZZ9bodyForceP4BodyfiE6pShare+3436];
	sub.f32 	%f3682, %f3681, %f2;
	ld.shared.f32 	%f3683, [_ZZ9bodyForceP4BodyfiE6pShare+3440];
	sub.f32 	%f3684, %f3683, %f3;
	mul.f32 	%f3685, %f3682, %f3682;
	fma.rn.f32 	%f3686, %f3680, %f3680, %f3685;
	fma.rn.f32 	%f3687, %f3684, %f3684, %f3686;
	add.f32 	%f3688, %f3687, 0f3089705F;
	rsqrt.approx.f32 	%f3689, %f3688;
	mul.f32 	%f3690, %f3689, %f3689;
	mul.f32 	%f3691, %f3689, %f3690;
	fma.rn.f32 	%f3692, %f3680, %f3691, %f3676;
	fma.rn.f32 	%f3693, %f3682, %f3691, %f3677;
	fma.rn.f32 	%f3694, %f3684, %f3691, %f3678;
	ld.shared.f32 	%f3695, [_ZZ9bodyForceP4BodyfiE6pShare+3444];
	sub.f32 	%f3696, %f3695, %f1;
	ld.shared.f32 	%f3697, [_ZZ9bodyForceP4BodyfiE6pShare+3448];
	sub.f32 	%f3698, %f3697, %f2;
	ld.shared.f32 	%f3699, [_ZZ9bodyForceP4BodyfiE6pShare+3452];
	sub.f32 	%f3700, %f3699, %f3;
	mul.f32 	%f3701, %f3698, %f3698;
	fma.rn.f32 	%f3702, %f3696, %f3696, %f3701;
	fma.rn.f32 	%f3703, %f3700, %f3700, %f3702;
	add.f32 	%f3704, %f3703, 0f3089705F;
	rsqrt.approx.f32 	%f3705, %f3704;
	mul.f32 	%f3706, %f3705, %f3705;
	mul.f32 	%f3707, %f3705, %f3706;
	fma.rn.f32 	%f3708, %f3696, %f3707, %f3692;
	fma.rn.f32 	%f3709, %f3698, %f3707, %f3693;
	fma.rn.f32 	%f3710, %f3700, %f3707, %f3694;
	ld.shared.f32 	%f3711, [_ZZ9bodyForceP4BodyfiE6pShare+3456];
	sub.f32 	%f3712, %f3711, %f1;
	ld.shared.f32 	%f3713, [_ZZ9bodyForceP4BodyfiE6pShare+3460];
	sub.f32 	%f3714, %f3713, %f2;
	ld.shared.f32 	%f3715, [_ZZ9bodyForceP4BodyfiE6pShare+3464];
	sub.f32 	%f3716, %f3715, %f3;
	mul.f32 	%f3717, %f3714, %f3714;
	fma.rn.f32 	%f3718, %f3712, %f3712, %f3717;
	fma.rn.f32 	%f3719, %f3716, %f3716, %f3718;
	add.f32 	%f3720, %f3719, 0f3089705F;
	rsqrt.approx.f32 	%f3721, %f3720;
	mul.f32 	%f3722, %f3721, %f3721;
	mul.f32 	%f3723, %f3721, %f3722;
	fma.rn.f32 	%f3724, %f3712, %f3723, %f3708;
	fma.rn.f32 	%f3725, %f3714, %f3723, %f3709;
	fma.rn.f32 	%f3726, %f3716, %f3723, %f3710;
	ld.shared.f32 	%f3727, [_ZZ9bodyForceP4BodyfiE6pShare+3480];
	sub.f32 	%f3728, %f3727, %f1;
	ld.shared.f32 	%f3729, [_ZZ9bodyForceP4BodyfiE6pShare+3484];
	sub.f32 	%f3730, %f3729, %f2;
	ld.shared.f32 	%f3731, [_ZZ9bodyForceP4BodyfiE6pShare+3488];
	sub.f32 	%f3732, %f3731, %f3;
	mul.f32 	%f3733, %f3730, %f3730;
	fma.rn.f32 	%f3734, %f3728, %f3728, %f3733;
	fma.rn.f32 	%f3735, %f3732, %f3732, %f3734;
	add.f32 	%f3736, %f3735, 0f3089705F;
	rsqrt.approx.f32 	%f3737, %f3736;
	mul.f32 	%f3738, %f3737, %f3737;
	mul.f32 	%f3739, %f3737, %f3738;
	fma.rn.f32 	%f3740, %f3728, %f3739, %f3724;
	fma.rn.f32 	%f3741, %f3730, %f3739, %f3725;
	fma.rn.f32 	%f3742, %f3732, %f3739, %f3726;
	ld.shared.f32 	%f3743, [_ZZ9bodyForceP4BodyfiE6pShare+3492];
	sub.f32 	%f3744, %f3743, %f1;
	ld.shared.f32 	%f3745, [_ZZ9bodyForceP4BodyfiE6pShare+3496];
	sub.f32 	%f3746, %f3745, %f2;
	ld.shared.f32 	%f3747, [_ZZ9bodyForceP4BodyfiE6pShare+3500];
	sub.f32 	%f3748, %f3747, %f3;
	mul.f32 	%f3749, %f3746, %f3746;
	fma.rn.f32 	%f3750, %f3744, %f3744, %f3749;
	fma.rn.f32 	%f3751, %f3748, %f3748, %f3750;
	add.f32 	%f3752, %f3751, 0f3089705F;
	rsqrt.approx.f32 	%f3753, %f3752;
	mul.f32 	%f3754, %f3753, %f3753;
	mul.f32 	%f3755, %f3753, %f3754;
	fma.rn.f32 	%f3756, %f3744, %f3755, %f3740;
	fma.rn.f32 	%f3757, %f3746, %f3755, %f3741;
	fma.rn.f32 	%f3758, %f3748, %f3755, %f3742;
	ld.shared.f32 	%f3759, [_ZZ9bodyForceP4BodyfiE6pShare+3504];
	sub.f32 	%f3760, %f3759, %f1;
	ld.shared.f32 	%f3761, [_ZZ9bodyForceP4BodyfiE6pShare+3508];
	sub.f32 	%f3762, %f3761, %f2;
	ld.shared.f32 	%f3763, [_ZZ9bodyForceP4BodyfiE6pShare+3512];
	sub.f32 	%f3764, %f3763, %f3;
	mul.f32 	%f3765, %f3762, %f3762;
	fma.rn.f32 	%f3766, %f3760, %f3760, %f3765;
	fma.rn.f32 	%f3767, %f3764, %f3764, %f3766;
	add.f32 	%f3768, %f3767, 0f3089705F;
	rsqrt.approx.f32 	%f3769, %f3768;
	mul.f32 	%f3770, %f3769, %f3769;
	mul.f32 	%f3771, %f3769, %f3770;
	fma.rn.f32 	%f3772, %f3760, %f3771, %f3756;
	fma.rn.f32 	%f3773, %f3762, %f3771, %f3757;
	fma.rn.f32 	%f3774, %f3764, %f3771, %f3758;
	ld.shared.f32 	%f3775, [_ZZ9bodyForceP4BodyfiE6pShare+3516];
	sub.f32 	%f3776, %f3775, %f1;
	ld.shared.f32 	%f3777, [_ZZ9bodyForceP4BodyfiE6pShare+3520];
	sub.f32 	%f3778, %f3777, %f2;
	ld.shared.f32 	%f3779, [_ZZ9bodyForceP4BodyfiE6pShare+3524];
	sub.f32 	%f3780, %f3779, %f3;
	mul.f32 	%f3781, %f3778, %f3778;
	fma.rn.f32 	%f3782, %f3776, %f3776, %f3781;
	fma.rn.f32 	%f3783, %f3780, %f3780, %f3782;
	add.f32 	%f3784, %f3783, 0f3089705F;
	rsqrt.approx.f32 	%f3785, %f3784;
	mul.f32 	%f3786, %f3785, %f3785;
	mul.f32 	%f3787, %f3785, %f3786;
	fma.rn.f32 	%f3788, %f3776, %f3787, %f3772;
	fma.rn.f32 	%f3789, %f3778, %f3787, %f3773;
	fma.rn.f32 	%f3790, %f3780, %f3787, %f3774;
	ld.shared.f32 	%f3791, [_ZZ9bodyForceP4BodyfiE6pShare+3540];
	sub.f32 	%f3792, %f3791, %f1;
	ld.shared.f32 	%f3793, [_ZZ9bodyForceP4BodyfiE6pShare+3544];
	sub.f32 	%f3794, %f3793, %f2;
	ld.shared.f32 	%f3795, [_ZZ9bodyForceP4BodyfiE6pShare+3548];
	sub.f32 	%f3796, %f3795, %f3;
	mul.f32 	%f3797, %f3794, %f3794;
	fma.rn.f32 	%f3798, %f3792, %f3792, %f3797;
	fma.rn.f32 	%f3799, %f3796, %f3796, %f3798;
	add.f32 	%f3800, %f3799, 0f3089705F;
	rsqrt.approx.f32 	%f3801, %f3800;
	mul.f32 	%f3802, %f3801, %f3801;
	mul.f32 	%f3803, %f3801, %f3802;
	fma.rn.f32 	%f3804, %f3792, %f3803, %f3788;
	fma.rn.f32 	%f3805, %f3794, %f3803, %f3789;
	fma.rn.f32 	%f3806, %f3796, %f3803, %f3790;
	ld.shared.f32 	%f3807, [_ZZ9bodyForceP4BodyfiE6pShare+3552];
	sub.f32 	%f3808, %f3807, %f1;
	ld.shared.f32 	%f3809, [_ZZ9bodyForceP4BodyfiE6pShare+3556];
	sub.f32 	%f3810, %f3809, %f2;
	ld.shared.f32 	%f3811, [_ZZ9bodyForceP4BodyfiE6pShare+3560];
	sub.f32 	%f3812, %f3811, %f3;
	mul.f32 	%f3813, %f3810, %f3810;
	fma.rn.f32 	%f3814, %f3808, %f3808, %f3813;
	fma.rn.f32 	%f3815, %f3812, %f3812, %f3814;
	add.f32 	%f3816, %f3815, 0f3089705F;
	rsqrt.approx.f32 	%f3817, %f3816;
	mul.f32 	%f3818, %f3817, %f3817;
	mul.f32 	%f3819, %f3817, %f3818;
	fma.rn.f32 	%f3820, %f3808, %f3819, %f3804;
	fma.rn.f32 	%f3821, %f3810, %f3819, %f3805;
	fma.rn.f32 	%f3822, %f3812, %f3819, %f3806;
	ld.shared.f32 	%f3823, [_ZZ9bodyForceP4BodyfiE6pShare+3564];
	sub.f32 	%f3824, %f3823, %f1;
	ld.shared.f32 	%f3825, [_ZZ9bodyForceP4BodyfiE6pShare+3568];
	sub.f32 	%f3826, %f3825, %f2;
	ld.shared.f32 	%f3827, [_ZZ9bodyForceP4BodyfiE6pShare+3572];
	sub.f32 	%f3828, %f3827, %f3;
	mul.f32 	%f3829, %f3826, %f3826;
	fma.rn.f32 	%f3830, %f3824, %f3824, %f3829;
	fma.rn.f32 	%f3831, %f3828, %f3828, %f3830;
	add.f32 	%f3832, %f3831, 0f3089705F;
	rsqrt.approx.f32 	%f3833, %f3832;
	mul.f32 	%f3834, %f3833, %f3833;
	mul.f32 	%f3835, %f3833, %f3834;
	fma.rn.f32 	%f3836, %f3824, %f3835, %f3820;
	fma.rn.f32 	%f3837, %f3826, %f3835, %f3821;
	fma.rn.f32 	%f3838, %f3828, %f3835, %f3822;
	ld.shared.f32 	%f3839, [_ZZ9bodyForceP4BodyfiE6pShare+3576];
	sub.f32 	%f3840, %f3839, %f1;
	ld.shared.f32 	%f3841, [_ZZ9bodyForceP4BodyfiE6pShare+3580];
	sub.f32 	%f3842, %f3841, %f2;
	ld.shared.f32 	%f3843, [_ZZ9bodyForceP4BodyfiE6pShare+3584];
	sub.f32 	%f3844, %f3843, %f3;
	mul.f32 	%f3845, %f3842, %f3842;
	fma.rn.f32 	%f3846, %f3840, %f3840, %f3845;
	fma.rn.f32 	%f3847, %f3844, %f3844, %f3846;
	add.f32 	%f3848, %f3847, 0f3089705F;
	rsqrt.approx.f32 	%f3849, %f3848;
	mul.f32 	%f3850, %f3849, %f3849;
	mul.f32 	%f3851, %f3849, %f3850;
	fma.rn.f32 	%f3852, %f3840, %f3851, %f3836;
	fma.rn.f32 	%f3853, %f3842, %f3851, %f3837;
	fma.rn.f32 	%f3854, %f3844, %f3851, %f3838;
	ld.shared.f32 	%f3855, [_ZZ9bodyForceP4BodyfiE6pShare+3600];
	sub.f32 	%f3856, %f3855, %f1;
	ld.shared.f32 	%f3857, [_ZZ9bodyForceP4BodyfiE6pShare+3604];
	sub.f32 	%f3858, %f3857, %f2;
	ld.shared.f32 	%f3859, [_ZZ9bodyForceP4BodyfiE6pShare+3608];
	sub.f32 	%f3860, %f3859, %f3;
	mul.f32 	%f3861, %f3858, %f3858;
	fma.rn.f32 	%f3862, %f3856, %f3856, %f3861;
	fma.rn.f32 	%f3863, %f3860, %f3860, %f3862;
	add.f32 	%f3864, %f3863, 0f3089705F;
	rsqrt.approx.f32 	%f3865, %f3864;
	mul.f32 	%f3866, %f3865, %f3865;
	mul.f32 	%f3867, %f3865, %f3866;
	fma.rn.f32 	%f3868, %f3856, %f3867, %f3852;
	fma.rn.f32 	%f3869, %f3858, %f3867, %f3853;
	fma.rn.f32 	%f3870, %f3860, %f3867, %f3854;
	ld.shared.f32 	%f3871, [_ZZ9bodyForceP4BodyfiE6pShare+3612];
	sub.f32 	%f3872, %f3871, %f1;
	ld.shared.f32 	%f3873, [_ZZ9bodyForceP4BodyfiE6pShare+3616];
	sub.f32 	%f3874, %f3873, %f2;
	ld.shared.f32 	%f3875, [_ZZ9bodyForceP4BodyfiE6pShare+3620];
	sub.f32 	%f3876, %f3875, %f3;
	mul.f32 	%f3877, %f3874, %f3874;
	fma.rn.f32 	%f3878, %f3872, %f3872, %f3877;
	fma.rn.f32 	%f3879, %f3876, %f3876, %f3878;
	add.f32 	%f3880, %f3879, 0f3089705F;
	rsqrt.approx.f32 	%f3881, %f3880;
	mul.f32 	%f3882, %f3881, %f3881;
	mul.f32 	%f3883, %f3881, %f3882;
	fma.rn.f32 	%f3884, %f3872, %f3883, %f3868;
	fma.rn.f32 	%f3885, %f3874, %f3883, %f3869;
	fma.rn.f32 	%f3886, %f3876, %f3883, %f3870;
	ld.shared.f32 	%f3887, [_ZZ9bodyForceP4BodyfiE6pShare+3624];
	sub.f32 	%f3888, %f3887, %f1;
	ld.shared.f32 	%f3889, [_ZZ9bodyForceP4BodyfiE6pShare+3628];
	sub.f32 	%f3890, %f3889, %f2;
	ld.shared.f32 	%f3891, [_ZZ9bodyForceP4BodyfiE6pShare+3632];
	sub.f32 	%f3892, %f3891, %f3;
	mul.f32 	%f3893, %f3890, %f3890;
	fma.rn.f32 	%f3894, %f3888, %f3888, %f3893;
	fma.rn.f32 	%f3895, %f3892, %f3892, %f3894;
	add.f32 	%f3896, %f3895, 0f3089705F;
	rsqrt.approx.f32 	%f3897, %f3896;
	mul.f32 	%f3898, %f3897, %f3897;
	mul.f32 	%f3899, %f3897, %f3898;
	fma.rn.f32 	%f3900, %f3888, %f3899, %f3884;
	fma.rn.f32 	%f3901, %f3890, %f3899, %f3885;
	fma.rn.f32 	%f3902, %f3892, %f3899, %f3886;
	ld.shared.f32 	%f3903, [_ZZ9bodyForceP4BodyfiE6pShare+3636];
	sub.f32 	%f3904, %f3903, %f1;
	ld.shared.f32 	%f3905, [_ZZ9bodyForceP4BodyfiE6pShare+3640];
	sub.f32 	%f3906, %f3905, %f2;
	ld.shared.f32 	%f3907, [_ZZ9bodyForceP4BodyfiE6pShare+3644];
	sub.f32 	%f3908, %f3907, %f3;
	mul.f32 	%f3909, %f3906, %f3906;
	fma.rn.f32 	%f3910, %f3904, %f3904, %f3909;
	fma.rn.f32 	%f3911, %f3908, %f3908, %f3910;
	add.f32 	%f3912, %f3911, 0f3089705F;
	rsqrt.approx.f32 	%f3913, %f3912;
	mul.f32 	%f3914, %f3913, %f3913;
	mul.f32 	%f3915, %f3913, %f3914;
	fma.rn.f32 	%f3916, %f3904, %f3915, %f3900;
	fma.rn.f32 	%f3917, %f3906, %f3915, %f3901;
	fma.rn.f32 	%f3918, %f3908, %f3915, %f3902;
	ld.shared.f32 	%f3919, [_ZZ9bodyForceP4BodyfiE6pShare+3660];
	sub.f32 	%f3920, %f3919, %f1;
	ld.shared.f32 	%f3921, [_ZZ9bodyForceP4BodyfiE6pShare+3664];
	sub.f32 	%f3922, %f3921, %f2;
	ld.shared.f32 	%f3923, [_ZZ9bodyForceP4BodyfiE6pShare+3668];
	sub.f32 	%f3924, %f3923, %f3;
	mul.f32 	%f3925, %f3922, %f3922;
	fma.rn.f32 	%f3926, %f3920, %f3920, %f3925;
	fma.rn.f32 	%f3927, %f3924, %f3924, %f3926;
	add.f32 	%f3928, %f3927, 0f3089705F;
	rsqrt.approx.f32 	%f3929, %f3928;
	mul.f32 	%f3930, %f3929, %f3929;
	mul.f32 	%f3931, %f3929, %f3930;
	fma.rn.f32 	%f3932, %f3920, %f3931, %f3916;
	fma.rn.f32 	%f3933, %f3922, %f3931, %f3917;
	fma.rn.f32 	%f3934, %f3924, %f3931, %f3918;
	ld.shared.f32 	%f3935, [_ZZ9bodyForceP4BodyfiE6pShare+3672];
	sub.f32 	%f3936, %f3935, %f1;
	ld.shared.f32 	%f3937, [_ZZ9bodyForceP4BodyfiE6pShare+3676];
	sub.f32 	%f3938, %f3937, %f2;
	ld.shared.f32 	%f3939, [_ZZ9bodyForceP4BodyfiE6pShare+3680];
	sub.f32 	%f3940, %f3939, %f3;
	mul.f32 	%f3941, %f3938, %f3938;
	fma.rn.f32 	%f3942, %f3936, %f3936, %f3941;
	fma.rn.f32 	%f3943, %f3940, %f3940, %f3942;
	add.f32 	%f3944, %f3943, 0f3089705F;
	rsqrt.approx.f32 	%f3945, %f3944;
	mul.f32 	%f3946, %f3945, %f3945;
	mul.f32 	%f3947, %f3945, %f3946;
	fma.rn.f32 	%f3948, %f3936, %f3947, %f3932;
	fma.rn.f32 	%f3949, %f3938, %f3947, %f3933;
	fma.rn.f32 	%f3950, %f3940, %f3947, %f3934;
	ld.shared.f32 	%f3951, [_ZZ9bodyForceP4BodyfiE6pShare+3684];
	sub.f32 	%f3952, %f3951, %f1;
	ld.shared.f32 	%f3953, [_ZZ9bodyForceP4BodyfiE6pShare+3688];
	sub.f32 	%f3954, %f3953, %f2;
	ld.shared.f32 	%f3955, [_ZZ9bodyForceP4BodyfiE6pShare+3692];
	sub.f32 	%f3956, %f3955, %f3;
	mul.f32 	%f3957, %f3954, %f3954;
	fma.rn.f32 	%f3958, %f3952, %f3952, %f3957;
	fma.rn.f32 	%f3959, %f3956, %f3956, %f3958;
	add.f32 	%f3960, %f3959, 0f3089705F;
	rsqrt.approx.f32 	%f3961, %f3960;
	mul.f32 	%f3962, %f3961, %f3961;
	mul.f32 	%f3963, %f3961, %f3962;
	fma.rn.f32 	%f3964, %f3952, %f3963, %f3948;
	fma.rn.f32 	%f3965, %f3954, %f3963, %f3949;
	fma.rn.f32 	%f3966, %f3956, %f3963, %f3950;
	ld.shared.f32 	%f3967, [_ZZ9bodyForceP4BodyfiE6pShare+3696];
	sub.f32 	%f3968, %f3967, %f1;
	ld.shared.f32 	%f3969, [_ZZ9bodyForceP4BodyfiE6pShare+3700];
	sub.f32 	%f3970, %f3969, %f2;
	ld.shared.f32 	%f3971, [_ZZ9bodyForceP4BodyfiE6pShare+3704];
	sub.f32 	%f3972, %f3971, %f3;
	mul.f32 	%f3973, %f3970, %f3970;
	fma.rn.f32 	%f3974, %f3968, %f3968, %f3973;
	fma.rn.f32 	%f3975, %f3972, %f3972, %f3974;
	add.f32 	%f3976, %f3975, 0f3089705F;
	rsqrt.approx.f32 	%f3977, %f3976;
	mul.f32 	%f3978, %f3977, %f3977;
	mul.f32 	%f3979, %f3977, %f3978;
	fma.rn.f32 	%f3980, %f3968, %f3979, %f3964;
	fma.rn.f32 	%f3981, %f3970, %f3979, %f3965;
	fma.rn.f32 	%f3982, %f3972, %f3979, %f3966;
	ld.shared.f32 	%f3983, [_ZZ9bodyForceP4BodyfiE6pShare+3720];
	sub.f32 	%f3984, %f3983, %f1;
	ld.shared.f32 	%f3985, [_ZZ9bodyForceP4BodyfiE6pShare+3724];
	sub.f32 	%f3986, %f3985, %f2;
	ld.shared.f32 	%f3987, [_ZZ9bodyForceP4BodyfiE6pShare+3728];
	sub.f32 	%f3988, %f3987, %f3;
	mul.f32 	%f3989, %f3986, %f3986;
	fma.rn.f32 	%f3990, %f3984, %f3984, %f3989;
	fma.rn.f32 	%f3991, %f3988, %f3988, %f3990;
	add.f32 	%f3992, %f3991, 0f3089705F;
	rsqrt.approx.f32 	%f3993, %f3992;
	mul.f32 	%f3994, %f3993, %f3993;
	mul.f32 	%f3995, %f3993, %f3994;
	fma.rn.f32 	%f3996, %f3984, %f3995, %f3980;
	fma.rn.f32 	%f3997, %f3986, %f3995, %f3981;
	fma.rn.f32 	%f3998, %f3988, %f3995, %f3982;
	ld.shared.f32 	%f3999, [_ZZ9bodyForceP4BodyfiE6pShare+3732];
	sub.f32 	%f4000, %f3999, %f1;
	ld.shared.f32 	%f4001, [_ZZ9bodyForceP4BodyfiE6pShare+3736];
	sub.f32 	%f4002, %f4001, %f2;
	ld.shared.f32 	%f4003, [_ZZ9bodyForceP4BodyfiE6pShare+3740];
	sub.f32 	%f4004, %f4003, %f3;
	mul.f32 	%f4005, %f4002, %f4002;
	fma.rn.f32 	%f4006, %f4000, %f4000, %f4005;
	fma.rn.f32 	%f4007, %f4004, %f4004, %f4006;
	add.f32 	%f4008, %f4007, 0f3089705F;
	rsqrt.approx.f32 	%f4009, %f4008;
	mul.f32 	%f4010, %f4009, %f4009;
	mul.f32 	%f4011, %f4009, %f4010;
	fma.rn.f32 	%f4012, %f4000, %f4011, %f3996;
	fma.rn.f32 	%f4013, %f4002, %f4011, %f3997;
	fma.rn.f32 	%f4014, %f4004, %f4011, %f3998;
	ld.shared.f32 	%f4015, [_ZZ9bodyForceP4BodyfiE6pShare+3744];
	sub.f32 	%f4016, %f4015, %f1;
	ld.shared.f32 	%f4017, [_ZZ9bodyForceP4BodyfiE6pShare+3748];
	sub.f32 	%f4018, %f4017, %f2;
	ld.shared.f32 	%f4019, [_ZZ9bodyForceP4BodyfiE6pShare+3752];
	sub.f32 	%f4020, %f4019, %f3;
	mul.f32 	%f4021, %f4018, %f4018;
	fma.rn.f32 	%f4022, %f4016, %f4016, %f4021;
	fma.rn.f32 	%f4023, %f4020, %f4020, %f4022;
	add.f32 	%f4024, %f4023, 0f3089705F;
	rsqrt.approx.f32 	%f4025, %f4024;
	mul.f32 	%f4026, %f4025, %f4025;
	mul.f32 	%f4027, %f4025, %f4026;
	fma.rn.f32 	%f4028, %f4016, %f4027, %f4012;
	fma.rn.f32 	%f4029, %f4018, %f4027, %f4013;
	fma.rn.f32 	%f4030, %f4020, %f4027, %f4014;
	ld.shared.f32 	%f4031, [_ZZ9bodyForceP4BodyfiE6pShare+3756];
	sub.f32 	%f4032, %f4031, %f1;
	ld.shared.f32 	%f4033, [_ZZ9bodyForceP4BodyfiE6pShare+3760];
	sub.f32 	%f4034, %f4033, %f2;
	ld.shared.f32 	%f4035, [_ZZ9bodyForceP4BodyfiE6pShare+3764];
	sub.f32 	%f4036, %f4035, %f3;
	mul.f32 	%f4037, %f4034, %f4034;
	fma.rn.f32 	%f4038, %f4032, %f4032, %f4037;
	fma.rn.f32 	%f4039, %f4036, %f4036, %f4038;
	add.f32 	%f4040, %f4039, 0f3089705F;
	rsqrt.approx.f32 	%f4041, %f4040;
	mul.f32 	%f4042, %f4041, %f4041;
	mul.f32 	%f4043, %f4041, %f4042;
	fma.rn.f32 	%f4044, %f4032, %f4043, %f4028;
	fma.rn.f32 	%f4045, %f4034, %f4043, %f4029;
	fma.rn.f32 	%f4046, %f4036, %f4043, %f4030;
	ld.shared.f32 	%f4047, [_ZZ9bodyForceP4BodyfiE6pShare+3780];
	sub.f32 	%f4048, %f4047, %f1;
	ld.shared.f32 	%f4049, [_ZZ9bodyForceP4BodyfiE6pShare+3784];
	sub.f32 	%f4050, %f4049, %f2;
	ld.shared.f32 	%f4051, [_ZZ9bodyForceP4BodyfiE6pShare+3788];
	sub.f32 	%f4052, %f4051, %f3;
	mul.f32 	%f4053, %f4050, %f4050;
	fma.rn.f32 	%f4054, %f4048, %f4048, %f4053;
	fma.rn.f32 	%f4055, %f4052, %f4052, %f4054;
	add.f32 	%f4056, %f4055, 0f3089705F;
	rsqrt.approx.f32 	%f4057, %f4056;
	mul.f32 	%f4058, %f4057, %f4057;
	mul.f32 	%f4059, %f4057, %f4058;
	fma.rn.f32 	%f4060, %f4048, %f4059, %f4044;
	fma.rn.f32 	%f4061, %f4050, %f4059, %f4045;
	fma.rn.f32 	%f4062, %f4052, %f4059, %f4046;
	ld.shared.f32 	%f4063, [_ZZ9bodyForceP4BodyfiE6pShare+3792];
	sub.f32 	%f4064, %f4063, %f1;
	ld.shared.f32 	%f4065, [_ZZ9bodyForceP4BodyfiE6pShare+3796];
	sub.f32 	%f4066, %f4065, %f2;
	ld.shared.f32 	%f4067, [_ZZ9bodyForceP4BodyfiE6pShare+3800];
	sub.f32 	%f4068, %f4067, %f3;
	mul.f32 	%f4069, %f4066, %f4066;
	fma.rn.f32 	%f4070, %f4064, %f4064, %f4069;
	fma.rn.f32 	%f4071, %f4068, %f4068, %f4070;
	add.f32 	%f4072, %f4071, 0f3089705F;
	rsqrt.approx.f32 	%f4073, %f4072;
	mul.f32 	%f4074, %f4073, %f4073;
	mul.f32 	%f4075, %f4073, %f4074;
	fma.rn.f32 	%f4076, %f4064, %f4075, %f4060;
	fma.rn.f32 	%f4077, %f4066, %f4075, %f4061;
	fma.rn.f32 	%f4078, %f4068, %f4075, %f4062;
	ld.shared.f32 	%f4079, [_ZZ9bodyForceP4BodyfiE6pShare+3804];
	sub.f32 	%f4080, %f4079, %f1;
	ld.shared.f32 	%f4081, [_ZZ9bodyForceP4BodyfiE6pShare+3808];
	sub.f32 	%f4082, %f4081, %f2;
	ld.shared.f32 	%f4083, [_ZZ9bodyForceP4BodyfiE6pShare+3812];
	sub.f32 	%f4084, %f4083, %f3;
	mul.f32 	%f4085, %f4082, %f4082;
	fma.rn.f32 	%f4086, %f4080, %f4080, %f4085;
	fma.rn.f32 	%f4087, %f4084, %f4084, %f4086;
	add.f32 	%f4088, %f4087, 0f3089705F;
	rsqrt.approx.f32 	%f4089, %f4088;
	mul.f32 	%f4090, %f4089, %f4089;
	mul.f32 	%f4091, %f4089, %f4090;
	fma.rn.f32 	%f4092, %f4080, %f4091, %f4076;
	fma.rn.f32 	%f4093, %f4082, %f4091, %f4077;
	fma.rn.f32 	%f4094, %f4084, %f4091, %f4078;
	ld.shared.f32 	%f4095, [_ZZ9bodyForceP4BodyfiE6pShare+3816];
	sub.f32 	%f4096, %f4095, %f1;
	ld.shared.f32 	%f4097, [_ZZ9bodyForceP4BodyfiE6pShare+3820];
	sub.f32 	%f4098, %f4097, %f2;
	ld.shared.f32 	%f4099, [_ZZ9bodyForceP4BodyfiE6pShare+3824];
	sub.f32 	%f4100, %f4099, %f3;
	mul.f32 	%f4101, %f4098, %f4098;
	fma.rn.f32 	%f4102, %f4096, %f4096, %f4101;
	fma.rn.f32 	%f4103, %f4100, %f4100, %f4102;
	add.f32 	%f4104, %f4103, 0f3089705F;
	rsqrt.approx.f32 	%f4105, %f4104;
	mul.f32 	%f4106, %f4105, %f4105;
	mul.f32 	%f4107, %f4105, %f4106;
	fma.rn.f32 	%f4108, %f4096, %f4107, %f4092;
	fma.rn.f32 	%f4109, %f4098, %f4107, %f4093;
	fma.rn.f32 	%f4110, %f4100, %f4107, %f4094;
	ld.shared.f32 	%f4111, [_ZZ9bodyForceP4BodyfiE6pShare+3840];
	sub.f32 	%f4112, %f4111, %f1;
	ld.shared.f32 	%f4113, [_ZZ9bodyForceP4BodyfiE6pShare+3844];
	sub.f32 	%f4114, %f4113, %f2;
	ld.shared.f32 	%f4115, [_ZZ9bodyForceP4BodyfiE6pShare+3848];
	sub.f32 	%f4116, %f4115, %f3;
	mul.f32 	%f4117, %f4114, %f4114;
	fma.rn.f32 	%f4118, %f4112, %f4112, %f4117;
	fma.rn.f32 	%f4119, %f4116, %f4116, %f4118;
	add.f32 	%f4120, %f4119, 0f3089705F;
	rsqrt.approx.f32 	%f4121, %f4120;
	mul.f32 	%f4122, %f4121, %f4121;
	mul.f32 	%f4123, %f4121, %f4122;
	fma.rn.f32 	%f4124, %f4112, %f4123, %f4108;
	fma.rn.f32 	%f4125, %f4114, %f4123, %f4109;
	fma.rn.f32 	%f4126, %f4116, %f4123, %f4110;
	ld.shared.f32 	%f4127, [_ZZ9bodyForceP4BodyfiE6pShare+3852];
	sub.f32 	%f4128, %f4127, %f1;
	ld.shared.f32 	%f4129, [_ZZ9bodyForceP4BodyfiE6pShare+3856];
	sub.f32 	%f4130, %f4129, %f2;
	ld.shared.f32 	%f4131, [_ZZ9bodyForceP4BodyfiE6pShare+3860];
	sub.f32 	%f4132, %f4131, %f3;
	mul.f32 	%f4133, %f4130, %f4130;
	fma.rn.f32 	%f4134, %f4128, %f4128, %f4133;
	fma.rn.f32 	%f4135, %f4132, %f4132, %f4134;
	add.f32 	%f4136, %f4135, 0f3089705F;
	rsqrt.approx.f32 	%f4137, %f4136;
	mul.f32 	%f4138, %f4137, %f4137;
	mul.f32 	%f4139, %f4137, %f4138;
	fma.rn.f32 	%f4140, %f4128, %f4139, %f4124;
	fma.rn.f32 	%f4141, %f4130, %f4139, %f4125;
	fma.rn.f32 	%f4142, %f4132, %f4139, %f4126;
	ld.shared.f32 	%f4143, [_ZZ9bodyForceP4BodyfiE6pShare+3864];
	sub.f32 	%f4144, %f4143, %f1;
	ld.shared.f32 	%f4145, [_ZZ9bodyForceP4BodyfiE6pShare+3868];
	sub.f32 	%f4146, %f4145, %f2;
	ld.shared.f32 	%f4147, [_ZZ9bodyForceP4BodyfiE6pShare+3872];
	sub.f32 	%f4148, %f4147, %f3;
	mul.f32 	%f4149, %f4146, %f4146;
	fma.rn.f32 	%f4150, %f4144, %f4144, %f4149;
	fma.rn.f32 	%f4151, %f4148, %f4148, %f4150;
	add.f32 	%f4152, %f4151, 0f3089705F;
	rsqrt.approx.f32 	%f4153, %f4152;
	mul.f32 	%f4154, %f4153, %f4153;
	mul.f32 	%f4155, %f4153, %f4154;
	fma.rn.f32 	%f4156, %f4144, %f4155, %f4140;
	fma.rn.f32 	%f4157, %f4146, %f4155, %f4141;
	fma.rn.f32 	%f4158, %f4148, %f4155, %f4142;
	ld.shared.f32 	%f4159, [_ZZ9bodyForceP4BodyfiE6pShare+3876];
	sub.f32 	%f4160, %f4159, %f1;
	ld.shared.f32 	%f4161, [_ZZ9bodyForceP4BodyfiE6pShare+3880];
	sub.f32 	%f4162, %f4161, %f2;
	ld.shared.f32 	%f4163, [_ZZ9bodyForceP4BodyfiE6pShare+3884];
	sub.f32 	%f4164, %f4163, %f3;
	mul.f32 	%f4165, %f4162, %f4162;
	fma.rn.f32 	%f4166, %f4160, %f4160, %f4165;
	fma.rn.f32 	%f4167, %f4164, %f4164, %f4166;
	add.f32 	%f4168, %f4167, 0f3089705F;
	rsqrt.approx.f32 	%f4169, %f4168;
	mul.f32 	%f4170, %f4169, %f4169;
	mul.f32 	%f4171, %f4169, %f4170;
	fma.rn.f32 	%f4172, %f4160, %f4171, %f4156;
	fma.rn.f32 	%f4173, %f4162, %f4171, %f4157;
	fma.rn.f32 	%f4174, %f4164, %f4171, %f4158;
	ld.shared.f32 	%f4175, [_ZZ9bodyForceP4BodyfiE6pShare+3900];
	sub.f32 	%f4176, %f4175, %f1;
	ld.shared.f32 	%f4177, [_ZZ9bodyForceP4BodyfiE6pShare+3904];
	sub.f32 	%f4178, %f4177, %f2;
	ld.shared.f32 	%f4179, [_ZZ9bodyForceP4BodyfiE6pShare+3908];
	sub.f32 	%f4180, %f4179, %f3;
	mul.f32 	%f4181, %f4178, %f4178;
	fma.rn.f32 	%f4182, %f4176, %f4176, %f4181;
	fma.rn.f32 	%f4183, %f4180, %f4180, %f4182;
	add.f32 	%f4184, %f4183, 0f3089705F;
	rsqrt.approx.f32 	%f4185, %f4184;
	mul.f32 	%f4186, %f4185, %f4185;
	mul.f32 	%f4187, %f4185, %f4186;
	fma.rn.f32 	%f4188, %f4176, %f4187, %f4172;
	fma.rn.f32 	%f4189, %f4178, %f4187, %f4173;
	fma.rn.f32 	%f4190, %f4180, %f4187, %f4174;
	ld.shared.f32 	%f4191, [_ZZ9bodyForceP4BodyfiE6pShare+3912];
	sub.f32 	%f4192, %f4191, %f1;
	ld.shared.f32 	%f4193, [_ZZ9bodyForceP4BodyfiE6pShare+3916];
	sub.f32 	%f4194, %f4193, %f2;
	ld.shared.f32 	%f4195, [_ZZ9bodyForceP4BodyfiE6pShare+3920];
	sub.f32 	%f4196, %f4195, %f3;
	mul.f32 	%f4197, %f4194, %f4194;
	fma.rn.f32 	%f4198, %f4192, %f4192, %f4197;
	fma.rn.f32 	%f4199, %f4196, %f4196, %f4198;
	add.f32 	%f4200, %f4199, 0f3089705F;
	rsqrt.approx.f32 	%f4201, %f4200;
	mul.f32 	%f4202, %f4201, %f4201;
	mul.f32 	%f4203, %f4201, %f4202;
	fma.rn.f32 	%f4204, %f4192, %f4203, %f4188;
	fma.rn.f32 	%f4205, %f4194, %f4203, %f4189;
	fma.rn.f32 	%f4206, %f4196, %f4203, %f4190;
	ld.shared.f32 	%f4207, [_ZZ9bodyForceP4BodyfiE6pShare+3924];
	sub.f32 	%f4208, %f4207, %f1;
	ld.shared.f32 	%f4209, [_ZZ9bodyForceP4BodyfiE6pShare+3928];
	sub.f32 	%f4210, %f4209, %f2;
	ld.shared.f32 	%f4211, [_ZZ9bodyForceP4BodyfiE6pShare+3932];
	sub.f32 	%f4212, %f4211, %f3;
	mul.f32 	%f4213, %f4210, %f4210;
	fma.rn.f32 	%f4214, %f4208, %f4208, %f4213;
	fma.rn.f32 	%f4215, %f4212, %f4212, %f4214;
	add.f32 	%f4216, %f4215, 0f3089705F;
	rsqrt.approx.f32 	%f4217, %f4216;
	mul.f32 	%f4218, %f4217, %f4217;
	mul.f32 	%f4219, %f4217, %f4218;
	fma.rn.f32 	%f4220, %f4208, %f4219, %f4204;
	fma.rn.f32 	%f4221, %f4210, %f4219, %f4205;
	fma.rn.f32 	%f4222, %f4212, %f4219, %f4206;
	ld.shared.f32 	%f4223, [_ZZ9bodyForceP4BodyfiE6pShare+3936];
	sub.f32 	%f4224, %f4223, %f1;
	ld.shared.f32 	%f4225, [_ZZ9bodyForceP4BodyfiE6pShare+3940];
	sub.f32 	%f4226, %f4225, %f2;
	ld.shared.f32 	%f4227, [_ZZ9bodyForceP4BodyfiE6pShare+3944];
	sub.f32 	%f4228, %f4227, %f3;
	mul.f32 	%f4229, %f4226, %f4226;
	fma.rn.f32 	%f4230, %f4224, %f4224, %f4229;
	fma.rn.f32 	%f4231, %f4228, %f4228, %f4230;
	add.f32 	%f4232, %f4231, 0f3089705F;
	rsqrt.approx.f32 	%f4233, %f4232;
	mul.f32 	%f4234, %f4233, %f4233;
	mul.f32 	%f4235, %f4233, %f4234;
	fma.rn.f32 	%f4236, %f4224, %f4235, %f4220;
	fma.rn.f32 	%f4237, %f4226, %f4235, %f4221;
	fma.rn.f32 	%f4238, %f4228, %f4235, %f4222;
	ld.shared.f32 	%f4239, [_ZZ9bodyForceP4BodyfiE6pShare+3960];
	sub.f32 	%f4240, %f4239, %f1;
	ld.shared.f32 	%f4241, [_ZZ9bodyForceP4BodyfiE6pShare+3964];
	sub.f32 	%f4242, %f4241, %f2;
	ld.shared.f32 	%f4243, [_ZZ9bodyForceP4BodyfiE6pShare+3968];
	sub.f32 	%f4244, %f4243, %f3;
	mul.f32 	%f4245, %f4242, %f4242;
	fma.rn.f32 	%f4246, %f4240, %f4240, %f4245;
	fma.rn.f32 	%f4247, %f4244, %f4244, %f4246;
	add.f32 	%f4248, %f4247, 0f3089705F;
	rsqrt.approx.f32 	%f4249, %f4248;
	mul.f32 	%f4250, %f4249, %f4249;
	mul.f32 	%f4251, %f4249, %f4250;
	fma.rn.f32 	%f4252, %f4240, %f4251, %f4236;
	fma.rn.f32 	%f4253, %f4242, %f4251, %f4237;
	fma.rn.f32 	%f4254, %f4244, %f4251, %f4238;
	ld.shared.f32 	%f4255, [_ZZ9bodyForceP4BodyfiE6pShare+3972];
	sub.f32 	%f4256, %f4255, %f1;
	ld.shared.f32 	%f4257, [_ZZ9bodyForceP4BodyfiE6pShare+3976];
	sub.f32 	%f4258, %f4257, %f2;
	ld.shared.f32 	%f4259, [_ZZ9bodyForceP4BodyfiE6pShare+3980];
	sub.f32 	%f4260, %f4259, %f3;
	mul.f32 	%f4261, %f4258, %f4258;
	fma.rn.f32 	%f4262, %f4256, %f4256, %f4261;
	fma.rn.f32 	%f4263, %f4260, %f4260, %f4262;
	add.f32 	%f4264, %f4263, 0f3089705F;
	rsqrt.approx.f32 	%f4265, %f4264;
	mul.f32 	%f4266, %f4265, %f4265;
	mul.f32 	%f4267, %f4265, %f4266;
	fma.rn.f32 	%f4268, %f4256, %f4267, %f4252;
	fma.rn.f32 	%f4269, %f4258, %f4267, %f4253;
	fma.rn.f32 	%f4270, %f4260, %f4267, %f4254;
	ld.shared.f32 	%f4271, [_ZZ9bodyForceP4BodyfiE6pShare+3984];
	sub.f32 	%f4272, %f4271, %f1;
	ld.shared.f32 	%f4273, [_ZZ9bodyForceP4BodyfiE6pShare+3988];
	sub.f32 	%f4274, %f4273, %f2;
	ld.shared.f32 	%f4275, [_ZZ9bodyForceP4BodyfiE6pShare+3992];
	sub.f32 	%f4276, %f4275, %f3;
	mul.f32 	%f4277, %f4274, %f4274;
	fma.rn.f32 	%f4278, %f4272, %f4272, %f4277;
	fma.rn.f32 	%f4279, %f4276, %f4276, %f4278;
	add.f32 	%f4280, %f4279, 0f3089705F;
	rsqrt.approx.f32 	%f4281, %f4280;
	mul.f32 	%f4282, %f4281, %f4281;
	mul.f32 	%f4283, %f4281, %f4282;
	fma.rn.f32 	%f4284, %f4272, %f4283, %f4268;
	fma.rn.f32 	%f4285, %f4274, %f4283, %f4269;
	fma.rn.f32 	%f4286, %f4276, %f4283, %f4270;
	ld.shared.f32 	%f4287, [_ZZ9bodyForceP4BodyfiE6pShare+3996];
	sub.f32 	%f4288, %f4287, %f1;
	ld.shared.f32 	%f4289, [_ZZ9bodyForceP4BodyfiE6pShare+4000];
	sub.f32 	%f4290, %f4289, %f2;
	ld.shared.f32 	%f4291, [_ZZ9bodyForceP4BodyfiE6pShare+4004];
	sub.f32 	%f4292, %f4291, %f3;
	mul.f32 	%f4293, %f4290, %f4290;
	fma.rn.f32 	%f4294, %f4288, %f4288, %f4293;
	fma.rn.f32 	%f4295, %f4292, %f4292, %f4294;
	add.f32 	%f4296, %f4295, 0f3089705F;
	rsqrt.approx.f32 	%f4297, %f4296;
	mul.f32 	%f4298, %f4297, %f4297;
	mul.f32 	%f4299, %f4297, %f4298;
	fma.rn.f32 	%f4300, %f4288, %f4299, %f4284;
	fma.rn.f32 	%f4301, %f4290, %f4299, %f4285;
	fma.rn.f32 	%f4302, %f4292, %f4299, %f4286;
	ld.shared.f32 	%f4303, [_ZZ9bodyForceP4BodyfiE6pShare+4020];
	sub.f32 	%f4304, %f4303, %f1;
	ld.shared.f32 	%f4305, [_ZZ9bodyForceP4BodyfiE6pShare+4024];
	sub.f32 	%f4306, %f4305, %f2;
	ld.shared.f32 	%f4307, [_ZZ9bodyForceP4BodyfiE6pShare+4028];
	sub.f32 	%f4308, %f4307, %f3;
	mul.f32 	%f4309, %f4306, %f4306;
	fma.rn.f32 	%f4310, %f4304, %f4304, %f4309;
	fma.rn.f32 	%f4311, %f4308, %f4308, %f4310;
	add.f32 	%f4312, %f4311, 0f3089705F;
	rsqrt.approx.f32 	%f4313, %f4312;
	mul.f32 	%f4314, %f4313, %f4313;
	mul.f32 	%f4315, %f4313, %f4314;
	fma.rn.f32 	%f4316, %f4304, %f4315, %f4300;
	fma.rn.f32 	%f4317, %f4306, %f4315, %f4301;
	fma.rn.f32 	%f4318, %f4308, %f4315, %f4302;
	ld.shared.f32 	%f4319, [_ZZ9bodyForceP4BodyfiE6pShare+4032];
	sub.f32 	%f4320, %f4319, %f1;
	ld.shared.f32 	%f4321, [_ZZ9bodyForceP4BodyfiE6pShare+4036];
	sub.f32 	%f4322, %f4321, %f2;
	ld.shared.f32 	%f4323, [_ZZ9bodyForceP4BodyfiE6pShare+4040];
	sub.f32 	%f4324, %f4323, %f3;
	mul.f32 	%f4325, %f4322, %f4322;
	fma.rn.f32 	%f4326, %f4320, %f4320, %f4325;
	fma.rn.f32 	%f4327, %f4324, %f4324, %f4326;
	add.f32 	%f4328, %f4327, 0f3089705F;
	rsqrt.approx.f32 	%f4329, %f4328;
	mul.f32 	%f4330, %f4329, %f4329;
	mul.f32 	%f4331, %f4329, %f4330;
	fma.rn.f32 	%f4332, %f4320, %f4331, %f4316;
	fma.rn.f32 	%f4333, %f4322, %f4331, %f4317;
	fma.rn.f32 	%f4334, %f4324, %f4331, %f4318;
	ld.shared.f32 	%f4335, [_ZZ9bodyForceP4BodyfiE6pShare+4044];
	sub.f32 	%f4336, %f4335, %f1;
	ld.shared.f32 	%f4337, [_ZZ9bodyForceP4BodyfiE6pShare+4048];
	sub.f32 	%f4338, %f4337, %f2;
	ld.shared.f32 	%f4339, [_ZZ9bodyForceP4BodyfiE6pShare+4052];
	sub.f32 	%f4340, %f4339, %f3;
	mul.f32 	%f4341, %f4338, %f4338;
	fma.rn.f32 	%f4342, %f4336, %f4336, %f4341;
	fma.rn.f32 	%f4343, %f4340, %f4340, %f4342;
	add.f32 	%f4344, %f4343, 0f3089705F;
	rsqrt.approx.f32 	%f4345, %f4344;
	mul.f32 	%f4346, %f4345, %f4345;
	mul.f32 	%f4347, %f4345, %f4346;
	fma.rn.f32 	%f4348, %f4336, %f4347, %f4332;
	fma.rn.f32 	%f4349, %f4338, %f4347, %f4333;
	fma.rn.f32 	%f4350, %f4340, %f4347, %f4334;
	ld.shared.f32 	%f4351, [_ZZ9bodyForceP4BodyfiE6pShare+4056];
	sub.f32 	%f4352, %f4351, %f1;
	ld.shared.f32 	%f4353, [_ZZ9bodyForceP4BodyfiE6pShare+4060];
	sub.f32 	%f4354, %f4353, %f2;
	ld.shared.f32 	%f4355, [_ZZ9bodyForceP4BodyfiE6pShare+4064];
	sub.f32 	%f4356, %f4355, %f3;
	mul.f32 	%f4357, %f4354, %f4354;
	fma.rn.f32 	%f4358, %f4352, %f4352, %f4357;
	fma.rn.f32 	%f4359, %f4356, %f4356, %f4358;
	add.f32 	%f4360, %f4359, 0f3089705F;
	rsqrt.approx.f32 	%f4361, %f4360;
	mul.f32 	%f4362, %f4361, %f4361;
	mul.f32 	%f4363, %f4361, %f4362;
	fma.rn.f32 	%f4364, %f4352, %f4363, %f4348;
	fma.rn.f32 	%f4365, %f4354, %f4363, %f4349;
	fma.rn.f32 	%f4366, %f4356, %f4363, %f4350;
	ld.shared.f32 	%f4367, [_ZZ9bodyForceP4BodyfiE6pShare+4080];
	sub.f32 	%f4368, %f4367, %f1;
	ld.shared.f32 	%f4369, [_ZZ9bodyForceP4BodyfiE6pShare+4084];
	sub.f32 	%f4370, %f4369, %f2;
	ld.shared.f32 	%f4371, [_ZZ9bodyForceP4BodyfiE6pShare+4088];
	sub.f32 	%f4372, %f4371, %f3;
	mul.f32 	%f4373, %f4370, %f4370;
	fma.rn.f32 	%f4374, %f4368, %f4368, %f4373;
	fma.rn.f32 	%f4375, %f4372, %f4372, %f4374;
	add.f32 	%f4376, %f4375, 0f3089705F;
	rsqrt.approx.f32 	%f4377, %f4376;
	mul.f32 	%f4378, %f4377, %f4377;
	mul.f32 	%f4379, %f4377, %f4378;
	fma.rn.f32 	%f4380, %f4368, %f4379, %f4364;
	fma.rn.f32 	%f4381, %f4370, %f4379, %f4365;
	fma.rn.f32 	%f4382, %f4372, %f4379, %f4366;
	ld.shared.f32 	%f4383, [_ZZ9bodyForceP4BodyfiE6pShare+4092];
	sub.f32 	%f4384, %f4383, %f1;
	ld.shared.f32 	%f4385, [_ZZ9bodyForceP4BodyfiE6pShare+4096];
	sub.f32 	%f4386, %f4385, %f2;
	ld.shared.f32 	%f4387, [_ZZ9bodyForceP4BodyfiE6pShare+4100];
	sub.f32 	%f4388, %f4387, %f3;
	mul.f32 	%f4389, %f4386, %f4386;
	fma.rn.f32 	%f4390, %f4384, %f4384, %f4389;
	fma.rn.f32 	%f4391, %f4388, %f4388, %f4390;
	add.f32 	%f4392, %f4391, 0f3089705F;
	rsqrt.approx.f32 	%f4393, %f4392;
	mul.f32 	%f4394, %f4393, %f4393;
	mul.f32 	%f4395, %f4393, %f4394;
	fma.rn.f32 	%f4396, %f4384, %f4395, %f4380;
	fma.rn.f32 	%f4397, %f4386, %f4395, %f4381;
	fma.rn.f32 	%f4398, %f4388, %f4395, %f4382;
	ld.shared.f32 	%f4399, [_ZZ9bodyForceP4BodyfiE6pShare+4104];
	sub.f32 	%f4400, %f4399, %f1;
	ld.shared.f32 	%f4401, [_ZZ9bodyForceP4BodyfiE6pShare+4108];
	sub.f32 	%f4402, %f4401, %f2;
	ld.shared.f32 	%f4403, [_ZZ9bodyForceP4BodyfiE6pShare+4112];
	sub.f32 	%f4404, %f4403, %f3;
	mul.f32 	%f4405, %f4402, %f4402;
	fma.rn.f32 	%f4406, %f4400, %f4400, %f4405;
	fma.rn.f32 	%f4407, %f4404, %f4404, %f4406;
	add.f32 	%f4408, %f4407, 0f3089705F;
	rsqrt.approx.f32 	%f4409, %f4408;
	mul.f32 	%f4410, %f4409, %f4409;
	mul.f32 	%f4411, %f4409, %f4410;
	fma.rn.f32 	%f4412, %f4400, %f4411, %f4396;
	fma.rn.f32 	%f4413, %f4402, %f4411, %f4397;
	fma.rn.f32 	%f4414, %f4404, %f4411, %f4398;
	ld.shared.f32 	%f4415, [_ZZ9bodyForceP4BodyfiE6pShare+4116];
	sub.f32 	%f4416, %f4415, %f1;
	ld.shared.f32 	%f4417, [_ZZ9bodyForceP4BodyfiE6pShare+4120];
	sub.f32 	%f4418, %f4417, %f2;
	ld.shared.f32 	%f4419, [_ZZ9bodyForceP4BodyfiE6pShare+4124];
	sub.f32 	%f4420, %f4419, %f3;
	mul.f32 	%f4421, %f4418, %f4418;
	fma.rn.f32 	%f4422, %f4416, %f4416, %f4421;
	fma.rn.f32 	%f4423, %f4420, %f4420, %f4422;
	add.f32 	%f4424, %f4423, 0f3089705F;
	rsqrt.approx.f32 	%f4425, %f4424;
	mul.f32 	%f4426, %f4425, %f4425;
	mul.f32 	%f4427, %f4425, %f4426;
	fma.rn.f32 	%f4428, %f4416, %f4427, %f4412;
	fma.rn.f32 	%f4429, %f4418, %f4427, %f4413;
	fma.rn.f32 	%f4430, %f4420, %f4427, %f4414;
	ld.shared.f32 	%f4431, [_ZZ9bodyForceP4BodyfiE6pShare+4140];
	sub.f32 	%f4432, %f4431, %f1;
	ld.shared.f32 	%f4433, [_ZZ9bodyForceP4BodyfiE6pShare+4144];
	sub.f32 	%f4434, %f4433, %f2;
	ld.shared.f32 	%f4435, [_ZZ9bodyForceP4BodyfiE6pShare+4148];
	sub.f32 	%f4436, %f4435, %f3;
	mul.f32 	%f4437, %f4434, %f4434;
	fma.rn.f32 	%f4438, %f4432, %f4432, %f4437;
	fma.rn.f32 	%f4439, %f4436, %f4436, %f4438;
	add.f32 	%f4440, %f4439, 0f3089705F;
	rsqrt.approx.f32 	%f4441, %f4440;
	mul.f32 	%f4442, %f4441, %f4441;
	mul.f32 	%f4443, %f4441, %f4442;
	fma.rn.f32 	%f4444, %f4432, %f4443, %f4428;
	fma.rn.f32 	%f4445, %f4434, %f4443, %f4429;
	fma.rn.f32 	%f4446, %f4436, %f4443, %f4430;
	ld.shared.f32 	%f4447, [_ZZ9bodyForceP4BodyfiE6pShare+4152];
	sub.f32 	%f4448, %f4447, %f1;
	ld.shared.f32 	%f4449, [_ZZ9bodyForceP4BodyfiE6pShare+4156];
	sub.f32 	%f4450, %f4449, %f2;
	ld.shared.f32 	%f4451, [_ZZ9bodyForceP4BodyfiE6pShare+4160];
	sub.f32 	%f4452, %f4451, %f3;
	mul.f32 	%f4453, %f4450, %f4450;
	fma.rn.f32 	%f4454, %f4448, %f4448, %f4453;
	fma.rn.f32 	%f4455, %f4452, %f4452, %f4454;
	add.f32 	%f4456, %f4455, 0f3089705F;
	rsqrt.approx.f32 	%f4457, %f4456;
	mul.f32 	%f4458, %f4457, %f4457;
	mul.f32 	%f4459, %f4457, %f4458;
	fma.rn.f32 	%f4460, %f4448, %f4459, %f4444;
	fma.rn.f32 	%f4461, %f4450, %f4459, %f4445;
	fma.rn.f32 	%f4462, %f4452, %f4459, %f4446;
	ld.shared.f32 	%f4463, [_ZZ9bodyForceP4BodyfiE6pShare+4164];
	sub.f32 	%f4464, %f4463, %f1;
	ld.shared.f32 	%f4465, [_ZZ9bodyForceP4BodyfiE6pShare+4168];
	sub.f32 	%f4466, %f4465, %f2;
	ld.shared.f32 	%f4467, [_ZZ9bodyForceP4BodyfiE6pShare+4172];
	sub.f32 	%f4468, %f4467, %f3;
	mul.f32 	%f4469, %f4466, %f4466;
	fma.rn.f32 	%f4470, %f4464, %f4464, %f4469;
	fma.rn.f32 	%f4471, %f4468, %f4468, %f4470;
	add.f32 	%f4472, %f4471, 0f3089705F;
	rsqrt.approx.f32 	%f4473, %f4472;
	mul.f32 	%f4474, %f4473, %f4473;
	mul.f32 	%f4475, %f4473, %f4474;
	fma.rn.f32 	%f4476, %f4464, %f4475, %f4460;
	fma.rn.f32 	%f4477, %f4466, %f4475, %f4461;
	fma.rn.f32 	%f4478, %f4468, %f4475, %f4462;
	ld.shared.f32 	%f4479, [_ZZ9bodyForceP4BodyfiE6pShare+4176];
	sub.f32 	%f4480, %f4479, %f1;
	ld.shared.f32 	%f4481, [_ZZ9bodyForceP4BodyfiE6pShare+4180];
	sub.f32 	%f4482, %f4481, %f2;
	ld.shared.f32 	%f4483, [_ZZ9bodyForceP4BodyfiE6pShare+4184];
	sub.f32 	%f4484, %f4483, %f3;
	mul.f32 	%f4485, %f4482, %f4482;
	fma.rn.f32 	%f4486, %f4480, %f4480, %f4485;
	fma.rn.f32 	%f4487, %f4484, %f4484, %f4486;
	add.f32 	%f4488, %f4487, 0f3089705F;
	rsqrt.approx.f32 	%f4489, %f4488;
	mul.f32 	%f4490, %f4489, %f4489;
	mul.f32 	%f4491, %f4489, %f4490;
	fma.rn.f32 	%f4492, %f4480, %f4491, %f4476;
	fma.rn.f32 	%f4493, %f4482, %f4491, %f4477;
	fma.rn.f32 	%f4494, %f4484, %f4491, %f4478;
	ld.shared.f32 	%f4495, [_ZZ9bodyForceP4BodyfiE6pShare+4200];
	sub.f32 	%f4496, %f4495, %f1;
	ld.shared.f32 	%f4497, [_ZZ9bodyForceP4BodyfiE6pShare+4204];
	sub.f32 	%f4498, %f4497, %f2;
	ld.shared.f32 	%f4499, [_ZZ9bodyForceP4BodyfiE6pShare+4208];
	sub.f32 	%f4500, %f4499, %f3;
	mul.f32 	%f4501, %f4498, %f4498;
	fma.rn.f32 	%f4502, %f4496, %f4496, %f4501;
	fma.rn.f32 	%f4503, %f4500, %f4500, %f4502;
	add.f32 	%f4504, %f4503, 0f3089705F;
	rsqrt.approx.f32 	%f4505, %f4504;
	mul.f32 	%f4506, %f4505, %f4505;
	mul.f32 	%f4507, %f4505, %f4506;
	fma.rn.f32 	%f4508, %f4496, %f4507, %f4492;
	fma.rn.f32 	%f4509, %f4498, %f4507, %f4493;
	fma.rn.f32 	%f4510, %f4500, %f4507, %f4494;
	ld.shared.f32 	%f4511, [_ZZ9bodyForceP4BodyfiE6pShare+4212];
	sub.f32 	%f4512, %f4511, %f1;
	ld.shared.f32 	%f4513, [_ZZ9bodyForceP4BodyfiE6pShare+4216];
	sub.f32 	%f4514, %f4513, %f2;
	ld.shared.f32 	%f4515, [_ZZ9bodyForceP4BodyfiE6pShare+4220];
	sub.f32 	%f4516, %f4515, %f3;
	mul.f32 	%f4517, %f4514, %f4514;
	fma.rn.f32 	%f4518, %f4512, %f4512, %f4517;
	fma.rn.f32 	%f4519, %f4516, %f4516, %f4518;
	add.f32 	%f4520, %f4519, 0f3089705F;
	rsqrt.approx.f32 	%f4521, %f4520;
	mul.f32 	%f4522, %f4521, %f4521;
	mul.f32 	%f4523, %f4521, %f4522;
	fma.rn.f32 	%f4524, %f4512, %f4523, %f4508;
	fma.rn.f32 	%f4525, %f4514, %f4523, %f4509;
	fma.rn.f32 	%f4526, %f4516, %f4523, %f4510;
	ld.shared.f32 	%f4527, [_ZZ9bodyForceP4BodyfiE6pShare+4224];
	sub.f32 	%f4528, %f4527, %f1;
	ld.shared.f32 	%f4529, [_ZZ9bodyForceP4BodyfiE6pShare+4228];
	sub.f32 	%f4530, %f4529, %f2;
	ld.shared.f32 	%f4531, [_ZZ9bodyForceP4BodyfiE6pShare+4232];
	sub.f32 	%f4532, %f4531, %f3;
	mul.f32 	%f4533, %f4530, %f4530;
	fma.rn.f32 	%f4534, %f4528, %f4528, %f4533;
	fma.rn.f32 	%f4535, %f4532, %f4532, %f4534;
	add.f32 	%f4536, %f4535, 0f3089705F;
	rsqrt.approx.f32 	%f4537, %f4536;
	mul.f32 	%f4538, %f4537, %f4537;
	mul.f32 	%f4539, %f4537, %f4538;
	fma.rn.f32 	%f4540, %f4528, %f4539, %f4524;
	fma.rn.f32 	%f4541, %f4530, %f4539, %f4525;
	fma.rn.f32 	%f4542, %f4532, %f4539, %f4526;
	ld.shared.f32 	%f4543, [_ZZ9bodyForceP4BodyfiE6pShare+4236];
	sub.f32 	%f4544, %f4543, %f1;
	ld.shared.f32 	%f4545, [_ZZ9bodyForceP4BodyfiE6pShare+4240];
	sub.f32 	%f4546, %f4545, %f2;
	ld.shared.f32 	%f4547, [_ZZ9bodyForceP4BodyfiE6pShare+4244];
	sub.f32 	%f4548, %f4547, %f3;
	mul.f32 	%f4549, %f4546, %f4546;
	fma.rn.f32 	%f4550, %f4544, %f4544, %f4549;
	fma.rn.f32 	%f4551, %f4548, %f4548, %f4550;
	add.f32 	%f4552, %f4551, 0f3089705F;
	rsqrt.approx.f32 	%f4553, %f4552;
	mul.f32 	%f4554, %f4553, %f4553;
	mul.f32 	%f4555, %f4553, %f4554;
	fma.rn.f32 	%f4556, %f4544, %f4555, %f4540;
	fma.rn.f32 	%f4557, %f4546, %f4555, %f4541;
	fma.rn.f32 	%f4558, %f4548, %f4555, %f4542;
	ld.shared.f32 	%f4559, [_ZZ9bodyForceP4BodyfiE6pShare+4260];
	sub.f32 	%f4560, %f4559, %f1;
	ld.shared.f32 	%f4561, [_ZZ9bodyForceP4BodyfiE6pShare+4264];
	sub.f32 	%f4562, %f4561, %f2;
	ld.shared.f32 	%f4563, [_ZZ9bodyForceP4BodyfiE6pShare+4268];
	sub.f32 	%f4564, %f4563, %f3;
	mul.f32 	%f4565, %f4562, %f4562;
	fma.rn.f32 	%f4566, %f4560, %f4560, %f4565;
	fma.rn.f32 	%f4567, %f4564, %f4564, %f4566;
	add.f32 	%f4568, %f4567, 0f3089705F;
	rsqrt.approx.f32 	%f4569, %f4568;
	mul.f32 	%f4570, %f4569, %f4569;
	mul.f32 	%f4571, %f4569, %f4570;
	fma.rn.f32 	%f4572, %f4560, %f4571, %f4556;
	fma.rn.f32 	%f4573, %f4562, %f4571, %f4557;
	fma.rn.f32 	%f4574, %f4564, %f4571, %f4558;
	ld.shared.f32 	%f4575, [_ZZ9bodyForceP4BodyfiE6pShare+4272];
	sub.f32 	%f4576, %f4575, %f1;
	ld.shared.f32 	%f4577, [_ZZ9bodyForceP4BodyfiE6pShare+4276];
	sub.f32 	%f4578, %f4577, %f2;
	ld.shared.f32 	%f4579, [_ZZ9bodyForceP4BodyfiE6pShare+4280];
	sub.f32 	%f4580, %f4579, %f3;
	mul.f32 	%f4581, %f4578, %f4578;
	fma.rn.f32 	%f4582, %f4576, %f4576, %f4581;
	fma.rn.f32 	%f4583, %f4580, %f4580, %f4582;
	add.f32 	%f4584, %f4583, 0f3089705F;
	rsqrt.approx.f32 	%f4585, %f4584;
	mul.f32 	%f4586, %f4585, %f4585;
	mul.f32 	%f4587, %f4585, %f4586;
	fma.rn.f32 	%f4588, %f4576, %f4587, %f4572;
	fma.rn.f32 	%f4589, %f4578, %f4587, %f4573;
	fma.rn.f32 	%f4590, %f4580, %f4587, %f4574;
	ld.shared.f32 	%f4591, [_ZZ9bodyForceP4BodyfiE6pShare+4284];
	sub.f32 	%f4592, %f4591, %f1;
	ld.shared.f32 	%f4593, [_ZZ9bodyForceP4BodyfiE6pShare+4288];
	sub.f32 	%f4594, %f4593, %f2;
	ld.shared.f32 	%f4595, [_ZZ9bodyForceP4BodyfiE6pShare+4292];
	sub.f32 	%f4596, %f4595, %f3;
	mul.f32 	%f4597, %f4594, %f4594;
	fma.rn.f32 	%f4598, %f4592, %f4592, %f4597;
	fma.rn.f32 	%f4599, %f4596, %f4596, %f4598;
	add.f32 	%f4600, %f4599, 0f3089705F;
	rsqrt.approx.f32 	%f4601, %f4600;
	mul.f32 	%f4602, %f4601, %f4601;
	mul.f32 	%f4603, %f4601, %f4602;
	fma.rn.f32 	%f4604, %f4592, %f4603, %f4588;
	fma.rn.f32 	%f4605, %f4594, %f4603, %f4589;
	fma.rn.f32 	%f4606, %f4596, %f4603, %f4590;
	ld.shared.f32 	%f4607, [_ZZ9bodyForceP4BodyfiE6pShare+4296];
	sub.f32 	%f4608, %f4607, %f1;
	ld.shared.f32 	%f4609, [_ZZ9bodyForceP4BodyfiE6pShare+4300];
	sub.f32 	%f4610, %f4609, %f2;
	ld.shared.f32 	%f4611, [_ZZ9bodyForceP4BodyfiE6pShare+4304];
	sub.f32 	%f4612, %f4611, %f3;
	mul.f32 	%f4613, %f4610, %f4610;
	fma.rn.f32 	%f4614, %f4608, %f4608, %f4613;
	fma.rn.f32 	%f4615, %f4612, %f4612, %f4614;
	add.f32 	%f4616, %f4615, 0f3089705F;
	rsqrt.approx.f32 	%f4617, %f4616;
	mul.f32 	%f4618, %f4617, %f4617;
	mul.f32 	%f4619, %f4617, %f4618;
	fma.rn.f32 	%f4620, %f4608, %f4619, %f4604;
	fma.rn.f32 	%f4621, %f4610, %f4619, %f4605;
	fma.rn.f32 	%f4622, %f4612, %f4619, %f4606;
	ld.shared.f32 	%f4623, [_ZZ9bodyForceP4BodyfiE6pShare+4320];
	sub.f32 	%f4624, %f4623, %f1;
	ld.shared.f32 	%f4625, [_ZZ9bodyForceP4BodyfiE6pShare+4324];
	sub.f32 	%f4626, %f4625, %f2;
	ld.shared.f32 	%f4627, [_ZZ9bodyForceP4BodyfiE6pShare+4328];
	sub.f32 	%f4628, %f4627, %f3;
	mul.f32 	%f4629, %f4626, %f4626;
	fma.rn.f32 	%f4630, %f4624, %f4624, %f4629;
	fma.rn.f32 	%f4631, %f4628, %f4628, %f4630;
	add.f32 	%f4632, %f4631, 0f3089705F;
	rsqrt.approx.f32 	%f4633, %f4632;
	mul.f32 	%f4634, %f4633, %f4633;
	mul.f32 	%f4635, %f4633, %f4634;
	fma.rn.f32 	%f4636, %f4624, %f4635, %f4620;
	fma.rn.f32 	%f4637, %f4626, %f4635, %f4621;
	fma.rn.f32 	%f4638, %f4628, %f4635, %f4622;
	ld.shared.f32 	%f4639, [_ZZ9bodyForceP4BodyfiE6pShare+4332];
	sub.f32 	%f4640, %f4639, %f1;
	ld.shared.f32 	%f4641, [_ZZ9bodyForceP4BodyfiE6pShare+4336];
	sub.f32 	%f4642, %f4641, %f2;
	ld.shared.f32 	%f4643, [_ZZ9bodyForceP4BodyfiE6pShare+4340];
	sub.f32 	%f4644, %f4643, %f3;
	mul.f32 	%f4645, %f4642, %f4642;
	fma.rn.f32 	%f4646, %f4640, %f4640, %f4645;
	fma.rn.f32 	%f4647, %f4644, %f4644, %f4646;
	add.f32 	%f4648, %f4647, 0f3089705F;
	rsqrt.approx.f32 	%f4649, %f4648;
	mul.f32 	%f4650, %f4649, %f4649;
	mul.f32 	%f4651, %f4649, %f4650;
	fma.rn.f32 	%f4652, %f4640, %f4651, %f4636;
	fma.rn.f32 	%f4653, %f4642, %f4651, %f4637;
	fma.rn.f32 	%f4654, %f4644, %f4651, %f4638;
	ld.shared.f32 	%f4655, [_ZZ9bodyForceP4BodyfiE6pShare+4344];
	sub.f32 	%f4656, %f4655, %f1;
	ld.shared.f32 	%f4657, [_ZZ9bodyForceP4BodyfiE6pShare+4348];
	sub.f32 	%f4658, %f4657, %f2;
	ld.shared.f32 	%f4659, [_ZZ9bodyForceP4BodyfiE6pShare+4352];
	sub.f32 	%f4660, %f4659, %f3;
	mul.f32 	%f4661, %f4658, %f4658;
	fma.rn.f32 	%f4662, %f4656, %f4656, %f4661;
	fma.rn.f32 	%f4663, %f4660, %f4660, %f4662;
	add.f32 	%f4664, %f4663, 0f3089705F;
	rsqrt.approx.f32 	%f4665, %f4664;
	mul.f32 	%f4666, %f4665, %f4665;
	mul.f32 	%f4667, %f4665, %f4666;
	fma.rn.f32 	%f4668, %f4656, %f4667, %f4652;
	fma.rn.f32 	%f4669, %f4658, %f4667, %f4653;
	fma.rn.f32 	%f4670, %f4660, %f4667, %f4654;
	ld.shared.f32 	%f4671, [_ZZ9bodyForceP4BodyfiE6pShare+4356];
	sub.f32 	%f4672, %f4671, %f1;
	ld.shared.f32 	%f4673, [_ZZ9bodyForceP4BodyfiE6pShare+4360];
	sub.f32 	%f4674, %f4673, %f2;
	ld.shared.f32 	%f4675, [_ZZ9bodyForceP4BodyfiE6pShare+4364];
	sub.f32 	%f4676, %f4675, %f3;
	mul.f32 	%f4677, %f4674, %f4674;
	fma.rn.f32 	%f4678, %f4672, %f4672, %f4677;
	fma.rn.f32 	%f4679, %f4676, %f4676, %f4678;
	add.f32 	%f4680, %f4679, 0f3089705F;
	rsqrt.approx.f32 	%f4681, %f4680;
	mul.f32 	%f4682, %f4681, %f4681;
	mul.f32 	%f4683, %f4681, %f4682;
	fma.rn.f32 	%f4684, %f4672, %f4683, %f4668;
	fma.rn.f32 	%f4685, %f4674, %f4683, %f4669;
	fma.rn.f32 	%f4686, %f4676, %f4683, %f4670;
	ld.shared.f32 	%f4687, [_ZZ9bodyForceP4BodyfiE6pShare+4380];
	sub.f32 	%f4688, %f4687, %f1;
	ld.shared.f32 	%f4689, [_ZZ9bodyForceP4BodyfiE6pShare+4384];
	sub.f32 	%f4690, %f4689, %f2;
	ld.shared.f32 	%f4691, [_ZZ9bodyForceP4BodyfiE6pShare+4388];
	sub.f32 	%f4692, %f4691, %f3;
	mul.f32 	%f4693, %f4690, %f4690;
	fma.rn.f32 	%f4694, %f4688, %f4688, %f4693;
	fma.rn.f32 	%f4695, %f4692, %f4692, %f4694;
	add.f32 	%f4696, %f4695, 0f3089705F;
	rsqrt.approx.f32 	%f4697, %f4696;
	mul.f32 	%f4698, %f4697, %f4697;
	mul.f32 	%f4699, %f4697, %f4698;
	fma.rn.f32 	%f4700, %f4688, %f4699, %f4684;
	fma.rn.f32 	%f4701, %f4690, %f4699, %f4685;
	fma.rn.f32 	%f4702, %f4692, %f4699, %f4686;
	ld.shared.f32 	%f4703, [_ZZ9bodyForceP4BodyfiE6pShare+4392];
	sub.f32 	%f4704, %f4703, %f1;
	ld.shared.f32 	%f4705, [_ZZ9bodyForceP4BodyfiE6pShare+4396];
	sub.f32 	%f4706, %f4705, %f2;
	ld.shared.f32 	%f4707, [_ZZ9bodyForceP4BodyfiE6pShare+4400];
	sub.f32 	%f4708, %f4707, %f3;
	mul.f32 	%f4709, %f4706, %f4706;
	fma.rn.f32 	%f4710, %f4704, %f4704, %f4709;
	fma.rn.f32 	%f4711, %f4708, %f4708, %f4710;
	add.f32 	%f4712, %f4711, 0f3089705F;
	rsqrt.approx.f32 	%f4713, %f4712;
	mul.f32 	%f4714, %f4713, %f4713;
	mul.f32 	%f4715, %f4713, %f4714;
	fma.rn.f32 	%f4716, %f4704, %f4715, %f4700;
	fma.rn.f32 	%f4717, %f4706, %f4715, %f4701;
	fma.rn.f32 	%f4718, %f4708, %f4715, %f4702;
	ld.shared.f32 	%f4719, [_ZZ9bodyForceP4BodyfiE6pShare+4404];
	sub.f32 	%f4720, %f4719, %f1;
	ld.shared.f32 	%f4721, [_ZZ9bodyForceP4BodyfiE6pShare+4408];
	sub.f32 	%f4722, %f4721, %f2;
	ld.shared.f32 	%f4723, [_ZZ9bodyForceP4BodyfiE6pShare+4412];
	sub.f32 	%f4724, %f4723, %f3;
	mul.f32 	%f4725, %f4722, %f4722;
	fma.rn.f32 	%f4726, %f4720, %f4720, %f4725;
	fma.rn.f32 	%f4727, %f4724, %f4724, %f4726;
	add.f32 	%f4728, %f4727, 0f3089705F;
	rsqrt.approx.f32 	%f4729, %f4728;
	mul.f32 	%f4730, %f4729, %f4729;
	mul.f32 	%f4731, %f4729, %f4730;
	fma.rn.f32 	%f4732, %f4720, %f4731, %f4716;
	fma.rn.f32 	%f4733, %f4722, %f4731, %f4717;
	fma.rn.f32 	%f4734, %f4724, %f4731, %f4718;
	ld.shared.f32 	%f4735, [_ZZ9bodyForceP4BodyfiE6pShare+4416];
	sub.f32 	%f4736, %f4735, %f1;
	ld.shared.f32 	%f4737, [_ZZ9bodyForceP4BodyfiE6pShare+4420];
	sub.f32 	%f4738, %f4737, %f2;
	ld.shared.f32 	%f4739, [_ZZ9bodyForceP4BodyfiE6pShare+4424];
	sub.f32 	%f4740, %f4739, %f3;
	mul.f32 	%f4741, %f4738, %f4738;
	fma.rn.f32 	%f4742, %f4736, %f4736, %f4741;
	fma.rn.f32 	%f4743, %f4740, %f4740, %f4742;
	add.f32 	%f4744, %f4743, 0f3089705F;
	rsqrt.approx.f32 	%f4745, %f4744;
	mul.f32 	%f4746, %f4745, %f4745;
	mul.f32 	%f4747, %f4745, %f4746;
	fma.rn.f32 	%f4748, %f4736, %f4747, %f4732;
	fma.rn.f32 	%f4749, %f4738, %f4747, %f4733;
	fma.rn.f32 	%f4750, %f4740, %f4747, %f4734;
	ld.shared.f32 	%f4751, [_ZZ9bodyForceP4BodyfiE6pShare+4440];
	sub.f32 	%f4752, %f4751, %f1;
	ld.shared.f32 	%f4753, [_ZZ9bodyForceP4BodyfiE6pShare+4444];
	sub.f32 	%f4754, %f4753, %f2;
	ld.shared.f32 	%f4755, [_ZZ9bodyForceP4BodyfiE6pShare+4448];
	sub.f32 	%f4756, %f4755, %f3;
	mul.f32 	%f4757, %f4754, %f4754;
	fma.rn.f32 	%f4758, %f4752, %f4752, %f4757;
	fma.rn.f32 	%f4759, %f4756, %f4756, %f4758;
	add.f32 	%f4760, %f4759, 0f3089705F;
	rsqrt.approx.f32 	%f4761, %f4760;
	mul.f32 	%f4762, %f4761, %f4761;
	mul.f32 	%f4763, %f4761, %f4762;
	fma.rn.f32 	%f4764, %f4752, %f4763, %f4748;
	fma.rn.f32 	%f4765, %f4754, %f4763, %f4749;
	fma.rn.f32 	%f4766, %f4756, %f4763, %f4750;
	ld.shared.f32 	%f4767, [_ZZ9bodyForceP4BodyfiE6pShare+4452];
	sub.f32 	%f4768, %f4767, %f1;
	ld.shared.f32 	%f4769, [_ZZ9bodyForceP4BodyfiE6pShare+4456];
	sub.f32 	%f4770, %f4769, %f2;
	ld.shared.f32 	%f4771, [_ZZ9bodyForceP4BodyfiE6pShare+4460];
	sub.f32 	%f4772, %f4771, %f3;
	mul.f32 	%f4773, %f4770, %f4770;
	fma.rn.f32 	%f4774, %f4768, %f4768, %f4773;
	fma.rn.f32 	%f4775, %f4772, %f4772, %f4774;
	add.f32 	%f4776, %f4775, 0f3089705F;
	rsqrt.approx.f32 	%f4777, %f4776;
	mul.f32 	%f4778, %f4777, %f4777;
	mul.f32 	%f4779, %f4777, %f4778;
	fma.rn.f32 	%f4780, %f4768, %f4779, %f4764;
	fma.rn.f32 	%f4781, %f4770, %f4779, %f4765;
	fma.rn.f32 	%f4782, %f4772, %f4779, %f4766;
	ld.shared.f32 	%f4783, [_ZZ9bodyForceP4BodyfiE6pShare+4464];
	sub.f32 	%f4784, %f4783, %f1;
	ld.shared.f32 	%f4785, [_ZZ9bodyForceP4BodyfiE6pShare+4468];
	sub.f32 	%f4786, %f4785, %f2;
	ld.shared.f32 	%f4787, [_ZZ9bodyForceP4BodyfiE6pShare+4472];
	sub.f32 	%f4788, %f4787, %f3;
	mul.f32 	%f4789, %f4786, %f4786;
	fma.rn.f32 	%f4790, %f4784, %f4784, %f4789;
	fma.rn.f32 	%f4791, %f4788, %f4788, %f4790;
	add.f32 	%f4792, %f4791, 0f3089705F;
	rsqrt.approx.f32 	%f4793, %f4792;
	mul.f32 	%f4794, %f4793, %f4793;
	mul.f32 	%f4795, %f4793, %f4794;
	fma.rn.f32 	%f4796, %f4784, %f4795, %f4780;
	fma.rn.f32 	%f4797, %f4786, %f4795, %f4781;
	fma.rn.f32 	%f4798, %f4788, %f4795, %f4782;
	ld.shared.f32 	%f4799, [_ZZ9bodyForceP4BodyfiE6pShare+4476];
	sub.f32 	%f4800, %f4799, %f1;
	ld.shared.f32 	%f4801, [_ZZ9bodyForceP4BodyfiE6pShare+4480];
	sub.f32 	%f4802, %f4801, %f2;
	ld.shared.f32 	%f4803, [_ZZ9bodyForceP4BodyfiE6pShare+4484];
	sub.f32 	%f4804, %f4803, %f3;
	mul.f32 	%f4805, %f4802, %f4802;
	fma.rn.f32 	%f4806, %f4800, %f4800, %f4805;
	fma.rn.f32 	%f4807, %f4804, %f4804, %f4806;
	add.f32 	%f4808, %f4807, 0f3089705F;
	rsqrt.approx.f32 	%f4809, %f4808;
	mul.f32 	%f4810, %f4809, %f4809;
	mul.f32 	%f4811, %f4809, %f4810;
	fma.rn.f32 	%f4812, %f4800, %f4811, %f4796;
	fma.rn.f32 	%f4813, %f4802, %f4811, %f4797;
	fma.rn.f32 	%f4814, %f4804, %f4811, %f4798;
	ld.shared.f32 	%f4815, [_ZZ9bodyForceP4BodyfiE6pShare+4500];
	sub.f32 	%f4816, %f4815, %f1;
	ld.shared.f32 	%f4817, [_ZZ9bodyForceP4BodyfiE6pShare+4504];
	sub.f32 	%f4818, %f4817, %f2;
	ld.shared.f32 	%f4819, [_ZZ9bodyForceP4BodyfiE6pShare+4508];
	sub.f32 	%f4820, %f4819, %f3;
	mul.f32 	%f4821, %f4818, %f4818;
	fma.rn.f32 	%f4822, %f4816, %f4816, %f4821;
	fma.rn.f32 	%f4823, %f4820, %f4820, %f4822;
	add.f32 	%f4824, %f4823, 0f3089705F;
	rsqrt.approx.f32 	%f4825, %f4824;
	mul.f32 	%f4826, %f4825, %f4825;
	mul.f32 	%f4827, %f4825, %f4826;
	fma.rn.f32 	%f4828, %f4816, %f4827, %f4812;
	fma.rn.f32 	%f4829, %f4818, %f4827, %f4813;
	fma.rn.f32 	%f4830, %f4820, %f4827, %f4814;
	ld.shared.f32 	%f4831, [_ZZ9bodyForceP4BodyfiE6pShare+4512];
	sub.f32 	%f4832, %f4831, %f1;
	ld.shared.f32 	%f4833, [_ZZ9bodyForceP4BodyfiE6pShare+4516];
	sub.f32 	%f4834, %f4833, %f2;
	ld.shared.f32 	%f4835, [_ZZ9bodyForceP4BodyfiE6pShare+4520];
	sub.f32 	%f4836, %f4835, %f3;
	mul.f32 	%f4837, %f4834, %f4834;
	fma.rn.f32 	%f4838, %f4832, %f4832, %f4837;
	fma.rn.f32 	%f4839, %f4836, %f4836, %f4838;
	add.f32 	%f4840, %f4839, 0f3089705F;
	rsqrt.approx.f32 	%f4841, %f4840;
	mul.f32 	%f4842, %f4841, %f4841;
	mul.f32 	%f4843, %f4841, %f4842;
	fma.rn.f32 	%f4844, %f4832, %f4843, %f4828;
	fma.rn.f32 	%f4845, %f4834, %f4843, %f4829;
	fma.rn.f32 	%f4846, %f4836, %f4843, %f4830;
	ld.shared.f32 	%f4847, [_ZZ9bodyForceP4BodyfiE6pShare+4524];
	sub.f32 	%f4848, %f4847, %f1;
	ld.shared.f32 	%f4849, [_ZZ9bodyForceP4BodyfiE6pShare+4528];
	sub.f32 	%f4850, %f4849, %f2;
	ld.shared.f32 	%f4851, [_ZZ9bodyForceP4BodyfiE6pShare+4532];
	sub.f32 	%f4852, %f4851, %f3;
	mul.f32 	%f4853, %f4850, %f4850;
	fma.rn.f32 	%f4854, %f4848, %f4848, %f4853;
	fma.rn.f32 	%f4855, %f4852, %f4852, %f4854;
	add.f32 	%f4856, %f4855, 0f3089705F;
	rsqrt.approx.f32 	%f4857, %f4856;
	mul.f32 	%f4858, %f4857, %f4857;
	mul.f32 	%f4859, %f4857, %f4858;
	fma.rn.f32 	%f4860, %f4848, %f4859, %f4844;
	fma.rn.f32 	%f4861, %f4850, %f4859, %f4845;
	fma.rn.f32 	%f4862, %f4852, %f4859, %f4846;
	ld.shared.f32 	%f4863, [_ZZ9bodyForceP4BodyfiE6pShare+4536];
	sub.f32 	%f4864, %f4863, %f1;
	ld.shared.f32 	%f4865, [_ZZ9bodyForceP4BodyfiE6pShare+4540];
	sub.f32 	%f4866, %f4865, %f2;
	ld.shared.f32 	%f4867, [_ZZ9bodyForceP4BodyfiE6pShare+4544];
	sub.f32 	%f4868, %f4867, %f3;
	mul.f32 	%f4869, %f4866, %f4866;
	fma.rn.f32 	%f4870, %f4864, %f4864, %f4869;
	fma.rn.f32 	%f4871, %f4868, %f4868, %f4870;
	add.f32 	%f4872, %f4871, 0f3089705F;
	rsqrt.approx.f32 	%f4873, %f4872;
	mul.f32 	%f4874, %f4873, %f4873;
	mul.f32 	%f4875, %f4873, %f4874;
	fma.rn.f32 	%f4876, %f4864, %f4875, %f4860;
	fma.rn.f32 	%f4877, %f4866, %f4875, %f4861;
	fma.rn.f32 	%f4878, %f4868, %f4875, %f4862;
	ld.shared.f32 	%f4879, [_ZZ9bodyForceP4BodyfiE6pShare+4560];
	sub.f32 	%f4880, %f4879, %f1;
	ld.shared.f32 	%f4881, [_ZZ9bodyForceP4BodyfiE6pShare+4564];
	sub.f32 	%f4882, %f4881, %f2;
	ld.shared.f32 	%f4883, [_ZZ9bodyForceP4BodyfiE6pShare+4568];
	sub.f32 	%f4884, %f4883, %f3;
	mul.f32 	%f4885, %f4882, %f4882;
	fma.rn.f32 	%f4886, %f4880, %f4880, %f4885;
	fma.rn.f32 	%f4887, %f4884, %f4884, %f4886;
	add.f32 	%f4888, %f4887, 0f3089705F;
	rsqrt.approx.f32 	%f4889, %f4888;
	mul.f32 	%f4890, %f4889, %f4889;
	mul.f32 	%f4891, %f4889, %f4890;
	fma.rn.f32 	%f4892, %f4880, %f4891, %f4876;
	fma.rn.f32 	%f4893, %f4882, %f4891, %f4877;
	fma.rn.f32 	%f4894, %f4884, %f4891, %f4878;
	ld.shared.f32 	%f4895, [_ZZ9bodyForceP4BodyfiE6pShare+4572];
	sub.f32 	%f4896, %f4895, %f1;
	ld.shared.f32 	%f4897, [_ZZ9bodyForceP4BodyfiE6pShare+4576];
	sub.f32 	%f4898, %f4897, %f2;
	ld.shared.f32 	%f4899, [_ZZ9bodyForceP4BodyfiE6pShare+4580];
	sub.f32 	%f4900, %f4899, %f3;
	mul.f32 	%f4901, %f4898, %f4898;
	fma.rn.f32 	%f4902, %f4896, %f4896, %f4901;
	fma.rn.f32 	%f4903, %f4900, %f4900, %f4902;
	add.f32 	%f4904, %f4903, 0f3089705F;
	rsqrt.approx.f32 	%f4905, %f4904;
	mul.f32 	%f4906, %f4905, %f4905;
	mul.f32 	%f4907, %f4905, %f4906;
	fma.rn.f32 	%f4908, %f4896, %f4907, %f4892;
	fma.rn.f32 	%f4909, %f4898, %f4907, %f4893;
	fma.rn.f32 	%f4910, %f4900, %f4907, %f4894;
	ld.shared.f32 	%f4911, [_ZZ9bodyForceP4BodyfiE6pShare+4584];
	sub.f32 	%f4912, %f4911, %f1;
	ld.shared.f32 	%f4913, [_ZZ9bodyForceP4BodyfiE6pShare+4588];
	sub.f32 	%f4914, %f4913, %f2;
	ld.shared.f32 	%f4915, [_ZZ9bodyForceP4BodyfiE6pShare+4592];
	sub.f32 	%f4916, %f4915, %f3;
	mul.f32 	%f4917, %f4914, %f4914;
	fma.rn.f32 	%f4918, %f4912, %f4912, %f4917;
	fma.rn.f32 	%f4919, %f4916, %f4916, %f4918;
	add.f32 	%f4920, %f4919, 0f3089705F;
	rsqrt.approx.f32 	%f4921, %f4920;
	mul.f32 	%f4922, %f4921, %f4921;
	mul.f32 	%f4923, %f4921, %f4922;
	fma.rn.f32 	%f4924, %f4912, %f4923, %f4908;
	fma.rn.f32 	%f4925, %f4914, %f4923, %f4909;
	fma.rn.f32 	%f4926, %f4916, %f4923, %f4910;
	ld.shared.f32 	%f4927, [_ZZ9bodyForceP4BodyfiE6pShare+4596];
	sub.f32 	%f4928, %f4927, %f1;
	ld.shared.f32 	%f4929, [_ZZ9bodyForceP4BodyfiE6pShare+4600];
	sub.f32 	%f4930, %f4929, %f2;
	ld.shared.f32 	%f4931, [_ZZ9bodyForceP4BodyfiE6pShare+4604];
	sub.f32 	%f4932, %f4931, %f3;
	mul.f32 	%f4933, %f4930, %f4930;
	fma.rn.f32 	%f4934, %f4928, %f4928, %f4933;
	fma.rn.f32 	%f4935, %f4932, %f4932, %f4934;
	add.f32 	%f4936, %f4935, 0f3089705F;
	rsqrt.approx.f32 	%f4937, %f4936;
	mul.f32 	%f4938, %f4937, %f4937;
	mul.f32 	%f4939, %f4937, %f4938;
	fma.rn.f32 	%f4940, %f4928, %f4939, %f4924;
	fma.rn.f32 	%f4941, %f4930, %f4939, %f4925;
	fma.rn.f32 	%f4942, %f4932, %f4939, %f4926;
	ld.shared.f32 	%f4943, [_ZZ9bodyForceP4BodyfiE6pShare+4620];
	sub.f32 	%f4944, %f4943, %f1;
	ld.shared.f32 	%f4945, [_ZZ9bodyForceP4BodyfiE6pShare+4624];
	sub.f32 	%f4946, %f4945, %f2;
	ld.shared.f32 	%f4947, [_ZZ9bodyForceP4BodyfiE6pShare+4628];
	sub.f32 	%f4948, %f4947, %f3;
	mul.f32 	%f4949, %f4946, %f4946;
	fma.rn.f32 	%f4950, %f4944, %f4944, %f4949;
	fma.rn.f32 	%f4951, %f4948, %f4948, %f4950;
	add.f32 	%f4952, %f4951, 0f3089705F;
	rsqrt.approx.f32 	%f4953, %f4952;
	mul.f32 	%f4954, %f4953, %f4953;
	mul.f32 	%f4955, %f4953, %f4954;
	fma.rn.f32 	%f4956, %f4944, %f4955, %f4940;
	fma.rn.f32 	%f4957, %f4946, %f4955, %f4941;
	fma.rn.f32 	%f4958, %f4948, %f4955, %f4942;
	ld.shared.f32 	%f4959, [_ZZ9bodyForceP4BodyfiE6pShare+4632];
	sub.f32 	%f4960, %f4959, %f1;
	ld.shared.f32 	%f4961, [_ZZ9bodyForceP4BodyfiE6pShare+4636];
	sub.f32 	%f4962, %f4961, %f2;
	ld.shared.f32 	%f4963, [_ZZ9bodyForceP4BodyfiE6pShare+4640];
	sub.f32 	%f4964, %f4963, %f3;
	mul.f32 	%f4965, %f4962, %f4962;
	fma.rn.f32 	%f4966, %f4960, %f4960, %f4965;
	fma.rn.f32 	%f4967, %f4964, %f4964, %f4966;
	add.f32 	%f4968, %f4967, 0f3089705F;
	rsqrt.approx.f32 	%f4969, %f4968;
	mul.f32 	%f4970, %f4969, %f4969;
	mul.f32 	%f4971, %f4969, %f4970;
	fma.rn.f32 	%f4972, %f4960, %f4971, %f4956;
	fma.rn.f32 	%f4973, %f4962, %f4971, %f4957;
	fma.rn.f32 	%f4974, %f4964, %f4971, %f4958;
	ld.shared.f32 	%f4975, [_ZZ9bodyForceP4BodyfiE6pShare+4644];
	sub.f32 	%f4976, %f4975, %f1;
	ld.shared.f32 	%f4977, [_ZZ9bodyForceP4BodyfiE6pShare+4648];
	sub.f32 	%f4978, %f4977, %f2;
	ld.shared.f32 	%f4979, [_ZZ9bodyForceP4BodyfiE6pShare+4652];
	sub.f32 	%f4980, %f4979, %f3;
	mul.f32 	%f4981, %f4978, %f4978;
	fma.rn.f32 	%f4982, %f4976, %f4976, %f4981;
	fma.rn.f32 	%f4983, %f4980, %f4980, %f4982;
	add.f32 	%f4984, %f4983, 0f3089705F;
	rsqrt.approx.f32 	%f4985, %f4984;
	mul.f32 	%f4986, %f4985, %f4985;
	mul.f32 	%f4987, %f4985, %f4986;
	fma.rn.f32 	%f4988, %f4976, %f4987, %f4972;
	fma.rn.f32 	%f4989, %f4978, %f4987, %f4973;
	fma.rn.f32 	%f4990, %f4980, %f4987, %f4974;
	ld.shared.f32 	%f4991, [_ZZ9bodyForceP4BodyfiE6pShare+4656];
	sub.f32 	%f4992, %f4991, %f1;
	ld.shared.f32 	%f4993, [_ZZ9bodyForceP4BodyfiE6pShare+4660];
	sub.f32 	%f4994, %f4993, %f2;
	ld.shared.f32 	%f4995, [_ZZ9bodyForceP4BodyfiE6pShare+4664];
	sub.f32 	%f4996, %f4995, %f3;
	mul.f32 	%f4997, %f4994, %f4994;
	fma.rn.f32 	%f4998, %f4992, %f4992, %f4997;
	fma.rn.f32 	%f4999, %f4996, %f4996, %f4998;
	add.f32 	%f5000, %f4999, 0f3089705F;
	rsqrt.approx.f32 	%f5001, %f5000;
	mul.f32 	%f5002, %f5001, %f5001;
	mul.f32 	%f5003, %f5001, %f5002;
	fma.rn.f32 	%f5004, %f4992, %f5003, %f4988;
	fma.rn.f32 	%f5005, %f4994, %f5003, %f4989;
	fma.rn.f32 	%f5006, %f4996, %f5003, %f4990;
	ld.shared.f32 	%f5007, [_ZZ9bodyForceP4BodyfiE6pShare+4680];
	sub.f32 	%f5008, %f5007, %f1;
	ld.shared.f32 	%f5009, [_ZZ9bodyForceP4BodyfiE6pShare+4684];
	sub.f32 	%f5010, %f5009, %f2;
	ld.shared.f32 	%f5011, [_ZZ9bodyForceP4BodyfiE6pShare+4688];
	sub.f32 	%f5012, %f5011, %f3;
	mul.f32 	%f5013, %f5010, %f5010;
	fma.rn.f32 	%f5014, %f5008, %f5008, %f5013;
	fma.rn.f32 	%f5015, %f5012, %f5012, %f5014;
	add.f32 	%f5016, %f5015, 0f3089705F;
	rsqrt.approx.f32 	%f5017, %f5016;
	mul.f32 	%f5018, %f5017, %f5017;
	mul.f32 	%f5019, %f5017, %f5018;
	fma.rn.f32 	%f5020, %f5008, %f5019, %f5004;
	fma.rn.f32 	%f5021, %f5010, %f5019, %f5005;
	fma.rn.f32 	%f5022, %f5012, %f5019, %f5006;
	ld.shared.f32 	%f5023, [_ZZ9bodyForceP4BodyfiE6pShare+4692];
	sub.f32 	%f5024, %f5023, %f1;
	ld.shared.f32 	%f5025, [_ZZ9bodyForceP4BodyfiE6pShare+4696];
	sub.f32 	%f5026, %f5025, %f2;
	ld.shared.f32 	%f5027, [_ZZ9bodyForceP4BodyfiE6pShare+4700];
	sub.f32 	%f5028, %f5027, %f3;
	mul.f32 	%f5029, %f5026, %f5026;
	fma.rn.f32 	%f5030, %f5024, %f5024, %f5029;
	fma.rn.f32 	%f5031, %f5028, %f5028, %f5030;
	add.f32 	%f5032, %f5031, 0f3089705F;
	rsqrt.approx.f32 	%f5033, %f5032;
	mul.f32 	%f5034, %f5033, %f5033;
	mul.f32 	%f5035, %f5033, %f5034;
	fma.rn.f32 	%f5036, %f5024, %f5035, %f5020;
	fma.rn.f32 	%f5037, %f5026, %f5035, %f5021;
	fma.rn.f32 	%f5038, %f5028, %f5035, %f5022;
	ld.shared.f32 	%f5039, [_ZZ9bodyForceP4BodyfiE6pShare+4704];
	sub.f32 	%f5040, %f5039, %f1;
	ld.shared.f32 	%f5041, [_ZZ9bodyForceP4BodyfiE6pShare+4708];
	sub.f32 	%f5042, %f5041, %f2;
	ld.shared.f32 	%f5043, [_ZZ9bodyForceP4BodyfiE6pShare+4712];
	sub.f32 	%f5044, %f5043, %f3;
	mul.f32 	%f5045, %f5042, %f5042;
	fma.rn.f32 	%f5046, %f5040, %f5040, %f5045;
	fma.rn.f32 	%f5047, %f5044, %f5044, %f5046;
	add.f32 	%f5048, %f5047, 0f3089705F;
	rsqrt.approx.f32 	%f5049, %f5048;
	mul.f32 	%f5050, %f5049, %f5049;
	mul.f32 	%f5051, %f5049, %f5050;
	fma.rn.f32 	%f5052, %f5040, %f5051, %f5036;
	fma.rn.f32 	%f5053, %f5042, %f5051, %f5037;
	fma.rn.f32 	%f5054, %f5044, %f5051, %f5038;
	ld.shared.f32 	%f5055, [_ZZ9bodyForceP4BodyfiE6pShare+4716];
	sub.f32 	%f5056, %f5055, %f1;
	ld.shared.f32 	%f5057, [_ZZ9bodyForceP4BodyfiE6pShare+4720];
	sub.f32 	%f5058, %f5057, %f2;
	ld.shared.f32 	%f5059, [_ZZ9bodyForceP4BodyfiE6pShare+4724];
	sub.f32 	%f5060, %f5059, %f3;
	mul.f32 	%f5061, %f5058, %f5058;
	fma.rn.f32 	%f5062, %f5056, %f5056, %f5061;
	fma.rn.f32 	%f5063, %f5060, %f5060, %f5062;
	add.f32 	%f5064, %f5063, 0f3089705F;
	rsqrt.approx.f32 	%f5065, %f5064;
	mul.f32 	%f5066, %f5065, %f5065;
	mul.f32 	%f5067, %f5065, %f5066;
	fma.rn.f32 	%f5068, %f5056, %f5067, %f5052;
	fma.rn.f32 	%f5069, %f5058, %f5067, %f5053;
	fma.rn.f32 	%f5070, %f5060, %f5067, %f5054;
	ld.shared.f32 	%f5071, [_ZZ9bodyForceP4BodyfiE6pShare+4740];
	sub.f32 	%f5072, %f5071, %f1;
	ld.shared.f32 	%f5073, [_ZZ9bodyForceP4BodyfiE6pShare+4744];
	sub.f32 	%f5074, %f5073, %f2;
	ld.shared.f32 	%f5075, [_ZZ9bodyForceP4BodyfiE6pShare+4748];
	sub.f32 	%f5076, %f5075, %f3;
	mul.f32 	%f5077, %f5074, %f5074;
	fma.rn.f32 	%f5078, %f5072, %f5072, %f5077;
	fma.rn.f32 	%f5079, %f5076, %f5076, %f5078;
	add.f32 	%f5080, %f5079, 0f3089705F;
	rsqrt.approx.f32 	%f5081, %f5080;
	mul.f32 	%f5082, %f5081, %f5081;
	mul.f32 	%f5083, %f5081, %f5082;
	fma.rn.f32 	%f5084, %f5072, %f5083, %f5068;
	fma.rn.f32 	%f5085, %f5074, %f5083, %f5069;
	fma.rn.f32 	%f5086, %f5076, %f5083, %f5070;
	ld.shared.f32 	%f5087, [_ZZ9bodyForceP4BodyfiE6pShare+4752];
	sub.f32 	%f5088, %f5087, %f1;
	ld.shared.f32 	%f5089, [_ZZ9bodyForceP4BodyfiE6pShare+4756];
	sub.f32 	%f5090, %f5089, %f2;
	ld.shared.f32 	%f5091, [_ZZ9bodyForceP4BodyfiE6pShare+4760];
	sub.f32 	%f5092, %f5091, %f3;
	mul.f32 	%f5093, %f5090, %f5090;
	fma.rn.f32 	%f5094, %f5088, %f5088, %f5093;
	fma.rn.f32 	%f5095, %f5092, %f5092, %f5094;
	add.f32 	%f5096, %f5095, 0f3089705F;
	rsqrt.approx.f32 	%f5097, %f5096;
	mul.f32 	%f5098, %f5097, %f5097;
	mul.f32 	%f5099, %f5097, %f5098;
	fma.rn.f32 	%f5100, %f5088, %f5099, %f5084;
	fma.rn.f32 	%f5101, %f5090, %f5099, %f5085;
	fma.rn.f32 	%f5102, %f5092, %f5099, %f5086;
	ld.shared.f32 	%f5103, [_ZZ9bodyForceP4BodyfiE6pShare+4764];
	sub.f32 	%f5104, %f5103, %f1;
	ld.shared.f32 	%f5105, [_ZZ9bodyForceP4BodyfiE6pShare+4768];
	sub.f32 	%f5106, %f5105, %f2;
	ld.shared.f32 	%f5107, [_ZZ9bodyForceP4BodyfiE6pShare+4772];
	sub.f32 	%f5108, %f5107, %f3;
	mul.f32 	%f5109, %f5106, %f5106;
	fma.rn.f32 	%f5110, %f5104, %f5104, %f5109;
	fma.rn.f32 	%f5111, %f5108, %f5108, %f5110;
	add.f32 	%f5112, %f5111, 0f3089705F;
	rsqrt.approx.f32 	%f5113, %f5112;
	mul.f32 	%f5114, %f5113, %f5113;
	mul.f32 	%f5115, %f5113, %f5114;
	fma.rn.f32 	%f5116, %f5104, %f5115, %f5100;
	fma.rn.f32 	%f5117, %f5106, %f5115, %f5101;
	fma.rn.f32 	%f5118, %f5108, %f5115, %f5102;
	ld.shared.f32 	%f5119, [_ZZ9bodyForceP4BodyfiE6pShare+4776];
	sub.f32 	%f5120, %f5119, %f1;
	ld.shared.f32 	%f5121, [_ZZ9bodyForceP4BodyfiE6pShare+4780];
	sub.f32 	%f5122, %f5121, %f2;
	ld.shared.f32 	%f5123, [_ZZ9bodyForceP4BodyfiE6pShare+4784];
	sub.f32 	%f5124, %f5123, %f3;
	mul.f32 	%f5125, %f5122, %f5122;
	fma.rn.f32 	%f5126, %f5120, %f5120, %f5125;
	fma.rn.f32 	%f5127, %f5124, %f5124, %f5126;
	add.f32 	%f5128, %f5127, 0f3089705F;
	rsqrt.approx.f32 	%f5129, %f5128;
	mul.f32 	%f5130, %f5129, %f5129;
	mul.f32 	%f5131, %f5129, %f5130;
	fma.rn.f32 	%f5132, %f5120, %f5131, %f5116;
	fma.rn.f32 	%f5133, %f5122, %f5131, %f5117;
	fma.rn.f32 	%f5134, %f5124, %f5131, %f5118;
	ld.shared.f32 	%f5135, [_ZZ9bodyForceP4BodyfiE6pShare+4800];
	sub.f32 	%f5136, %f5135, %f1;
	ld.shared.f32 	%f5137, [_ZZ9bodyForceP4BodyfiE6pShare+4804];
	sub.f32 	%f5138, %f5137, %f2;
	ld.shared.f32 	%f5139, [_ZZ9bodyForceP4BodyfiE6pShare+4808];
	sub.f32 	%f5140, %f5139, %f3;
	mul.f32 	%f5141, %f5138, %f5138;
	fma.rn.f32 	%f5142, %f5136, %f5136, %f5141;
	fma.rn.f32 	%f5143, %f5140, %f5140, %f5142;
	add.f32 	%f5144, %f5143, 0f3089705F;
	rsqrt.approx.f32 	%f5145, %f5144;
	mul.f32 	%f5146, %f5145, %f5145;
	mul.f32 	%f5147, %f5145, %f5146;
	fma.rn.f32 	%f5148, %f5136, %f5147, %f5132;
	fma.rn.f32 	%f5149, %f5138, %f5147, %f5133;
	fma.rn.f32 	%f5150, %f5140, %f5147, %f5134;
	ld.shared.f32 	%f5151, [_ZZ9bodyForceP4BodyfiE6pShare+4812];
	sub.f32 	%f5152, %f5151, %f1;
	ld.shared.f32 	%f5153, [_ZZ9bodyForceP4BodyfiE6pShare+4816];
	sub.f32 	%f5154, %f5153, %f2;
	ld.shared.f32 	%f5155, [_ZZ9bodyForceP4BodyfiE6pShare+4820];
	sub.f32 	%f5156, %f5155, %f3;
	mul.f32 	%f5157, %f5154, %f5154;
	fma.rn.f32 	%f5158, %f5152, %f5152, %f5157;
	fma.rn.f32 	%f5159, %f5156, %f5156, %f5158;
	add.f32 	%f5160, %f5159, 0f3089705F;
	rsqrt.approx.f32 	%f5161, %f5160;
	mul.f32 	%f5162, %f5161, %f5161;
	mul.f32 	%f5163, %f5161, %f5162;
	fma.rn.f32 	%f5164, %f5152, %f5163, %f5148;
	fma.rn.f32 	%f5165, %f5154, %f5163, %f5149;
	fma.rn.f32 	%f5166, %f5156, %f5163, %f5150;
	ld.shared.f32 	%f5167, [_ZZ9bodyForceP4BodyfiE6pShare+4824];
	sub.f32 	%f5168, %f5167, %f1;
	ld.shared.f32 	%f5169, [_ZZ9bodyForceP4BodyfiE6pShare+4828];
	sub.f32 	%f5170, %f5169, %f2;
	ld.shared.f32 	%f5171, [_ZZ9bodyForceP4BodyfiE6pShare+4832];
	sub.f32 	%f5172, %f5171, %f3;
	mul.f32 	%f5173, %f5170, %f5170;
	fma.rn.f32 	%f5174, %f5168, %f5168, %f5173;
	fma.rn.f32 	%f5175, %f5172, %f5172, %f5174;
	add.f32 	%f5176, %f5175, 0f3089705F;
	rsqrt.approx.f32 	%f5177, %f5176;
	mul.f32 	%f5178, %f5177, %f5177;
	mul.f32 	%f5179, %f5177, %f5178;
	fma.rn.f32 	%f5180, %f5168, %f5179, %f5164;
	fma.rn.f32 	%f5181, %f5170, %f5179, %f5165;
	fma.rn.f32 	%f5182, %f5172, %f5179, %f5166;
	ld.shared.f32 	%f5183, [_ZZ9bodyForceP4BodyfiE6pShare+4836];
	sub.f32 	%f5184, %f5183, %f1;
	ld.shared.f32 	%f5185, [_ZZ9bodyForceP4BodyfiE6pShare+4840];
	sub.f32 	%f5186, %f5185, %f2;
	ld.shared.f32 	%f5187, [_ZZ9bodyForceP4BodyfiE6pShare+4844];
	sub.f32 	%f5188, %f5187, %f3;
	mul.f32 	%f5189, %f5186, %f5186;
	fma.rn.f32 	%f5190, %f5184, %f5184, %f5189;
	fma.rn.f32 	%f5191, %f5188, %f5188, %f5190;
	add.f32 	%f5192, %f5191, 0f3089705F;
	rsqrt.approx.f32 	%f5193, %f5192;
	mul.f32 	%f5194, %f5193, %f5193;
	mul.f32 	%f5195, %f5193, %f5194;
	fma.rn.f32 	%f5196, %f5184, %f5195, %f5180;
	fma.rn.f32 	%f5197, %f5186, %f5195, %f5181;
	fma.rn.f32 	%f5198, %f5188, %f5195, %f5182;
	ld.shared.f32 	%f5199, [_ZZ9bodyForceP4BodyfiE6pShare+4860];
	sub.f32 	%f5200, %f5199, %f1;
	ld.shared.f32 	%f5201, [_ZZ9bodyForceP4BodyfiE6pShare+4864];
	sub.f32 	%f5202, %f5201, %f2;
	ld.shared.f32 	%f5203, [_ZZ9bodyForceP4BodyfiE6pShare+4868];
	sub.f32 	%f5204, %f5203, %f3;
	mul.f32 	%f5205, %f5202, %f5202;
	fma.rn.f32 	%f5206, %f5200, %f5200, %f5205;
	fma.rn.f32 	%f5207, %f5204, %f5204, %f5206;
	add.f32 	%f5208, %f5207, 0f3089705F;
	rsqrt.approx.f32 	%f5209, %f5208;
	mul.f32 	%f5210, %f5209, %f5209;
	mul.f32 	%f5211, %f5209, %f5210;
	fma.rn.f32 	%f5212, %f5200, %f5211, %f5196;
	fma.rn.f32 	%f5213, %f5202, %f5211, %f5197;
	fma.rn.f32 	%f5214, %f5204, %f5211, %f5198;
	ld.shared.f32 	%f5215, [_ZZ9bodyForceP4BodyfiE6pShare+4872];
	sub.f32 	%f5216, %f5215, %f1;
	ld.shared.f32 	%f5217, [_ZZ9bodyForceP4BodyfiE6pShare+4876];
	sub.f32 	%f5218, %f5217, %f2;
	ld.shared.f32 	%f5219, [_ZZ9bodyForceP4BodyfiE6pShare+4880];
	sub.f32 	%f5220, %f5219, %f3;
	mul.f32 	%f5221, %f5218, %f5218;
	fma.rn.f32 	%f5222, %f5216, %f5216, %f5221;
	fma.rn.f32 	%f5223, %f5220, %f5220, %f5222;
	add.f32 	%f5224, %f5223, 0f3089705F;
	rsqrt.approx.f32 	%f5225, %f5224;
	mul.f32 	%f5226, %f5225, %f5225;
	mul.f32 	%f5227, %f5225, %f5226;
	fma.rn.f32 	%f5228, %f5216, %f5227, %f5212;
	fma.rn.f32 	%f5229, %f5218, %f5227, %f5213;
	fma.rn.f32 	%f5230, %f5220, %f5227, %f5214;
	ld.shared.f32 	%f5231, [_ZZ9bodyForceP4BodyfiE6pShare+4884];
	sub.f32 	%f5232, %f5231, %f1;
	ld.shared.f32 	%f5233, [_ZZ9bodyForceP4BodyfiE6pShare+4888];
	sub.f32 	%f5234, %f5233, %f2;
	ld.shared.f32 	%f5235, [_ZZ9bodyForceP4BodyfiE6pShare+4892];
	sub.f32 	%f5236, %f5235, %f3;
	mul.f32 	%f5237, %f5234, %f5234;
	fma.rn.f32 	%f5238, %f5232, %f5232, %f5237;
	fma.rn.f32 	%f5239, %f5236, %f5236, %f5238;
	add.f32 	%f5240, %f5239, 0f3089705F;
	rsqrt.approx.f32 	%f5241, %f5240;
	mul.f32 	%f5242, %f5241, %f5241;
	mul.f32 	%f5243, %f5241, %f5242;
	fma.rn.f32 	%f5244, %f5232, %f5243, %f5228;
	fma.rn.f32 	%f5245, %f5234, %f5243, %f5229;
	fma.rn.f32 	%f5246, %f5236, %f5243, %f5230;
	ld.shared.f32 	%f5247, [_ZZ9bodyForceP4BodyfiE6pShare+4896];
	sub.f32 	%f5248, %f5247, %f1;
	ld.shared.f32 	%f5249, [_ZZ9bodyForceP4BodyfiE6pShare+4900];
	sub.f32 	%f5250, %f5249, %f2;
	ld.shared.f32 	%f5251, [_ZZ9bodyForceP4BodyfiE6pShare+4904];
	sub.f32 	%f5252, %f5251, %f3;
	mul.f32 	%f5253, %f5250, %f5250;
	fma.rn.f32 	%f5254, %f5248, %f5248, %f5253;
	fma.rn.f32 	%f5255, %f5252, %f5252, %f5254;
	add.f32 	%f5256, %f5255, 0f3089705F;
	rsqrt.approx.f32 	%f5257, %f5256;
	mul.f32 	%f5258, %f5257, %f5257;
	mul.f32 	%f5259, %f5257, %f5258;
	fma.rn.f32 	%f5260, %f5248, %f5259, %f5244;
	fma.rn.f32 	%f5261, %f5250, %f5259, %f5245;
	fma.rn.f32 	%f5262, %f5252, %f5259, %f5246;
	ld.shared.f32 	%f5263, [_ZZ9bodyForceP4BodyfiE6pShare+4920];
	sub.f32 	%f5264, %f5263, %f1;
	ld.shared.f32 	%f5265, [_ZZ9bodyForceP4BodyfiE6pShare+4924];
	sub.f32 	%f5266, %f5265, %f2;
	ld.shared.f32 	%f5267, [_ZZ9bodyForceP4BodyfiE6pShare+4928];
	sub.f32 	%f5268, %f5267, %f3;
	mul.f32 	%f5269, %f5266, %f5266;
	fma.rn.f32 	%f5270, %f5264, %f5264, %f5269;
	fma.rn.f32 	%f5271, %f5268, %f5268, %f5270;
	add.f32 	%f5272, %f5271, 0f3089705F;
	rsqrt.approx.f32 	%f5273, %f5272;
	mul.f32 	%f5274, %f5273, %f5273;
	mul.f32 	%f5275, %f5273, %f5274;
	fma.rn.f32 	%f5276, %f5264, %f5275, %f5260;
	fma.rn.f32 	%f5277, %f5266, %f5275, %f5261;
	fma.rn.f32 	%f5278, %f5268, %f5275, %f5262;
	ld.shared.f32 	%f5279, [_ZZ9bodyForceP4BodyfiE6pShare+4932];
	sub.f32 	%f5280, %f5279, %f1;
	ld.shared.f32 	%f5281, [_ZZ9bodyForceP4BodyfiE6pShare+4936];
	sub.f32 	%f5282, %f5281, %f2;
	ld.shared.f32 	%f5283, [_ZZ9bodyForceP4BodyfiE6pShare+4940];
	sub.f32 	%f5284, %f5283, %f3;
	mul.f32 	%f5285, %f5282, %f5282;
	fma.rn.f32 	%f5286, %f5280, %f5280, %f5285;
	fma.rn.f32 	%f5287, %f5284, %f5284, %f5286;
	add.f32 	%f5288, %f5287, 0f3089705F;
	rsqrt.approx.f32 	%f5289, %f5288;
	mul.f32 	%f5290, %f5289, %f5289;
	mul.f32 	%f5291, %f5289, %f5290;
	fma.rn.f32 	%f5292, %f5280, %f5291, %f5276;
	fma.rn.f32 	%f5293, %f5282, %f5291, %f5277;
	fma.rn.f32 	%f5294, %f5284, %f5291, %f5278;
	ld.shared.f32 	%f5295, [_ZZ9bodyForceP4BodyfiE6pShare+4944];
	sub.f32 	%f5296, %f5295, %f1;
	ld.shared.f32 	%f5297, [_ZZ9bodyForceP4BodyfiE6pShare+4948];
	sub.f32 	%f5298, %f5297, %f2;
	ld.shared.f32 	%f5299, [_ZZ9bodyForceP4BodyfiE6pShare+4952];
	sub.f32 	%f5300, %f5299, %f3;
	mul.f32 	%f5301, %f5298, %f5298;
	fma.rn.f32 	%f5302, %f5296, %f5296, %f5301;
	fma.rn.f32 	%f5303, %f5300, %f5300, %f5302;
	add.f32 	%f5304, %f5303, 0f3089705F;
	rsqrt.approx.f32 	%f5305, %f5304;
	mul.f32 	%f5306, %f5305, %f5305;
	mul.f32 	%f5307, %f5305, %f5306;
	fma.rn.f32 	%f5308, %f5296, %f5307, %f5292;
	fma.rn.f32 	%f5309, %f5298, %f5307, %f5293;
	fma.rn.f32 	%f5310, %f5300, %f5307, %f5294;
	ld.shared.f32 	%f5311, [_ZZ9bodyForceP4BodyfiE6pShare+4956];
	sub.f32 	%f5312, %f5311, %f1;
	ld.shared.f32 	%f5313, [_ZZ9bodyForceP4BodyfiE6pShare+4960];
	sub.f32 	%f5314, %f5313, %f2;
	ld.shared.f32 	%f5315, [_ZZ9bodyForceP4BodyfiE6pShare+4964];
	sub.f32 	%f5316, %f5315, %f3;
	mul.f32 	%f5317, %f5314, %f5314;
	fma.rn.f32 	%f5318, %f5312, %f5312, %f5317;
	fma.rn.f32 	%f5319, %f5316, %f5316, %f5318;
	add.f32 	%f5320, %f5319, 0f3089705F;
	rsqrt.approx.f32 	%f5321, %f5320;
	mul.f32 	%f5322, %f5321, %f5321;
	mul.f32 	%f5323, %f5321, %f5322;
	fma.rn.f32 	%f5324, %f5312, %f5323, %f5308;
	fma.rn.f32 	%f5325, %f5314, %f5323, %f5309;
	fma.rn.f32 	%f5326, %f5316, %f5323, %f5310;
	ld.shared.f32 	%f5327, [_ZZ9bodyForceP4BodyfiE6pShare+4980];
	sub.f32 	%f5328, %f5327, %f1;
	ld.shared.f32 	%f5329, [_ZZ9bodyForceP4BodyfiE6pShare+4984];
	sub.f32 	%f5330, %f5329, %f2;
	ld.shared.f32 	%f5331, [_ZZ9bodyForceP4BodyfiE6pShare+4988];
	sub.f32 	%f5332, %f5331, %f3;
	mul.f32 	%f5333, %f5330, %f5330;
	fma.rn.f32 	%f5334, %f5328, %f5328, %f5333;
	fma.rn.f32 	%f5335, %f5332, %f5332, %f5334;
	add.f32 	%f5336, %f5335, 0f3089705F;
	rsqrt.approx.f32 	%f5337, %f5336;
	mul.f32 	%f5338, %f5337, %f5337;
	mul.f32 	%f5339, %f5337, %f5338;
	fma.rn.f32 	%f5340, %f5328, %f5339, %f5324;
	fma.rn.f32 	%f5341, %f5330, %f5339, %f5325;
	fma.rn.f32 	%f5342, %f5332, %f5339, %f5326;
	ld.shared.f32 	%f5343, [_ZZ9bodyForceP4BodyfiE6pShare+4992];
	sub.f32 	%f5344, %f5343, %f1;
	ld.shared.f32 	%f5345, [_ZZ9bodyForceP4BodyfiE6pShare+4996];
	sub.f32 	%f5346, %f5345, %f2;
	ld.shared.f32 	%f5347, [_ZZ9bodyForceP4BodyfiE6pShare+5000];
	sub.f32 	%f5348, %f5347, %f3;
	mul.f32 	%f5349, %f5346, %f5346;
	fma.rn.f32 	%f5350, %f5344, %f5344, %f5349;
	fma.rn.f32 	%f5351, %f5348, %f5348, %f5350;
	add.f32 	%f5352, %f5351, 0f3089705F;
	rsqrt.approx.f32 	%f5353, %f5352;
	mul.f32 	%f5354, %f5353, %f5353;
	mul.f32 	%f5355, %f5353, %f5354;
	fma.rn.f32 	%f5356, %f5344, %f5355, %f5340;
	fma.rn.f32 	%f5357, %f5346, %f5355, %f5341;
	fma.rn.f32 	%f5358, %f5348, %f5355, %f5342;
	ld.shared.f32 	%f5359, [_ZZ9bodyForceP4BodyfiE6pShare+5004];
	sub.f32 	%f5360, %f5359, %f1;
	ld.shared.f32 	%f5361, [_ZZ9bodyForceP4BodyfiE6pShare+5008];
	sub.f32 	%f5362, %f5361, %f2;
	ld.shared.f32 	%f5363, [_ZZ9bodyForceP4BodyfiE6pShare+5012];
	sub.f32 	%f5364, %f5363, %f3;
	mul.f32 	%f5365, %f5362, %f5362;
	fma.rn.f32 	%f5366, %f5360, %f5360, %f5365;
	fma.rn.f32 	%f5367, %f5364, %f5364, %f5366;
	add.f32 	%f5368, %f5367, 0f3089705F;
	rsqrt.approx.f32 	%f5369, %f5368;
	mul.f32 	%f5370, %f5369, %f5369;
	mul.f32 	%f5371, %f5369, %f5370;
	fma.rn.f32 	%f5372, %f5360, %f5371, %f5356;
	fma.rn.f32 	%f5373, %f5362, %f5371, %f5357;
	fma.rn.f32 	%f5374, %f5364, %f5371, %f5358;
	ld.shared.f32 	%f5375, [_ZZ9bodyForceP4BodyfiE6pShare+5016];
	sub.f32 	%f5376, %f5375, %f1;
	ld.shared.f32 	%f5377, [_ZZ9bodyForceP4BodyfiE6pShare+5020];
	sub.f32 	%f5378, %f5377, %f2;
	ld.shared.f32 	%f5379, [_ZZ9bodyForceP4BodyfiE6pShare+5024];
	sub.f32 	%f5380, %f5379, %f3;
	mul.f32 	%f5381, %f5378, %f5378;
	fma.rn.f32 	%f5382, %f5376, %f5376, %f5381;
	fma.rn.f32 	%f5383, %f5380, %f5380, %f5382;
	add.f32 	%f5384, %f5383, 0f3089705F;
	rsqrt.approx.f32 	%f5385, %f5384;
	mul.f32 	%f5386, %f5385, %f5385;
	mul.f32 	%f5387, %f5385, %f5386;
	fma.rn.f32 	%f5388, %f5376, %f5387, %f5372;
	fma.rn.f32 	%f5389, %f5378, %f5387, %f5373;
	fma.rn.f32 	%f5390, %f5380, %f5387, %f5374;
	ld.shared.f32 	%f5391, [_ZZ9bodyForceP4BodyfiE6pShare+5040];
	sub.f32 	%f5392, %f5391, %f1;
	ld.shared.f32 	%f5393, [_ZZ9bodyForceP4BodyfiE6pShare+5044];
	sub.f32 	%f5394, %f5393, %f2;
	ld.shared.f32 	%f5395, [_ZZ9bodyForceP4BodyfiE6pShare+5048];
	sub.f32 	%f5396, %f5395, %f3;
	mul.f32 	%f5397, %f5394, %f5394;
	fma.rn.f32 	%f5398, %f5392, %f5392, %f5397;
	fma.rn.f32 	%f5399, %f5396, %f5396, %f5398;
	add.f32 	%f5400, %f5399, 0f3089705F;
	rsqrt.approx.f32 	%f5401, %f5400;
	mul.f32 	%f5402, %f5401, %f5401;
	mul.f32 	%f5403, %f5401, %f5402;
	fma.rn.f32 	%f5404, %f5392, %f5403, %f5388;
	fma.rn.f32 	%f5405, %f5394, %f5403, %f5389;
	fma.rn.f32 	%f5406, %f5396, %f5403, %f5390;
	ld.shared.f32 	%f5407, [_ZZ9bodyForceP4BodyfiE6pShare+5052];
	sub.f32 	%f5408, %f5407, %f1;
	ld.shared.f32 	%f5409, [_ZZ9bodyForceP4BodyfiE6pShare+5056];
	sub.f32 	%f5410, %f5409, %f2;
	ld.shared.f32 	%f5411, [_ZZ9bodyForceP4BodyfiE6pShare+5060];
	sub.f32 	%f5412, %f5411, %f3;
	mul.f32 	%f5413, %f5410, %f5410;
	fma.rn.f32 	%f5414, %f5408, %f5408, %f5413;
	fma.rn.f32 	%f5415, %f5412, %f5412, %f5414;
	add.f32 	%f5416, %f5415, 0f3089705F;
	rsqrt.approx.f32 	%f5417, %f5416;
	mul.f32 	%f5418, %f5417, %f5417;
	mul.f32 	%f5419, %f5417, %f5418;
	fma.rn.f32 	%f5420, %f5408, %f5419, %f5404;
	fma.rn.f32 	%f5421, %f5410, %f5419, %f5405;
	fma.rn.f32 	%f5422, %f5412, %f5419, %f5406;
	ld.shared.f32 	%f5423, [_ZZ9bodyForceP4BodyfiE6pShare+5064];
	sub.f32 	%f5424, %f5423, %f1;
	ld.shared.f32 	%f5425, [_ZZ9bodyForceP4BodyfiE6pShare+5068];
	sub.f32 	%f5426, %f5425, %f2;
	ld.shared.f32 	%f5427, [_ZZ9bodyForceP4BodyfiE6pShare+5072];
	sub.f32 	%f5428, %f5427, %f3;
	mul.f32 	%f5429, %f5426, %f5426;
	fma.rn.f32 	%f5430, %f5424, %f5424, %f5429;
	fma.rn.f32 	%f5431, %f5428, %f5428, %f5430;
	add.f32 	%f5432, %f5431, 0f3089705F;
	rsqrt.approx.f32 	%f5433, %f5432;
	mul.f32 	%f5434, %f5433, %f5433;
	mul.f32 	%f5435, %f5433, %f5434;
	fma.rn.f32 	%f5436, %f5424, %f5435, %f5420;
	fma.rn.f32 	%f5437, %f5426, %f5435, %f5421;
	fma.rn.f32 	%f5438, %f5428, %f5435, %f5422;
	ld.shared.f32 	%f5439, [_ZZ9bodyForceP4BodyfiE6pShare+5076];
	sub.f32 	%f5440, %f5439, %f1;
	ld.shared.f32 	%f5441, [_ZZ9bodyForceP4BodyfiE6pShare+5080];
	sub.f32 	%f5442, %f5441, %f2;
	ld.shared.f32 	%f5443, [_ZZ9bodyForceP4BodyfiE6pShare+5084];
	sub.f32 	%f5444, %f5443, %f3;
	mul.f32 	%f5445, %f5442, %f5442;
	fma.rn.f32 	%f5446, %f5440, %f5440, %f5445;
	fma.rn.f32 	%f5447, %f5444, %f5444, %f5446;
	add.f32 	%f5448, %f5447, 0f3089705F;
	rsqrt.approx.f32 	%f5449, %f5448;
	mul.f32 	%f5450, %f5449, %f5449;
	mul.f32 	%f5451, %f5449, %f5450;
	fma.rn.f32 	%f5452, %f5440, %f5451, %f5436;
	fma.rn.f32 	%f5453, %f5442, %f5451, %f5437;
	fma.rn.f32 	%f5454, %f5444, %f5451, %f5438;
	ld.shared.f32 	%f5455, [_ZZ9bodyForceP4BodyfiE6pShare+5100];
	sub.f32 	%f5456, %f5455, %f1;
	ld.shared.f32 	%f5457, [_ZZ9bodyForceP4BodyfiE6pShare+5104];
	sub.f32 	%f5458, %f5457, %f2;
	ld.shared.f32 	%f5459, [_ZZ9bodyForceP4BodyfiE6pShare+5108];
	sub.f32 	%f5460, %f5459, %f3;
	mul.f32 	%f5461, %f5458, %f5458;
	fma.rn.f32 	%f5462, %f5456, %f5456, %f5461;
	fma.rn.f32 	%f5463, %f5460, %f5460, %f5462;
	add.f32 	%f5464, %f5463, 0f3089705F;
	rsqrt.approx.f32 	%f5465, %f5464;
	mul.f32 	%f5466, %f5465, %f5465;
	mul.f32 	%f5467, %f5465, %f5466;
	fma.rn.f32 	%f5468, %f5456, %f5467, %f5452;
	fma.rn.f32 	%f5469, %f5458, %f5467, %f5453;
	fma.rn.f32 	%f5470, %f5460, %f5467, %f5454;
	ld.shared.f32 	%f5471, [_ZZ9bodyForceP4BodyfiE6pShare+5112];
	sub.f32 	%f5472, %f5471, %f1;
	ld.shared.f32 	%f5473, [_ZZ9bodyForceP4BodyfiE6pShare+5116];
	sub.f32 	%f5474, %f5473, %f2;
	ld.shared.f32 	%f5475, [_ZZ9bodyForceP4BodyfiE6pShare+5120];
	sub.f32 	%f5476, %f5475, %f3;
	mul.f32 	%f5477, %f5474, %f5474;
	fma.rn.f32 	%f5478, %f5472, %f5472, %f5477;
	fma.rn.f32 	%f5479, %f5476, %f5476, %f5478;
	add.f32 	%f5480, %f5479, 0f3089705F;
	rsqrt.approx.f32 	%f5481, %f5480;
	mul.f32 	%f5482, %f5481, %f5481;
	mul.f32 	%f5483, %f5481, %f5482;
	fma.rn.f32 	%f5484, %f5472, %f5483, %f5468;
	fma.rn.f32 	%f5485, %f5474, %f5483, %f5469;
	fma.rn.f32 	%f5486, %f5476, %f5483, %f5470;
	ld.shared.f32 	%f5487, [_ZZ9bodyForceP4BodyfiE6pShare+5124];
	sub.f32 	%f5488, %f5487, %f1;
	ld.shared.f32 	%f5489, [_ZZ9bodyForceP4BodyfiE6pShare+5128];
	sub.f32 	%f5490, %f5489, %f2;
	ld.shared.f32 	%f5491, [_ZZ9bodyForceP4BodyfiE6pShare+5132];
	sub.f32 	%f5492, %f5491, %f3;
	mul.f32 	%f5493, %f5490, %f5490;
	fma.rn.f32 	%f5494, %f5488, %f5488, %f5493;
	fma.rn.f32 	%f5495, %f5492, %f5492, %f5494;
	add.f32 	%f5496, %f5495, 0f3089705F;
	rsqrt.approx.f32 	%f5497, %f5496;
	mul.f32 	%f5498, %f5497, %f5497;
	mul.f32 	%f5499, %f5497, %f5498;
	fma.rn.f32 	%f5500, %f5488, %f5499, %f5484;
	fma.rn.f32 	%f5501, %f5490, %f5499, %f5485;
	fma.rn.f32 	%f5502, %f5492, %f5499, %f5486;
	ld.shared.f32 	%f5503, [_ZZ9bodyForceP4BodyfiE6pShare+5136];
	sub.f32 	%f5504, %f5503, %f1;
	ld.shared.f32 	%f5505, [_ZZ9bodyForceP4BodyfiE6pShare+5140];
	sub.f32 	%f5506, %f5505, %f2;
	ld.shared.f32 	%f5507, [_ZZ9bodyForceP4BodyfiE6pShare+5144];
	sub.f32 	%f5508, %f5507, %f3;
	mul.f32 	%f5509, %f5506, %f5506;
	fma.rn.f32 	%f5510, %f5504, %f5504, %f5509;
	fma.rn.f32 	%f5511, %f5508, %f5508, %f5510;
	add.f32 	%f5512, %f5511, 0f3089705F;
	rsqrt.approx.f32 	%f5513, %f5512;
	mul.f32 	%f5514, %f5513, %f5513;
	mul.f32 	%f5515, %f5513, %f5514;
	fma.rn.f32 	%f5516, %f5504, %f5515, %f5500;
	fma.rn.f32 	%f5517, %f5506, %f5515, %f5501;
	fma.rn.f32 	%f5518, %f5508, %f5515, %f5502;
	ld.shared.f32 	%f5519, [_ZZ9bodyForceP4BodyfiE6pShare+5160];
	sub.f32 	%f5520, %f5519, %f1;
	ld.shared.f32 	%f5521, [_ZZ9bodyForceP4BodyfiE6pShare+5164];
	sub.f32 	%f5522, %f5521, %f2;
	ld.shared.f32 	%f5523, [_ZZ9bodyForceP4BodyfiE6pShare+5168];
	sub.f32 	%f5524, %f5523, %f3;
	mul.f32 	%f5525, %f5522, %f5522;
	fma.rn.f32 	%f5526, %f5520, %f5520, %f5525;
	fma.rn.f32 	%f5527, %f5524, %f5524, %f5526;
	add.f32 	%f5528, %f5527, 0f3089705F;
	rsqrt.approx.f32 	%f5529, %f5528;
	mul.f32 	%f5530, %f5529, %f5529;
	mul.f32 	%f5531, %f5529, %f5530;
	fma.rn.f32 	%f5532, %f5520, %f5531, %f5516;
	fma.rn.f32 	%f5533, %f5522, %f5531, %f5517;
	fma.rn.f32 	%f5534, %f5524, %f5531, %f5518;
	ld.shared.f32 	%f5535, [_ZZ9bodyForceP4BodyfiE6pShare+5172];
	sub.f32 	%f5536, %f5535, %f1;
	ld.shared.f32 	%f5537, [_ZZ9bodyForceP4BodyfiE6pShare+5176];
	sub.f32 	%f5538, %f5537, %f2;
	ld.shared.f32 	%f5539, [_ZZ9bodyForceP4BodyfiE6pShare+5180];
	sub.f32 	%f5540, %f5539, %f3;
	mul.f32 	%f5541, %f5538, %f5538;
	fma.rn.f32 	%f5542, %f5536, %f5536, %f5541;
	fma.rn.f32 	%f5543, %f5540, %f5540, %f5542;
	add.f32 	%f5544, %f5543, 0f3089705F;
	rsqrt.approx.f32 	%f5545, %f5544;
	mul.f32 	%f5546, %f5545, %f5545;
	mul.f32 	%f5547, %f5545, %f5546;
	fma.rn.f32 	%f5548, %f5536, %f5547, %f5532;
	fma.rn.f32 	%f5549, %f5538, %f5547, %f5533;
	fma.rn.f32 	%f5550, %f5540, %f5547, %f5534;
	ld.shared.f32 	%f5551, [_ZZ9bodyForceP4BodyfiE6pShare+5184];
	sub.f32 	%f5552, %f5551, %f1;
	ld.shared.f32 	%f5553, [_ZZ9bodyForceP4BodyfiE6pShare+5188];
	sub.f32 	%f5554, %f5553, %f2;
	ld.shared.f32 	%f5555, [_ZZ9bodyForceP4BodyfiE6pShare+5192];
	sub.f32 	%f5556, %f5555, %f3;
	mul.f32 	%f5557, %f5554, %f5554;
	fma.rn.f32 	%f5558, %f5552, %f5552, %f5557;
	fma.rn.f32 	%f5559, %f5556, %f5556, %f5558;
	add.f32 	%f5560, %f5559, 0f3089705F;
	rsqrt.approx.f32 	%f5561, %f5560;
	mul.f32 	%f5562, %f5561, %f5561;
	mul.f32 	%f5563, %f5561, %f5562;
	fma.rn.f32 	%f5564, %f5552, %f5563, %f5548;
	fma.rn.f32 	%f5565, %f5554, %f5563, %f5549;
	fma.rn.f32 	%f5566, %f5556, %f5563, %f5550;
	ld.shared.f32 	%f5567, [_ZZ9bodyForceP4BodyfiE6pShare+5196];
	sub.f32 	%f5568, %f5567, %f1;
	ld.shared.f32 	%f5569, [_ZZ9bodyForceP4BodyfiE6pShare+5200];
	sub.f32 	%f5570, %f5569, %f2;
	ld.shared.f32 	%f5571, [_ZZ9bodyForceP4BodyfiE6pShare+5204];
	sub.f32 	%f5572, %f5571, %f3;
	mul.f32 	%f5573, %f5570, %f5570;
	fma.rn.f32 	%f5574, %f5568, %f5568, %f5573;
	fma.rn.f32 	%f5575, %f5572, %f5572, %f5574;
	add.f32 	%f5576, %f5575, 0f3089705F;
	rsqrt.approx.f32 	%f5577, %f5576;
	mul.f32 	%f5578, %f5577, %f5577;
	mul.f32 	%f5579, %f5577, %f5578;
	fma.rn.f32 	%f5580, %f5568, %f5579, %f5564;
	fma.rn.f32 	%f5581, %f5570, %f5579, %f5565;
	fma.rn.f32 	%f5582, %f5572, %f5579, %f5566;
	ld.shared.f32 	%f5583, [_ZZ9bodyForceP4BodyfiE6pShare+5220];
	sub.f32 	%f5584, %f5583, %f1;
	ld.shared.f32 	%f5585, [_ZZ9bodyForceP4BodyfiE6pShare+5224];
	sub.f32 	%f5586, %f5585, %f2;
	ld.shared.f32 	%f5587, [_ZZ9bodyForceP4BodyfiE6pShare+5228];
	sub.f32 	%f5588, %f5587, %f3;
	mul.f32 	%f5589, %f5586, %f5586;
	fma.rn.f32 	%f5590, %f5584, %f5584, %f5589;
	fma.rn.f32 	%f5591, %f5588, %f5588, %f5590;
	add.f32 	%f5592, %f5591, 0f3089705F;
	rsqrt.approx.f32 	%f5593, %f5592;
	mul.f32 	%f5594, %f5593, %f5593;
	mul.f32 	%f5595, %f5593, %f5594;
	fma.rn.f32 	%f5596, %f5584, %f5595, %f5580;
	fma.rn.f32 	%f5597, %f5586, %f5595, %f5581;
	fma.rn.f32 	%f5598, %f5588, %f5595, %f5582;
	ld.shared.f32 	%f5599, [_ZZ9bodyForceP4BodyfiE6pShare+5232];
	sub.f32 	%f5600, %f5599, %f1;
	ld.shared.f32 	%f5601, [_ZZ9bodyForceP4BodyfiE6pShare+5236];
	sub.f32 	%f5602, %f5601, %f2;
	ld.shared.f32 	%f5603, [_ZZ9bodyForceP4BodyfiE6pShare+5240];
	sub.f32 	%f5604, %f5603, %f3;
	mul.f32 	%f5605, %f5602, %f5602;
	fma.rn.f32 	%f5606, %f5600, %f5600, %f5605;
	fma.rn.f32 	%f5607, %f5604, %f5604, %f5606;
	add.f32 	%f5608, %f5607, 0f3089705F;
	rsqrt.approx.f32 	%f5609, %f5608;
	mul.f32 	%f5610, %f5609, %f5609;
	mul.f32 	%f5611, %f5609, %f5610;
	fma.rn.f32 	%f5612, %f5600, %f5611, %f5596;
	fma.rn.f32 	%f5613, %f5602, %f5611, %f5597;
	fma.rn.f32 	%f5614, %f5604, %f5611, %f5598;
	ld.shared.f32 	%f5615, [_ZZ9bodyForceP4BodyfiE6pShare+5244];
	sub.f32 	%f5616, %f5615, %f1;
	ld.shared.f32 	%f5617, [_ZZ9bodyForceP4BodyfiE6pShare+5248];
	sub.f32 	%f5618, %f5617, %f2;
	ld.shared.f32 	%f5619, [_ZZ9bodyForceP4BodyfiE6pShare+5252];
	sub.f32 	%f5620, %f5619, %f3;
	mul.f32 	%f5621, %f5618, %f5618;
	fma.rn.f32 	%f5622, %f5616, %f5616, %f5621;
	fma.rn.f32 	%f5623, %f5620, %f5620, %f5622;
	add.f32 	%f5624, %f5623, 0f3089705F;
	rsqrt.approx.f32 	%f5625, %f5624;
	mul.f32 	%f5626, %f5625, %f5625;
	mul.f32 	%f5627, %f5625, %f5626;
	fma.rn.f32 	%f5628, %f5616, %f5627, %f5612;
	fma.rn.f32 	%f5629, %f5618, %f5627, %f5613;
	fma.rn.f32 	%f5630, %f5620, %f5627, %f5614;
	ld.shared.f32 	%f5631, [_ZZ9bodyForceP4BodyfiE6pShare+5256];
	sub.f32 	%f5632, %f5631, %f1;
	ld.shared.f32 	%f5633, [_ZZ9bodyForceP4BodyfiE6pShare+5260];
	sub.f32 	%f5634, %f5633, %f2;
	ld.shared.f32 	%f5635, [_ZZ9bodyForceP4BodyfiE6pShare+5264];
	sub.f32 	%f5636, %f5635, %f3;
	mul.f32 	%f5637, %f5634, %f5634;
	fma.rn.f32 	%f5638, %f5632, %f5632, %f5637;
	fma.rn.f32 	%f5639, %f5636, %f5636, %f5638;
	add.f32 	%f5640, %f5639, 0f3089705F;
	rsqrt.approx.f32 	%f5641, %f5640;
	mul.f32 	%f5642, %f5641, %f5641;
	mul.f32 	%f5643, %f5641, %f5642;
	fma.rn.f32 	%f5644, %f5632, %f5643, %f5628;
	fma.rn.f32 	%f5645, %f5634, %f5643, %f5629;
	fma.rn.f32 	%f5646, %f5636, %f5643, %f5630;
	ld.shared.f32 	%f5647, [_ZZ9bodyForceP4BodyfiE6pShare+5280];
	sub.f32 	%f5648, %f5647, %f1;
	ld.shared.f32 	%f5649, [_ZZ9bodyForceP4BodyfiE6pShare+5284];
	sub.f32 	%f5650, %f5649, %f2;
	ld.shared.f32 	%f5651, [_ZZ9bodyForceP4BodyfiE6pShare+5288];
	sub.f32 	%f5652, %f5651, %f3;
	mul.f32 	%f5653, %f5650, %f5650;
	fma.rn.f32 	%f5654, %f5648, %f5648, %f5653;
	fma.rn.f32 	%f5655, %f5652, %f5652, %f5654;
	add.f32 	%f5656, %f5655, 0f3089705F;
	rsqrt.approx.f32 	%f5657, %f5656;
	mul.f32 	%f5658, %f5657, %f5657;
	mul.f32 	%f5659, %f5657, %f5658;
	fma.rn.f32 	%f5660, %f5648, %f5659, %f5644;
	fma.rn.f32 	%f5661, %f5650, %f5659, %f5645;
	fma.rn.f32 	%f5662, %f5652, %f5659, %f5646;
	ld.shared.f32 	%f5663, [_ZZ9bodyForceP4BodyfiE6pShare+5292];
	sub.f32 	%f5664, %f5663, %f1;
	ld.shared.f32 	%f5665, [_ZZ9bodyForceP4BodyfiE6pShare+5296];
	sub.f32 	%f5666, %f5665, %f2;
	ld.shared.f32 	%f5667, [_ZZ9bodyForceP4BodyfiE6pShare+5300];
	sub.f32 	%f5668, %f5667, %f3;
	mul.f32 	%f5669, %f5666, %f5666;
	fma.rn.f32 	%f5670, %f5664, %f5664, %f5669;
	fma.rn.f32 	%f5671, %f5668, %f5668, %f5670;
	add.f32 	%f5672, %f5671, 0f3089705F;
	rsqrt.approx.f32 	%f5673, %f5672;
	mul.f32 	%f5674, %f5673, %f5673;
	mul.f32 	%f5675, %f5673, %f5674;
	fma.rn.f32 	%f5676, %f5664, %f5675, %f5660;
	fma.rn.f32 	%f5677, %f5666, %f5675, %f5661;
	fma.rn.f32 	%f5678, %f5668, %f5675, %f5662;
	ld.shared.f32 	%f5679, [_ZZ9bodyForceP4BodyfiE6pShare+5304];
	sub.f32 	%f5680, %f5679, %f1;
	ld.shared.f32 	%f5681, [_ZZ9bodyForceP4BodyfiE6pShare+5308];
	sub.f32 	%f5682, %f5681, %f2;
	ld.shared.f32 	%f5683, [_ZZ9bodyForceP4BodyfiE6pShare+5312];
	sub.f32 	%f5684, %f5683, %f3;
	mul.f32 	%f5685, %f5682, %f5682;
	fma.rn.f32 	%f5686, %f5680, %f5680, %f5685;
	fma.rn.f32 	%f5687, %f5684, %f5684, %f5686;
	add.f32 	%f5688, %f5687, 0f3089705F;
	rsqrt.approx.f32 	%f5689, %f5688;
	mul.f32 	%f5690, %f5689, %f5689;
	mul.f32 	%f5691, %f5689, %f5690;
	fma.rn.f32 	%f5692, %f5680, %f5691, %f5676;
	fma.rn.f32 	%f5693, %f5682, %f5691, %f5677;
	fma.rn.f32 	%f5694, %f5684, %f5691, %f5678;
	ld.shared.f32 	%f5695, [_ZZ9bodyForceP4BodyfiE6pShare+5316];
	sub.f32 	%f5696, %f5695, %f1;
	ld.shared.f32 	%f5697, [_ZZ9bodyForceP4BodyfiE6pShare+5320];
	sub.f32 	%f5698, %f5697, %f2;
	ld.shared.f32 	%f5699, [_ZZ9bodyForceP4BodyfiE6pShare+5324];
	sub.f32 	%f5700, %f5699, %f3;
	mul.f32 	%f5701, %f5698, %f5698;
	fma.rn.f32 	%f5702, %f5696, %f5696, %f5701;
	fma.rn.f32 	%f5703, %f5700, %f5700, %f5702;
	add.f32 	%f5704, %f5703, 0f3089705F;
	rsqrt.approx.f32 	%f5705, %f5704;
	mul.f32 	%f5706, %f5705, %f5705;
	mul.f32 	%f5707, %f5705, %f5706;
	fma.rn.f32 	%f5708, %f5696, %f5707, %f5692;
	fma.rn.f32 	%f5709, %f5698, %f5707, %f5693;
	fma.rn.f32 	%f5710, %f5700, %f5707, %f5694;
	ld.shared.f32 	%f5711, [_ZZ9bodyForceP4BodyfiE6pShare+5340];
	sub.f32 	%f5712, %f5711, %f1;
	ld.shared.f32 	%f5713, [_ZZ9bodyForceP4BodyfiE6pShare+5344];
	sub.f32 	%f5714, %f5713, %f2;
	ld.shared.f32 	%f5715, [_ZZ9bodyForceP4BodyfiE6pShare+5348];
	sub.f32 	%f5716, %f5715, %f3;
	mul.f32 	%f5717, %f5714, %f5714;
	fma.rn.f32 	%f5718, %f5712, %f5712, %f5717;
	fma.rn.f32 	%f5719, %f5716, %f5716, %f5718;
	add.f32 	%f5720, %f5719, 0f3089705F;
	rsqrt.approx.f32 	%f5721, %f5720;
	mul.f32 	%f5722, %f5721, %f5721;
	mul.f32 	%f5723, %f5721, %f5722;
	fma.rn.f32 	%f5724, %f5712, %f5723, %f5708;
	fma.rn.f32 	%f5725, %f5714, %f5723, %f5709;
	fma.rn.f32 	%f5726, %f5716, %f5723, %f5710;
	ld.shared.f32 	%f5727, [_ZZ9bodyForceP4BodyfiE6pShare+5352];
	sub.f32 	%f5728, %f5727, %f1;
	ld.shared.f32 	%f5729, [_ZZ9bodyForceP4BodyfiE6pShare+5356];
	sub.f32 	%f5730, %f5729, %f2;
	ld.shared.f32 	%f5731, [_ZZ9bodyForceP4BodyfiE6pShare+5360];
	sub.f32 	%f5732, %f5731, %f3;
	mul.f32 	%f5733, %f5730, %f5730;
	fma.rn.f32 	%f5734, %f5728, %f5728, %f5733;
	fma.rn.f32 	%f5735, %f5732, %f5732, %f5734;
	add.f32 	%f5736, %f5735, 0f3089705F;
	rsqrt.approx.f32 	%f5737, %f5736;
	mul.f32 	%f5738, %f5737, %f5737;
	mul.f32 	%f5739, %f5737, %f5738;
	fma.rn.f32 	%f5740, %f5728, %f5739, %f5724;
	fma.rn.f32 	%f5741, %f5730, %f5739, %f5725;
	fma.rn.f32 	%f5742, %f5732, %f5739, %f5726;
	ld.shared.f32 	%f5743, [_ZZ9bodyForceP4BodyfiE6pShare+5364];
	sub.f32 	%f5744, %f5743, %f1;
	ld.shared.f32 	%f5745, [_ZZ9bodyForceP4BodyfiE6pShare+5368];
	sub.f32 	%f5746, %f5745, %f2;
	ld.shared.f32 	%f5747, [_ZZ9bodyForceP4BodyfiE6pShare+5372];
	sub.f32 	%f5748, %f5747, %f3;
	mul.f32 	%f5749, %f5746, %f5746;
	fma.rn.f32 	%f5750, %f5744, %f5744, %f5749;
	fma.rn.f32 	%f5751, %f5748, %f5748, %f5750;
	add.f32 	%f5752, %f5751, 0f3089705F;
	rsqrt.approx.f32 	%f5753, %f5752;
	mul.f32 	%f5754, %f5753, %f5753;
	mul.f32 	%f5755, %f5753, %f5754;
	fma.rn.f32 	%f5756, %f5744, %f5755, %f5740;
	fma.rn.f32 	%f5757, %f5746, %f5755, %f5741;
	fma.rn.f32 	%f5758, %f5748, %f5755, %f5742;
	ld.shared.f32 	%f5759, [_ZZ9bodyForceP4BodyfiE6pShare+5376];
	sub.f32 	%f5760, %f5759, %f1;
	ld.shared.f32 	%f5761, [_ZZ9bodyForceP4BodyfiE6pShare+5380];
	sub.f32 	%f5762, %f5761, %f2;
	ld.shared.f32 	%f5763, [_ZZ9bodyForceP4BodyfiE6pShare+5384];
	sub.f32 	%f5764, %f5763, %f3;
	mul.f32 	%f5765, %f5762, %f5762;
	fma.rn.f32 	%f5766, %f5760, %f5760, %f5765;
	fma.rn.f32 	%f5767, %f5764, %f5764, %f5766;
	add.f32 	%f5768, %f5767, 0f3089705F;
	rsqrt.approx.f32 	%f5769, %f5768;
	mul.f32 	%f5770, %f5769, %f5769;
	mul.f32 	%f5771, %f5769, %f5770;
	fma.rn.f32 	%f5772, %f5760, %f5771, %f5756;
	fma.rn.f32 	%f5773, %f5762, %f5771, %f5757;
	fma.rn.f32 	%f5774, %f5764, %f5771, %f5758;
	ld.shared.f32 	%f5775, [_ZZ9bodyForceP4BodyfiE6pShare+5400];
	sub.f32 	%f5776, %f5775, %f1;
	ld.shared.f32 	%f5777, [_ZZ9bodyForceP4BodyfiE6pShare+5404];
	sub.f32 	%f5778, %f5777, %f2;
	ld.shared.f32 	%f5779, [_ZZ9bodyForceP4BodyfiE6pShare+5408];
	sub.f32 	%f5780, %f5779, %f3;
	mul.f32 	%f5781, %f5778, %f5778;
	fma.rn.f32 	%f5782, %f5776, %f5776, %f5781;
	fma.rn.f32 	%f5783, %f5780, %f5780, %f5782;
	add.f32 	%f5784, %f5783, 0f3089705F;
	rsqrt.approx.f32 	%f5785, %f5784;
	mul.f32 	%f5786, %f5785, %f5785;
	mul.f32 	%f5787, %f5785, %f5786;
	fma.rn.f32 	%f5788, %f5776, %f5787, %f5772;
	fma.rn.f32 	%f5789, %f5778, %f5787, %f5773;
	fma.rn.f32 	%f5790, %f5780, %f5787, %f5774;
	ld.shared.f32 	%f5791, [_ZZ9bodyForceP4BodyfiE6pShare+5412];
	sub.f32 	%f5792, %f5791, %f1;
	ld.shared.f32 	%f5793, [_ZZ9bodyForceP4BodyfiE6pShare+5416];
	sub.f32 	%f5794, %f5793, %f2;
	ld.shared.f32 	%f5795, [_ZZ9bodyForceP4BodyfiE6pShare+5420];
	sub.f32 	%f5796, %f5795, %f3;
	mul.f32 	%f5797, %f5794, %f5794;
	fma.rn.f32 	%f5798, %f5792, %f5792, %f5797;
	fma.rn.f32 	%f5799, %f5796, %f5796, %f5798;
	add.f32 	%f5800, %f5799, 0f3089705F;
	rsqrt.approx.f32 	%f5801, %f5800;
	mul.f32 	%f5802, %f5801, %f5801;
	mul.f32 	%f5803, %f5801, %f5802;
	fma.rn.f32 	%f5804, %f5792, %f5803, %f5788;
	fma.rn.f32 	%f5805, %f5794, %f5803, %f5789;
	fma.rn.f32 	%f5806, %f5796, %f5803, %f5790;
	ld.shared.f32 	%f5807, [_ZZ9bodyForceP4BodyfiE6pShare+5424];
	sub.f32 	%f5808, %f5807, %f1;
	ld.shared.f32 	%f5809, [_ZZ9bodyForceP4BodyfiE6pShare+5428];
	sub.f32 	%f5810, %f5809, %f2;
	ld.shared.f32 	%f5811, [_ZZ9bodyForceP4BodyfiE6pShare+5432];
	sub.f32 	%f5812, %f5811, %f3;
	mul.f32 	%f5813, %f5810, %f5810;
	fma.rn.f32 	%f5814, %f5808, %f5808, %f5813;
	fma.rn.f32 	%f5815, %f5812, %f5812, %f5814;
	add.f32 	%f5816, %f5815, 0f3089705F;
	rsqrt.approx.f32 	%f5817, %f5816;
	mul.f32 	%f5818, %f5817, %f5817;
	mul.f32 	%f5819, %f5817, %f5818;
	fma.rn.f32 	%f5820, %f5808, %f5819, %f5804;
	fma.rn.f32 	%f5821, %f5810, %f5819, %f5805;
	fma.rn.f32 	%f5822, %f5812, %f5819, %f5806;
	ld.shared.f32 	%f5823, [_ZZ9bodyForceP4BodyfiE6pShare+5436];
	sub.f32 	%f5824, %f5823, %f1;
	ld.shared.f32 	%f5825, [_ZZ9bodyForceP4BodyfiE6pShare+5440];
	sub.f32 	%f5826, %f5825, %f2;
	ld.shared.f32 	%f5827, [_ZZ9bodyForceP4BodyfiE6pShare+5444];
	sub.f32 	%f5828, %f5827, %f3;
	mul.f32 	%f5829, %f5826, %f5826;
	fma.rn.f32 	%f5830, %f5824, %f5824, %f5829;
	fma.rn.f32 	%f5831, %f5828, %f5828, %f5830;
	add.f32 	%f5832, %f5831, 0f3089705F;
	rsqrt.approx.f32 	%f5833, %f5832;
	mul.f32 	%f5834, %f5833, %f5833;
	mul.f32 	%f5835, %f5833, %f5834;
	fma.rn.f32 	%f5836, %f5824, %f5835, %f5820;
	fma.rn.f32 	%f5837, %f5826, %f5835, %f5821;
	fma.rn.f32 	%f5838, %f5828, %f5835, %f5822;
	ld.shared.f32 	%f5839, [_ZZ9bodyForceP4BodyfiE6pShare+5460];
	sub.f32 	%f5840, %f5839, %f1;
	ld.shared.f32 	%f5841, [_ZZ9bodyForceP4BodyfiE6pShare+5464];
	sub.f32 	%f5842, %f5841, %f2;
	ld.shared.f32 	%f5843, [_ZZ9bodyForceP4BodyfiE6pShare+5468];
	sub.f32 	%f5844, %f5843, %f3;
	mul.f32 	%f5845, %f5842, %f5842;
	fma.rn.f32 	%f5846, %f5840, %f5840, %f5845;
	fma.rn.f32 	%f5847, %f5844, %f5844, %f5846;
	add.f32 	%f5848, %f5847, 0f3089705F;
	rsqrt.approx.f32 	%f5849, %f5848;
	mul.f32 	%f5850, %f5849, %f5849;
	mul.f32 	%f5851, %f5849, %f5850;
	fma.rn.f32 	%f5852, %f5840, %f5851, %f5836;
	fma.rn.f32 	%f5853, %f5842, %f5851, %f5837;
	fma.rn.f32 	%f5854, %f5844, %f5851, %f5838;
	ld.shared.f32 	%f5855, [_ZZ9bodyForceP4BodyfiE6pShare+5472];
	sub.f32 	%f5856, %f5855, %f1;
	ld.shared.f32 	%f5857, [_ZZ9bodyForceP4BodyfiE6pShare+5476];
	sub.f32 	%f5858, %f5857, %f2;
	ld.shared.f32 	%f5859, [_ZZ9bodyForceP4BodyfiE6pShare+5480];
	sub.f32 	%f5860, %f5859, %f3;
	mul.f32 	%f5861, %f5858, %f5858;
	fma.rn.f32 	%f5862, %f5856, %f5856, %f5861;
	fma.rn.f32 	%f5863, %f5860, %f5860, %f5862;
	add.f32 	%f5864, %f5863, 0f3089705F;
	rsqrt.approx.f32 	%f5865, %f5864;
	mul.f32 	%f5866, %f5865, %f5865;
	mul.f32 	%f5867, %f5865, %f5866;
	fma.rn.f32 	%f5868, %f5856, %f5867, %f5852;
	fma.rn.f32 	%f5869, %f5858, %f5867, %f5853;
	fma.rn.f32 	%f5870, %f5860, %f5867, %f5854;
	ld.shared.f32 	%f5871, [_ZZ9bodyForceP4BodyfiE6pShare+5484];
	sub.f32 	%f5872, %f5871, %f1;
	ld.shared.f32 	%f5873, [_ZZ9bodyForceP4BodyfiE6pShare+5488];
	sub.f32 	%f5874, %f5873, %f2;
	ld.shared.f32 	%f5875, [_ZZ9bodyForceP4BodyfiE6pShare+5492];
	sub.f32 	%f5876, %f5875, %f3;
	mul.f32 	%f5877, %f5874, %f5874;
	fma.rn.f32 	%f5878, %f5872, %f5872, %f5877;
	fma.rn.f32 	%f5879, %f5876, %f5876, %f5878;
	add.f32 	%f5880, %f5879, 0f3089705F;
	rsqrt.approx.f32 	%f5881, %f5880;
	mul.f32 	%f5882, %f5881, %f5881;
	mul.f32 	%f5883, %f5881, %f5882;
	fma.rn.f32 	%f5884, %f5872, %f5883, %f5868;
	fma.rn.f32 	%f5885, %f5874, %f5883, %f5869;
	fma.rn.f32 	%f5886, %f5876, %f5883, %f5870;
	ld.shared.f32 	%f5887, [_ZZ9bodyForceP4BodyfiE6pShare+5496];
	sub.f32 	%f5888, %f5887, %f1;
	ld.shared.f32 	%f5889, [_ZZ9bodyForceP4BodyfiE6pShare+5500];
	sub.f32 	%f5890, %f5889, %f2;
	ld.shared.f32 	%f5891, [_ZZ9bodyForceP4BodyfiE6pShare+5504];
	sub.f32 	%f5892, %f5891, %f3;
	mul.f32 	%f5893, %f5890, %f5890;
	fma.rn.f32 	%f5894, %f5888, %f5888, %f5893;
	fma.rn.f32 	%f5895, %f5892, %f5892, %f5894;
	add.f32 	%f5896, %f5895, 0f3089705F;
	rsqrt.approx.f32 	%f5897, %f5896;
	mul.f32 	%f5898, %f5897, %f5897;
	mul.f32 	%f5899, %f5897, %f5898;
	fma.rn.f32 	%f5900, %f5888, %f5899, %f5884;
	fma.rn.f32 	%f5901, %f5890, %f5899, %f5885;
	fma.rn.f32 	%f5902, %f5892, %f5899, %f5886;
	ld.shared.f32 	%f5903, [_ZZ9bodyForceP4BodyfiE6pShare+5520];
	sub.f32 	%f5904, %f5903, %f1;
	ld.shared.f32 	%f5905, [_ZZ9bodyForceP4BodyfiE6pShare+5524];
	sub.f32 	%f5906, %f5905, %f2;
	ld.shared.f32 	%f5907, [_ZZ9bodyForceP4BodyfiE6pShare+5528];
	sub.f32 	%f5908, %f5907, %f3;
	mul.f32 	%f5909, %f5906, %f5906;
	fma.rn.f32 	%f5910, %f5904, %f5904, %f5909;
	fma.rn.f32 	%f5911, %f5908, %f5908, %f5910;
	add.f32 	%f5912, %f5911, 0f3089705F;
	rsqrt.approx.f32 	%f5913, %f5912;
	mul.f32 	%f5914, %f5913, %f5913;
	mul.f32 	%f5915, %f5913, %f5914;
	fma.rn.f32 	%f5916, %f5904, %f5915, %f5900;
	fma.rn.f32 	%f5917, %f5906, %f5915, %f5901;
	fma.rn.f32 	%f5918, %f5908, %f5915, %f5902;
	ld.shared.f32 	%f5919, [_ZZ9bodyForceP4BodyfiE6pShare+5532];
	sub.f32 	%f5920, %f5919, %f1;
	ld.shared.f32 	%f5921, [_ZZ9bodyForceP4BodyfiE6pShare+5536];
	sub.f32 	%f5922, %f5921, %f2;
	ld.shared.f32 	%f5923, [_ZZ9bodyForceP4BodyfiE6pShare+5540];
	sub.f32 	%f5924, %f5923, %f3;
	mul.f32 	%f5925, %f5922, %f5922;
	fma.rn.f32 	%f5926, %f5920, %f5920, %f5925;
	fma.rn.f32 	%f5927, %f5924, %f5924, %f5926;
	add.f32 	%f5928, %f5927, 0f3089705F;
	rsqrt.approx.f32 	%f5929, %f5928;
	mul.f32 	%f5930, %f5929, %f5929;
	mul.f32 	%f5931, %f5929, %f5930;
	fma.rn.f32 	%f5932, %f5920, %f5931, %f5916;
	fma.rn.f32 	%f5933, %f5922, %f5931, %f5917;
	fma.rn.f32 	%f5934, %f5924, %f5931, %f5918;
	ld.shared.f32 	%f5935, [_ZZ9bodyForceP4BodyfiE6pShare+5544];
	sub.f32 	%f5936, %f5935, %f1;
	ld.shared.f32 	%f5937, [_ZZ9bodyForceP4BodyfiE6pShare+5548];
	sub.f32 	%f5938, %f5937, %f2;
	ld.shared.f32 	%f5939, [_ZZ9bodyForceP4BodyfiE6pShare+5552];
	sub.f32 	%f5940, %f5939, %f3;
	mul.f32 	%f5941, %f5938, %f5938;
	fma.rn.f32 	%f5942, %f5936, %f5936, %f5941;
	fma.rn.f32 	%f5943, %f5940, %f5940, %f5942;
	add.f32 	%f5944, %f5943, 0f3089705F;
	rsqrt.approx.f32 	%f5945, %f5944;
	mul.f32 	%f5946, %f5945, %f5945;
	mul.f32 	%f5947, %f5945, %f5946;
	fma.rn.f32 	%f5948, %f5936, %f5947, %f5932;
	fma.rn.f32 	%f5949, %f5938, %f5947, %f5933;
	fma.rn.f32 	%f5950, %f5940, %f5947, %f5934;
	ld.shared.f32 	%f5951, [_ZZ9bodyForceP4BodyfiE6pShare+5556];
	sub.f32 	%f5952, %f5951, %f1;
	ld.shared.f32 	%f5953, [_ZZ9bodyForceP4BodyfiE6pShare+5560];
	sub.f32 	%f5954, %f5953, %f2;
	ld.shared.f32 	%f5955, [_ZZ9bodyForceP4BodyfiE6pShare+5564];
	sub.f32 	%f5956, %f5955, %f3;
	mul.f32 	%f5957, %f5954, %f5954;
	fma.rn.f32 	%f5958, %f5952, %f5952, %f5957;
	fma.rn.f32 	%f5959, %f5956, %f5956, %f5958;
	add.f32 	%f5960, %f5959, 0f3089705F;
	rsqrt.approx.f32 	%f5961, %f5960;
	mul.f32 	%f5962, %f5961, %f5961;
	mul.f32 	%f5963, %f5961, %f5962;
	fma.rn.f32 	%f5964, %f5952, %f5963, %f5948;
	fma.rn.f32 	%f5965, %f5954, %f5963, %f5949;
	fma.rn.f32 	%f5966, %f5956, %f5963, %f5950;
	ld.shared.f32 	%f5967, [_ZZ9bodyForceP4BodyfiE6pShare+5580];
	sub.f32 	%f5968, %f5967, %f1;
	ld.shared.f32 	%f5969, [_ZZ9bodyForceP4BodyfiE6pShare+5584];
	sub.f32 	%f5970, %f5969, %f2;
	ld.shared.f32 	%f5971, [_ZZ9bodyForceP4BodyfiE6pShare+5588];
	sub.f32 	%f5972, %f5971, %f3;
	mul.f32 	%f5973, %f5970, %f5970;
	fma.rn.f32 	%f5974, %f5968, %f5968, %f5973;
	fma.rn.f32 	%f5975, %f5972, %f5972, %f5974;
	add.f32 	%f5976, %f5975, 0f3089705F;
	rsqrt.approx.f32 	%f5977, %f5976;
	mul.f32 	%f5978, %f5977, %f5977;
	mul.f32 	%f5979, %f5977, %f5978;
	fma.rn.f32 	%f5980, %f5968, %f5979, %f5964;
	fma.rn.f32 	%f5981, %f5970, %f5979, %f5965;
	fma.rn.f32 	%f5982, %f5972, %f5979, %f5966;
	ld.shared.f32 	%f5983, [_ZZ9bodyForceP4BodyfiE6pShare+5592];
	sub.f32 	%f5984, %f5983, %f1;
	ld.shared.f32 	%f5985, [_ZZ9bodyForceP4BodyfiE6pShare+5596];
	sub.f32 	%f5986, %f5985, %f2;
	ld.shared.f32 	%f5987, [_ZZ9bodyForceP4BodyfiE6pShare+5600];
	sub.f32 	%f5988, %f5987, %f3;
	mul.f32 	%f5989, %f5986, %f5986;
	fma.rn.f32 	%f5990, %f5984, %f5984, %f5989;
	fma.rn.f32 	%f5991, %f5988, %f5988, %f5990;
	add.f32 	%f5992, %f5991, 0f3089705F;
	rsqrt.approx.f32 	%f5993, %f5992;
	mul.f32 	%f5994, %f5993, %f5993;
	mul.f32 	%f5995, %f5993, %f5994;
	fma.rn.f32 	%f5996, %f5984, %f5995, %f5980;
	fma.rn.f32 	%f5997, %f5986, %f5995, %f5981;
	fma.rn.f32 	%f5998, %f5988, %f5995, %f5982;
	ld.shared.f32 	%f5999, [_ZZ9bodyForceP4BodyfiE6pShare+5604];
	sub.f32 	%f6000, %f5999, %f1;
	ld.shared.f32 	%f6001, [_ZZ9bodyForceP4BodyfiE6pShare+5608];
	sub.f32 	%f6002, %f6001, %f2;
	ld.shared.f32 	%f6003, [_ZZ9bodyForceP4BodyfiE6pShare+5612];
	sub.f32 	%f6004, %f6003, %f3;
	mul.f32 	%f6005, %f6002, %f6002;
	fma.rn.f32 	%f6006, %f6000, %f6000, %f6005;
	fma.rn.f32 	%f6007, %f6004, %f6004, %f6006;
	add.f32 	%f6008, %f6007, 0f3089705F;
	rsqrt.approx.f32 	%f6009, %f6008;
	mul.f32 	%f6010, %f6009, %f6009;
	mul.f32 	%f6011, %f6009, %f6010;
	fma.rn.f32 	%f6012, %f6000, %f6011, %f5996;
	fma.rn.f32 	%f6013, %f6002, %f6011, %f5997;
	fma.rn.f32 	%f6014, %f6004, %f6011, %f5998;
	ld.shared.f32 	%f6015, [_ZZ9bodyForceP4BodyfiE6pShare+5616];
	sub.f32 	%f6016, %f6015, %f1;
	ld.shared.f32 	%f6017, [_ZZ9bodyForceP4BodyfiE6pShare+5620];
	sub.f32 	%f6018, %f6017, %f2;
	ld.shared.f32 	%f6019, [_ZZ9bodyForceP4BodyfiE6pShare+5624];
	sub.f32 	%f6020, %f6019, %f3;
	mul.f32 	%f6021, %f6018, %f6018;
	fma.rn.f32 	%f6022, %f6016, %f6016, %f6021;
	fma.rn.f32 	%f6023, %f6020, %f6020, %f6022;
	add.f32 	%f6024, %f6023, 0f3089705F;
	rsqrt.approx.f32 	%f6025, %f6024;
	mul.f32 	%f6026, %f6025, %f6025;
	mul.f32 	%f6027, %f6025, %f6026;
	fma.rn.f32 	%f6028, %f6016, %f6027, %f6012;
	fma.rn.f32 	%f6029, %f6018, %f6027, %f6013;
	fma.rn.f32 	%f6030, %f6020, %f6027, %f6014;
	ld.shared.f32 	%f6031, [_ZZ9bodyForceP4BodyfiE6pShare+5640];
	sub.f32 	%f6032, %f6031, %f1;
	ld.shared.f32 	%f6033, [_ZZ9bodyForceP4BodyfiE6pShare+5644];
	sub.f32 	%f6034, %f6033, %f2;
	ld.shared.f32 	%f6035, [_ZZ9bodyForceP4BodyfiE6pShare+5648];
	sub.f32 	%f6036, %f6035, %f3;
	mul.f32 	%f6037, %f6034, %f6034;
	fma.rn.f32 	%f6038, %f6032, %f6032, %f6037;
	fma.rn.f32 	%f6039, %f6036, %f6036, %f6038;
	add.f32 	%f6040, %f6039, 0f3089705F;
	rsqrt.approx.f32 	%f6041, %f6040;
	mul.f32 	%f6042, %f6041, %f6041;
	mul.f32 	%f6043, %f6041, %f6042;
	fma.rn.f32 	%f6044, %f6032, %f6043, %f6028;
	fma.rn.f32 	%f6045, %f6034, %f6043, %f6029;
	fma.rn.f32 	%f6046, %f6036, %f6043, %f6030;
	ld.shared.f32 	%f6047, [_ZZ9bodyForceP4BodyfiE6pShare+5652];
	sub.f32 	%f6048, %f6047, %f1;
	ld.shared.f32 	%f6049, [_ZZ9bodyForceP4BodyfiE6pShare+5656];
	sub.f32 	%f6050, %f6049, %f2;
	ld.shared.f32 	%f6051, [_ZZ9bodyForceP4BodyfiE6pShare+5660];
	sub.f32 	%f6052, %f6051, %f3;
	mul.f32 	%f6053, %f6050, %f6050;
	fma.rn.f32 	%f6054, %f6048, %f6048, %f6053;
	fma.rn.f32 	%f6055, %f6052, %f6052, %f6054;
	add.f32 	%f6056, %f6055, 0f3089705F;
	rsqrt.approx.f32 	%f6057, %f6056;
	mul.f32 	%f6058, %f6057, %f6057;
	mul.f32 	%f6059, %f6057, %f6058;
	fma.rn.f32 	%f6060, %f6048, %f6059, %f6044;
	fma.rn.f32 	%f6061, %f6050, %f6059, %f6045;
	fma.rn.f32 	%f6062, %f6052, %f6059, %f6046;
	ld.shared.f32 	%f6063, [_ZZ9bodyForceP4BodyfiE6pShare+5664];
	sub.f32 	%f6064, %f6063, %f1;
	ld.shared.f32 	%f6065, [_ZZ9bodyForceP4BodyfiE6pShare+5668];
	sub.f32 	%f6066, %f6065, %f2;
	ld.shared.f32 	%f6067, [_ZZ9bodyForceP4BodyfiE6pShare+5672];
	sub.f32 	%f6068, %f6067, %f3;
	mul.f32 	%f6069, %f6066, %f6066;
	fma.rn.f32 	%f6070, %f6064, %f6064, %f6069;
	fma.rn.f32 	%f6071, %f6068, %f6068, %f6070;
	add.f32 	%f6072, %f6071, 0f3089705F;
	rsqrt.approx.f32 	%f6073, %f6072;
	mul.f32 	%f6074, %f6073, %f6073;
	mul.f32 	%f6075, %f6073, %f6074;
	fma.rn.f32 	%f6076, %f6064, %f6075, %f6060;
	fma.rn.f32 	%f6077, %f6066, %f6075, %f6061;
	fma.rn.f32 	%f6078, %f6068, %f6075, %f6062;
	ld.shared.f32 	%f6079, [_ZZ9bodyForceP4BodyfiE6pShare+5676];
	sub.f32 	%f6080, %f6079, %f1;
	ld.shared.f32 	%f6081, [_ZZ9bodyForceP4BodyfiE6pShare+5680];
	sub.f32 	%f6082, %f6081, %f2;
	ld.shared.f32 	%f6083, [_ZZ9bodyForceP4BodyfiE6pShare+5684];
	sub.f32 	%f6084, %f6083, %f3;
	mul.f32 	%f6085, %f6082, %f6082;
	fma.rn.f32 	%f6086, %f6080, %f6080, %f6085;
	fma.rn.f32 	%f6087, %f6084, %f6084, %f6086;
	add.f32 	%f6088, %f6087, 0f3089705F;
	rsqrt.approx.f32 	%f6089, %f6088;
	mul.f32 	%f6090, %f6089, %f6089;
	mul.f32 	%f6091, %f6089, %f6090;
	fma.rn.f32 	%f6092, %f6080, %f6091, %f6076;
	fma.rn.f32 	%f6093, %f6082, %f6091, %f6077;
	fma.rn.f32 	%f6094, %f6084, %f6091, %f6078;
	ld.shared.f32 	%f6095, [_ZZ9bodyForceP4BodyfiE6pShare+5700];
	sub.f32 	%f6096, %f6095, %f1;
	ld.shared.f32 	%f6097, [_ZZ9bodyForceP4BodyfiE6pShare+5704];
	sub.f32 	%f6098, %f6097, %f2;
	ld.shared.f32 	%f6099, [_ZZ9bodyForceP4BodyfiE6pShare+5708];
	sub.f32 	%f6100, %f6099, %f3;
	mul.f32 	%f6101, %f6098, %f6098;
	fma.rn.f32 	%f6102, %f6096, %f6096, %f6101;
	fma.rn.f32 	%f6103, %f6100, %f6100, %f6102;
	add.f32 	%f6104, %f6103, 0f3089705F;
	rsqrt.approx.f32 	%f6105, %f6104;
	mul.f32 	%f6106, %f6105, %f6105;
	mul.f32 	%f6107, %f6105, %f6106;
	fma.rn.f32 	%f6108, %f6096, %f6107, %f6092;
	fma.rn.f32 	%f6109, %f6098, %f6107, %f6093;
	fma.rn.f32 	%f6110, %f6100, %f6107, %f6094;
	ld.shared.f32 	%f6111, [_ZZ9bodyForceP4BodyfiE6pShare+5712];
	sub.f32 	%f6112, %f6111, %f1;
	ld.shared.f32 	%f6113, [_ZZ9bodyForceP4BodyfiE6pShare+5716];
	sub.f32 	%f6114, %f6113, %f2;
	ld.shared.f32 	%f6115, [_ZZ9bodyForceP4BodyfiE6pShare+5720];
	sub.f32 	%f6116, %f6115, %f3;
	mul.f32 	%f6117, %f6114, %f6114;
	fma.rn.f32 	%f6118, %f6112, %f6112, %f6117;
	fma.rn.f32 	%f6119, %f6116, %f6116, %f6118;
	add.f32 	%f6120, %f6119, 0f3089705F;
	rsqrt.approx.f32 	%f6121, %f6120;
	mul.f32 	%f6122, %f6121, %f6121;
	mul.f32 	%f6123, %f6121, %f6122;
	fma.rn.f32 	%f6124, %f6112, %f6123, %f6108;
	fma.rn.f32 	%f6125, %f6114, %f6123, %f6109;
	fma.rn.f32 	%f6126, %f6116, %f6123, %f6110;
	ld.shared.f32 	%f6127, [_ZZ9bodyForceP4BodyfiE6pShare+5724];
	sub.f32 	%f6128, %f6127, %f1;
	ld.shared.f32 	%f6129, [_ZZ9bodyForceP4BodyfiE6pShare+5728];
	sub.f32 	%f6130, %f6129, %f2;
	ld.shared.f32 	%f6131, [_ZZ9bodyForceP4BodyfiE6pShare+5732];
	sub.f32 	%f6132, %f6131, %f3;
	mul.f32 	%f6133, %f6130, %f6130;
	fma.rn.f32 	%f6134, %f6128, %f6128, %f6133;
	fma.rn.f32 	%f6135, %f6132, %f6132, %f6134;
	add.f32 	%f6136, %f6135, 0f3089705F;
	rsqrt.approx.f32 	%f6137, %f6136;
	mul.f32 	%f6138, %f6137, %f6137;
	mul.f32 	%f6139, %f6137, %f6138;
	fma.rn.f32 	%f6140, %f6128, %f6139, %f6124;
	fma.rn.f32 	%f6141, %f6130, %f6139, %f6125;
	fma.rn.f32 	%f6142, %f6132, %f6139, %f6126;
	ld.shared.f32 	%f6143, [_ZZ9bodyForceP4BodyfiE6pShare+5736];
	sub.f32 	%f6144, %f6143, %f1;
	ld.shared.f32 	%f6145, [_ZZ9bodyForceP4BodyfiE6pShare+5740];
	sub.f32 	%f6146, %f6145, %f2;
	ld.shared.f32 	%f6147, [_ZZ9bodyForceP4BodyfiE6pShare+5744];
	sub.f32 	%f6148, %f6147, %f3;
	mul.f32 	%f6149, %f6146, %f6146;
	fma.rn.f32 	%f6150, %f6144, %f6144, %f6149;
	fma.rn.f32 	%f6151, %f6148, %f6148, %f6150;
	add.f32 	%f6152, %f6151, 0f3089705F;
	rsqrt.approx.f32 	%f6153, %f6152;
	mul.f32 	%f6154, %f6153, %f6153;
	mul.f32 	%f6155, %f6153, %f6154;
	fma.rn.f32 	%f6156, %f6144, %f6155, %f6140;
	fma.rn.f32 	%f6157, %f6146, %f6155, %f6141;
	fma.rn.f32 	%f6158, %f6148, %f6155, %f6142;
	ld.shared.f32 	%f6159, [_ZZ9bodyForceP4BodyfiE6pShare+5760];
	sub.f32 	%f6160, %f6159, %f1;
	ld.shared.f32 	%f6161, [_ZZ9bodyForceP4BodyfiE6pShare+5764];
	sub.f32 	%f6162, %f6161, %f2;
	ld.shared.f32 	%f6163, [_ZZ9bodyForceP4BodyfiE6pShare+5768];
	sub.f32 	%f6164, %f6163, %f3;
	mul.f32 	%f6165, %f6162, %f6162;
	fma.rn.f32 	%f6166, %f6160, %f6160, %f6165;
	fma.rn.f32 	%f6167, %f6164, %f6164, %f6166;
	add.f32 	%f6168, %f6167, 0f3089705F;
	rsqrt.approx.f32 	%f6169, %f6168;
	mul.f32 	%f6170, %f6169, %f6169;
	mul.f32 	%f6171, %f6169, %f6170;
	fma.rn.f32 	%f6172, %f6160, %f6171, %f6156;
	fma.rn.f32 	%f6173, %f6162, %f6171, %f6157;
	fma.rn.f32 	%f6174, %f6164, %f6171, %f6158;
	ld.shared.f32 	%f6175, [_ZZ9bodyForceP4BodyfiE6pShare+5772];
	sub.f32 	%f6176, %f6175, %f1;
	ld.shared.f32 	%f6177, [_ZZ9bodyForceP4BodyfiE6pShare+5776];
	sub.f32 	%f6178, %f6177, %f2;
	ld.shared.f32 	%f6179, [_ZZ9bodyForceP4BodyfiE6pShare+5780];
	sub.f32 	%f6180, %f6179, %f3;
	mul.f32 	%f6181, %f6178, %f6178;
	fma.rn.f32 	%f6182, %f6176, %f6176, %f6181;
	fma.rn.f32 	%f6183, %f6180, %f6180, %f6182;
	add.f32 	%f6184, %f6183, 0f3089705F;
	rsqrt.approx.f32 	%f6185, %f6184;
	mul.f32 	%f6186, %f6185, %f6185;
	mul.f32 	%f6187, %f6185, %f6186;
	fma.rn.f32 	%f6188, %f6176, %f6187, %f6172;
	fma.rn.f32 	%f6189, %f6178, %f6187, %f6173;
	fma.rn.f32 	%f6190, %f6180, %f6187, %f6174;
	ld.shared.f32 	%f6191, [_ZZ9bodyForceP4BodyfiE6pShare+5784];
	sub.f32 	%f6192, %f6191, %f1;
	ld.shared.f32 	%f6193, [_ZZ9bodyForceP4BodyfiE6pShare+5788];
	sub.f32 	%f6194, %f6193, %f2;
	ld.shared.f32 	%f6195, [_ZZ9bodyForceP4BodyfiE6pShare+5792];
	sub.f32 	%f6196, %f6195, %f3;
	mul.f32 	%f6197, %f6194, %f6194;
	fma.rn.f32 	%f6198, %f6192, %f6192, %f6197;
	fma.rn.f32 	%f6199, %f6196, %f6196, %f6198;
	add.f32 	%f6200, %f6199, 0f3089705F;
	rsqrt.approx.f32 	%f6201, %f6200;
	mul.f32 	%f6202, %f6201, %f6201;
	mul.f32 	%f6203, %f6201, %f6202;
	fma.rn.f32 	%f6204, %f6192, %f6203, %f6188;
	fma.rn.f32 	%f6205, %f6194, %f6203, %f6189;
	fma.rn.f32 	%f6206, %f6196, %f6203, %f6190;
	ld.shared.f32 	%f6207, [_ZZ9bodyForceP4BodyfiE6pShare+5796];
	sub.f32 	%f6208, %f6207, %f1;
	ld.shared.f32 	%f6209, [_ZZ9bodyForceP4BodyfiE6pShare+5800];
	sub.f32 	%f6210, %f6209, %f2;
	ld.shared.f32 	%f6211, [_ZZ9bodyForceP4BodyfiE6pShare+5804];
	sub.f32 	%f6212, %f6211, %f3;
	mul.f32 	%f6213, %f6210, %f6210;
	fma.rn.f32 	%f6214, %f6208, %f6208, %f6213;
	fma.rn.f32 	%f6215, %f6212, %f6212, %f6214;
	add.f32 	%f6216, %f6215, 0f3089705F;
	rsqrt.approx.f32 	%f6217, %f6216;
	mul.f32 	%f6218, %f6217, %f6217;
	mul.f32 	%f6219, %f6217, %f6218;
	fma.rn.f32 	%f6220, %f6208, %f6219, %f6204;
	fma.rn.f32 	%f6221, %f6210, %f6219, %f6205;
	fma.rn.f32 	%f6222, %f6212, %f6219, %f6206;
	ld.shared.f32 	%f6223, [_ZZ9bodyForceP4BodyfiE6pShare+5820];
	sub.f32 	%f6224, %f6223, %f1;
	ld.shared.f32 	%f6225, [_ZZ9bodyForceP4BodyfiE6pShare+5824];
	sub.f32 	%f6226, %f6225, %f2;
	ld.shared.f32 	%f6227, [_ZZ9bodyForceP4BodyfiE6pShare+5828];
	sub.f32 	%f6228, %f6227, %f3;
	mul.f32 	%f6229, %f6226, %f6226;
	fma.rn.f32 	%f6230, %f6224, %f6224, %f6229;
	fma.rn.f32 	%f6231, %f6228, %f6228, %f6230;
	add.f32 	%f6232, %f6231, 0f3089705F;
	rsqrt.approx.f32 	%f6233, %f6232;
	mul.f32 	%f6234, %f6233, %f6233;
	mul.f32 	%f6235, %f6233, %f6234;
	fma.rn.f32 	%f6236, %f6224, %f6235, %f6220;
	fma.rn.f32 	%f6237, %f6226, %f6235, %f6221;
	fma.rn.f32 	%f6238, %f6228, %f6235, %f6222;
	ld.shared.f32 	%f6239, [_ZZ9bodyForceP4BodyfiE6pShare+5832];
	sub.f32 	%f6240, %f6239, %f1;
	ld.shared.f32 	%f6241, [_ZZ9bodyForceP4BodyfiE6pShare+5836];
	sub.f32 	%f6242, %f6241, %f2;
	ld.shared.f32 	%f6243, [_ZZ9bodyForceP4BodyfiE6pShare+5840];
	sub.f32 	%f6244, %f6243, %f3;
	mul.f32 	%f6245, %f6242, %f6242;
	fma.rn.f32 	%f6246, %f6240, %f6240, %f6245;
	fma.rn.f32 	%f6247, %f6244, %f6244, %f6246;
	add.f32 	%f6248, %f6247, 0f3089705F;
	rsqrt.approx.f32 	%f6249, %f6248;
	mul.f32 	%f6250, %f6249, %f6249;
	mul.f32 	%f6251, %f6249, %f6250;
	fma.rn.f32 	%f6252, %f6240, %f6251, %f6236;
	fma.rn.f32 	%f6253, %f6242, %f6251, %f6237;
	fma.rn.f32 	%f6254, %f6244, %f6251, %f6238;
	ld.shared.f32 	%f6255, [_ZZ9bodyForceP4BodyfiE6pShare+5844];
	sub.f32 	%f6256, %f6255, %f1;
	ld.shared.f32 	%f6257, [_ZZ9bodyForceP4BodyfiE6pShare+5848];
	sub.f32 	%f6258, %f6257, %f2;
	ld.shared.f32 	%f6259, [_ZZ9bodyForceP4BodyfiE6pShare+5852];
	sub.f32 	%f6260, %f6259, %f3;
	mul.f32 	%f6261, %f6258, %f6258;
	fma.rn.f32 	%f6262, %f6256, %f6256, %f6261;
	fma.rn.f32 	%f6263, %f6260, %f6260, %f6262;
	add.f32 	%f6264, %f6263, 0f3089705F;
	rsqrt.approx.f32 	%f6265, %f6264;
	mul.f32 	%f6266, %f6265, %f6265;
	mul.f32 	%f6267, %f6265, %f6266;
	fma.rn.f32 	%f6268, %f6256, %f6267, %f6252;
	fma.rn.f32 	%f6269, %f6258, %f6267, %f6253;
	fma.rn.f32 	%f6270, %f6260, %f6267, %f6254;
	ld.shared.f32 	%f6271, [_ZZ9bodyForceP4BodyfiE6pShare+5856];
	sub.f32 	%f6272, %f6271, %f1;
	ld.shared.f32 	%f6273, [_ZZ9bodyForceP4BodyfiE6pShare+5860];
	sub.f32 	%f6274, %f6273, %f2;
	ld.shared.f32 	%f6275, [_ZZ9bodyForceP4BodyfiE6pShare+5864];
	sub.f32 	%f6276, %f6275, %f3;
	mul.f32 	%f6277, %f6274, %f6274;
	fma.rn.f32 	%f6278, %f6272, %f6272, %f6277;
	fma.rn.f32 	%f6279, %f6276, %f6276, %f6278;
	add.f32 	%f6280, %f6279, 0f3089705F;
	rsqrt.approx.f32 	%f6281, %f6280;
	mul.f32 	%f6282, %f6281, %f6281;
	mul.f32 	%f6283, %f6281, %f6282;
	fma.rn.f32 	%f6284, %f6272, %f6283, %f6268;
	fma.rn.f32 	%f6285, %f6274, %f6283, %f6269;
	fma.rn.f32 	%f6286, %f6276, %f6283, %f6270;
	ld.shared.f32 	%f6287, [_ZZ9bodyForceP4BodyfiE6pShare+5880];
	sub.f32 	%f6288, %f6287, %f1;
	ld.shared.f32 	%f6289, [_ZZ9bodyForceP4BodyfiE6pShare+5884];
	sub.f32 	%f6290, %f6289, %f2;
	ld.shared.f32 	%f6291, [_ZZ9bodyForceP4BodyfiE6pShare+5888];
	sub.f32 	%f6292, %f6291, %f3;
	mul.f32 	%f6293, %f6290, %f6290;
	fma.rn.f32 	%f6294, %f6288, %f6288, %f6293;
	fma.rn.f32 	%f6295, %f6292, %f6292, %f6294;
	add.f32 	%f6296, %f6295, 0f3089705F;
	rsqrt.approx.f32 	%f6297, %f6296;
	mul.f32 	%f6298, %f6297, %f6297;
	mul.f32 	%f6299, %f6297, %f6298;
	fma.rn.f32 	%f6300, %f6288, %f6299, %f6284;
	fma.rn.f32 	%f6301, %f6290, %f6299, %f6285;
	fma.rn.f32 	%f6302, %f6292, %f6299, %f6286;
	ld.shared.f32 	%f6303, [_ZZ9bodyForceP4BodyfiE6pShare+5892];
	sub.f32 	%f6304, %f6303, %f1;
	ld.shared.f32 	%f6305, [_ZZ9bodyForceP4BodyfiE6pShare+5896];
	sub.f32 	%f6306, %f6305, %f2;
	ld.shared.f32 	%f6307, [_ZZ9bodyForceP4BodyfiE6pShare+5900];
	sub.f32 	%f6308, %f6307, %f3;
	mul.f32 	%f6309, %f6306, %f6306;
	fma.rn.f32 	%f6310, %f6304, %f6304, %f6309;
	fma.rn.f32 	%f6311, %f6308, %f6308, %f6310;
	add.f32 	%f6312, %f6311, 0f3089705F;
	rsqrt.approx.f32 	%f6313, %f6312;
	mul.f32 	%f6314, %f6313, %f6313;
	mul.f32 	%f6315, %f6313, %f6314;
	fma.rn.f32 	%f6316, %f6304, %f6315, %f6300;
	fma.rn.f32 	%f6317, %f6306, %f6315, %f6301;
	fma.rn.f32 	%f6318, %f6308, %f6315, %f6302;
	ld.shared.f32 	%f6319, [_ZZ9bodyForceP4BodyfiE6pShare+5904];
	sub.f32 	%f6320, %f6319, %f1;
	ld.shared.f32 	%f6321, [_ZZ9bodyForceP4BodyfiE6pShare+5908];
	sub.f32 	%f6322, %f6321, %f2;
	ld.shared.f32 	%f6323, [_ZZ9bodyForceP4BodyfiE6pShare+5912];
	sub.f32 	%f6324, %f6323, %f3;
	mul.f32 	%f6325, %f6322, %f6322;
	fma.rn.f32 	%f6326, %f6320, %f6320, %f6325;
	fma.rn.f32 	%f6327, %f6324, %f6324, %f6326;
	add.f32 	%f6328, %f6327, 0f3089705F;
	rsqrt.approx.f32 	%f6329, %f6328;
	mul.f32 	%f6330, %f6329, %f6329;
	mul.f32 	%f6331, %f6329, %f6330;
	fma.rn.f32 	%f6332, %f6320, %f6331, %f6316;
	fma.rn.f32 	%f6333, %f6322, %f6331, %f6317;
	fma.rn.f32 	%f6334, %f6324, %f6331, %f6318;
	ld.shared.f32 	%f6335, [_ZZ9bodyForceP4BodyfiE6pShare+5916];
	sub.f32 	%f6336, %f6335, %f1;
	ld.shared.f32 	%f6337, [_ZZ9bodyForceP4BodyfiE6pShare+5920];
	sub.f32 	%f6338, %f6337, %f2;
	ld.shared.f32 	%f6339, [_ZZ9bodyForceP4BodyfiE6pShare+5924];
	sub.f32 	%f6340, %f6339, %f3;
	mul.f32 	%f6341, %f6338, %f6338;
	fma.rn.f32 	%f6342, %f6336, %f6336, %f6341;
	fma.rn.f32 	%f6343, %f6340, %f6340, %f6342;
	add.f32 	%f6344, %f6343, 0f3089705F;
	rsqrt.approx.f32 	%f6345, %f6344;
	mul.f32 	%f6346, %f6345, %f6345;
	mul.f32 	%f6347, %f6345, %f6346;
	fma.rn.f32 	%f6348, %f6336, %f6347, %f6332;
	fma.rn.f32 	%f6349, %f6338, %f6347, %f6333;
	fma.rn.f32 	%f6350, %f6340, %f6347, %f6334;
	ld.shared.f32 	%f6351, [_ZZ9bodyForceP4BodyfiE6pShare+5940];
	sub.f32 	%f6352, %f6351, %f1;
	ld.shared.f32 	%f6353, [_ZZ9bodyForceP4BodyfiE6pShare+5944];
	sub.f32 	%f6354, %f6353, %f2;
	ld.shared.f32 	%f6355, [_ZZ9bodyForceP4BodyfiE6pShare+5948];
	sub.f32 	%f6356, %f6355, %f3;
	mul.f32 	%f6357, %f6354, %f6354;
	fma.rn.f32 	%f6358, %f6352, %f6352, %f6357;
	fma.rn.f32 	%f6359, %f6356, %f6356, %f6358;
	add.f32 	%f6360, %f6359, 0f3089705F;
	rsqrt.approx.f32 	%f6361, %f6360;
	mul.f32 	%f6362, %f6361, %f6361;
	mul.f32 	%f6363, %f6361, %f6362;
	fma.rn.f32 	%f6364, %f6352, %f6363, %f6348;
	fma.rn.f32 	%f6365, %f6354, %f6363, %f6349;
	fma.rn.f32 	%f6366, %f6356, %f6363, %f6350;
	ld.shared.f32 	%f6367, [_ZZ9bodyForceP4BodyfiE6pShare+5952];
	sub.f32 	%f6368, %f6367, %f1;
	ld.shared.f32 	%f6369, [_ZZ9bodyForceP4BodyfiE6pShare+5956];
	sub.f32 	%f6370, %f6369, %f2;
	ld.shared.f32 	%f6371, [_ZZ9bodyForceP4BodyfiE6pShare+5960];
	sub.f32 	%f6372, %f6371, %f3;
	mul.f32 	%f6373, %f6370, %f6370;
	fma.rn.f32 	%f6374, %f6368, %f6368, %f6373;
	fma.rn.f32 	%f6375, %f6372, %f6372, %f6374;
	add.f32 	%f6376, %f6375, 0f3089705F;
	rsqrt.approx.f32 	%f6377, %f6376;
	mul.f32 	%f6378, %f6377, %f6377;
	mul.f32 	%f6379, %f6377, %f6378;
	fma.rn.f32 	%f6380, %f6368, %f6379, %f6364;
	fma.rn.f32 	%f6381, %f6370, %f6379, %f6365;
	fma.rn.f32 	%f6382, %f6372, %f6379, %f6366;
	ld.shared.f32 	%f6383, [_ZZ9bodyForceP4BodyfiE6pShare+5964];
	sub.f32 	%f6384, %f6383, %f1;
	ld.shared.f32 	%f6385, [_ZZ9bodyForceP4BodyfiE6pShare+5968];
	sub.f32 	%f6386, %f6385, %f2;
	ld.shared.f32 	%f6387, [_ZZ9bodyForceP4BodyfiE6pShare+5972];
	sub.f32 	%f6388, %f6387, %f3;
	mul.f32 	%f6389, %f6386, %f6386;
	fma.rn.f32 	%f6390, %f6384, %f6384, %f6389;
	fma.rn.f32 	%f6391, %f6388, %f6388, %f6390;
	add.f32 	%f6392, %f6391, 0f3089705F;
	rsqrt.approx.f32 	%f6393, %f6392;
	mul.f32 	%f6394, %f6393, %f6393;
	mul.f32 	%f6395, %f6393, %f6394;
	fma.rn.f32 	%f6396, %f6384, %f6395, %f6380;
	fma.rn.f32 	%f6397, %f6386, %f6395, %f6381;
	fma.rn.f32 	%f6398, %f6388, %f6395, %f6382;
	ld.shared.f32 	%f6399, [_ZZ9bodyForceP4BodyfiE6pShare+5976];
	sub.f32 	%f6400, %f6399, %f1;
	ld.shared.f32 	%f6401, [_ZZ9bodyForceP4BodyfiE6pShare+5980];
	sub.f32 	%f6402, %f6401, %f2;
	ld.shared.f32 	%f6403, [_ZZ9bodyForceP4BodyfiE6pShare+5984];
	sub.f32 	%f6404, %f6403, %f3;
	mul.f32 	%f6405, %f6402, %f6402;
	fma.rn.f32 	%f6406, %f6400, %f6400, %f6405;
	fma.rn.f32 	%f6407, %f6404, %f6404, %f6406;
	add.f32 	%f6408, %f6407, 0f3089705F;
	rsqrt.approx.f32 	%f6409, %f6408;
	mul.f32 	%f6410, %f6409, %f6409;
	mul.f32 	%f6411, %f6409, %f6410;
	fma.rn.f32 	%f6412, %f6400, %f6411, %f6396;
	fma.rn.f32 	%f6413, %f6402, %f6411, %f6397;
	fma.rn.f32 	%f6414, %f6404, %f6411, %f6398;
	ld.shared.f32 	%f6415, [_ZZ9bodyForceP4BodyfiE6pShare+6000];
	sub.f32 	%f6416, %f6415, %f1;
	ld.shared.f32 	%f6417, [_ZZ9bodyForceP4BodyfiE6pShare+6004];
	sub.f32 	%f6418, %f6417, %f2;
	ld.shared.f32 	%f6419, [_ZZ9bodyForceP4BodyfiE6pShare+6008];
	sub.f32 	%f6420, %f6419, %f3;
	mul.f32 	%f6421, %f6418, %f6418;
	fma.rn.f32 	%f6422, %f6416, %f6416, %f6421;
	fma.rn.f32 	%f6423, %f6420, %f6420, %f6422;
	add.f32 	%f6424, %f6423, 0f3089705F;
	rsqrt.approx.f32 	%f6425, %f6424;
	mul.f32 	%f6426, %f6425, %f6425;
	mul.f32 	%f6427, %f6425, %f6426;
	fma.rn.f32 	%f6428, %f6416, %f6427, %f6412;
	fma.rn.f32 	%f6429, %f6418, %f6427, %f6413;
	fma.rn.f32 	%f6430, %f6420, %f6427, %f6414;
	ld.shared.f32 	%f6431, [_ZZ9bodyForceP4BodyfiE6pShare+6012];
	sub.f32 	%f6432, %f6431, %f1;
	ld.shared.f32 	%f6433, [_ZZ9bodyForceP4BodyfiE6pShare+6016];
	sub.f32 	%f6434, %f6433, %f2;
	ld.shared.f32 	%f6435, [_ZZ9bodyForceP4BodyfiE6pShare+6020];
	sub.f32 	%f6436, %f6435, %f3;
	mul.f32 	%f6437, %f6434, %f6434;
	fma.rn.f32 	%f6438, %f6432, %f6432, %f6437;
	fma.rn.f32 	%f6439, %f6436, %f6436, %f6438;
	add.f32 	%f6440, %f6439, 0f3089705F;
	rsqrt.approx.f32 	%f6441, %f6440;
	mul.f32 	%f6442, %f6441, %f6441;
	mul.f32 	%f6443, %f6441, %f6442;
	fma.rn.f32 	%f6444, %f6432, %f6443, %f6428;
	fma.rn.f32 	%f6445, %f6434, %f6443, %f6429;
	fma.rn.f32 	%f6446, %f6436, %f6443, %f6430;
	ld.shared.f32 	%f6447, [_ZZ9bodyForceP4BodyfiE6pShare+6024];
	sub.f32 	%f6448, %f6447, %f1;
	ld.shared.f32 	%f6449, [_ZZ9bodyForceP4BodyfiE6pShare+6028];
	sub.f32 	%f6450, %f6449, %f2;
	ld.shared.f32 	%f6451, [_ZZ9bodyForceP4BodyfiE6pShare+6032];
	sub.f32 	%f6452, %f6451, %f3;
	mul.f32 	%f6453, %f6450, %f6450;
	fma.rn.f32 	%f6454, %f6448, %f6448, %f6453;
	fma.rn.f32 	%f6455, %f6452, %f6452, %f6454;
	add.f32 	%f6456, %f6455, 0f3089705F;
	rsqrt.approx.f32 	%f6457, %f6456;
	mul.f32 	%f6458, %f6457, %f6457;
	mul.f32 	%f6459, %f6457, %f6458;
	fma.rn.f32 	%f6460, %f6448, %f6459, %f6444;
	fma.rn.f32 	%f6461, %f6450, %f6459, %f6445;
	fma.rn.f32 	%f6462, %f6452, %f6459, %f6446;
	ld.shared.f32 	%f6463, [_ZZ9bodyForceP4BodyfiE6pShare+6036];
	sub.f32 	%f6464, %f6463, %f1;
	ld.shared.f32 	%f6465, [_ZZ9bodyForceP4BodyfiE6pShare+6040];
	sub.f32 	%f6466, %f6465, %f2;
	ld.shared.f32 	%f6467, [_ZZ9bodyForceP4BodyfiE6pShare+6044];
	sub.f32 	%f6468, %f6467, %f3;
	mul.f32 	%f6469, %f6466, %f6466;
	fma.rn.f32 	%f6470, %f6464, %f6464, %f6469;
	fma.rn.f32 	%f6471, %f6468, %f6468, %f6470;
	add.f32 	%f6472, %f6471, 0f3089705F;
	rsqrt.approx.f32 	%f6473, %f6472;
	mul.f32 	%f6474, %f6473, %f6473;
	mul.f32 	%f6475, %f6473, %f6474;
	fma.rn.f32 	%f6476, %f6464, %f6475, %f6460;
	fma.rn.f32 	%f6477, %f6466, %f6475, %f6461;
	fma.rn.f32 	%f6478, %f6468, %f6475, %f6462;
	ld.shared.f32 	%f6479, [_ZZ9bodyForceP4BodyfiE6pShare+6060];
	sub.f32 	%f6480, %f6479, %f1;
	ld.shared.f32 	%f6481, [_ZZ9bodyForceP4BodyfiE6pShare+6064];
	sub.f32 	%f6482, %f6481, %f2;
	ld.shared.f32 	%f6483, [_ZZ9bodyForceP4BodyfiE6pShare+6068];
	sub.f32 	%f6484, %f6483, %f3;
	mul.f32 	%f6485, %f6482, %f6482;
	fma.rn.f32 	%f6486, %f6480, %f6480, %f6485;
	fma.rn.f32 	%f6487, %f6484, %f6484, %f6486;
	add.f32 	%f6488, %f6487, 0f3089705F;
	rsqrt.approx.f32 	%f6489, %f6488;
	mul.f32 	%f6490, %f6489, %f6489;
	mul.f32 	%f6491, %f6489, %f6490;
	fma.rn.f32 	%f6492, %f6480, %f6491, %f6476;
	fma.rn.f32 	%f6493, %f6482, %f6491, %f6477;
	fma.rn.f32 	%f6494, %f6484, %f6491, %f6478;
	ld.shared.f32 	%f6495, [_ZZ9bodyForceP4BodyfiE6pShare+6072];
	sub.f32 	%f6496, %f6495, %f1;
	ld.shared.f32 	%f6497, [_ZZ9bodyForceP4BodyfiE6pShare+6076];
	sub.f32 	%f6498, %f6497, %f2;
	ld.shared.f32 	%f6499, [_ZZ9bodyForceP4BodyfiE6pShare+6080];
	sub.f32 	%f6500, %f6499, %f3;
	mul.f32 	%f6501, %f6498, %f6498;
	fma.rn.f32 	%f6502, %f6496, %f6496, %f6501;
	fma.rn.f32 	%f6503, %f6500, %f6500, %f6502;
	add.f32 	%f6504, %f6503, 0f3089705F;
	rsqrt.approx.f32 	%f6505, %f6504;
	mul.f32 	%f6506, %f6505, %f6505;
	mul.f32 	%f6507, %f6505, %f6506;
	fma.rn.f32 	%f6508, %f6496, %f6507, %f6492;
	fma.rn.f32 	%f6509, %f6498, %f6507, %f6493;
	fma.rn.f32 	%f6510, %f6500, %f6507, %f6494;
	ld.shared.f32 	%f6511, [_ZZ9bodyForceP4BodyfiE6pShare+6084];
	sub.f32 	%f6512, %f6511, %f1;
	ld.shared.f32 	%f6513, [_ZZ9bodyForceP4BodyfiE6pShare+6088];
	sub.f32 	%f6514, %f6513, %f2;
	ld.shared.f32 	%f6515, [_ZZ9bodyForceP4BodyfiE6pShare+6092];
	sub.f32 	%f6516, %f6515, %f3;
	mul.f32 	%f6517, %f6514, %f6514;
	fma.rn.f32 	%f6518, %f6512, %f6512, %f6517;
	fma.rn.f32 	%f6519, %f6516, %f6516, %f6518;
	add.f32 	%f6520, %f6519, 0f3089705F;
	rsqrt.approx.f32 	%f6521, %f6520;
	mul.f32 	%f6522, %f6521, %f6521;
	mul.f32 	%f6523, %f6521, %f6522;
	fma.rn.f32 	%f6524, %f6512, %f6523, %f6508;
	fma.rn.f32 	%f6525, %f6514, %f6523, %f6509;
	fma.rn.f32 	%f6526, %f6516, %f6523, %f6510;
	ld.shared.f32 	%f6527, [_ZZ9bodyForceP4BodyfiE6pShare+6096];
	sub.f32 	%f6528, %f6527, %f1;
	ld.shared.f32 	%f6529, [_ZZ9bodyForceP4BodyfiE6pShare+6100];
	sub.f32 	%f6530, %f6529, %f2;
	ld.shared.f32 	%f6531, [_ZZ9bodyForceP4BodyfiE6pShare+6104];
	sub.f32 	%f6532, %f6531, %f3;
	mul.f32 	%f6533, %f6530, %f6530;
	fma.rn.f32 	%f6534, %f6528, %f6528, %f6533;
	fma.rn.f32 	%f6535, %f6532, %f6532, %f6534;
	add.f32 	%f6536, %f6535, 0f3089705F;
	rsqrt.approx.f32 	%f6537, %f6536;
	mul.f32 	%f6538, %f6537, %f6537;
	mul.f32 	%f6539, %f6537, %f6538;
	fma.rn.f32 	%f6540, %f6528, %f6539, %f6524;
	fma.rn.f32 	%f6541, %f6530, %f6539, %f6525;
	fma.rn.f32 	%f6542, %f6532, %f6539, %f6526;
	ld.shared.f32 	%f6543, [_ZZ9bodyForceP4BodyfiE6pShare+6120];
	sub.f32 	%f6544, %f6543, %f1;
	ld.shared.f32 	%f6545, [_ZZ9bodyForceP4BodyfiE6pShare+6124];
	sub.f32 	%f6546, %f6545, %f2;
	ld.shared.f32 	%f6547, [_ZZ9bodyForceP4BodyfiE6pShare+6128];
	sub.f32 	%f6548, %f6547, %f3;
	mul.f32 	%f6549, %f6546, %f6546;
	fma.rn.f32 	%f6550, %f6544, %f6544, %f6549;
	fma.rn.f32 	%f6551, %f6548, %f6548, %f6550;
	add.f32 	%f6552, %f6551, 0f3089705F;
	rsqrt.approx.f32 	%f6553, %f6552;
	mul.f32 	%f6554, %f6553, %f6553;
	mul.f32 	%f6555, %f6553, %f6554;
	fma.rn.f32 	%f6556, %f6544, %f6555, %f6540;
	fma.rn.f32 	%f6557, %f6546, %f6555, %f6541;
	fma.rn.f32 	%f6558, %f6548, %f6555, %f6542;
	ld.shared.f32 	%f6559, [_ZZ9bodyForceP4BodyfiE6pShare+6132];
	sub.f32 	%f6560, %f6559, %f1;
	ld.shared.f32 	%f6561, [_ZZ9bodyForceP4BodyfiE6pShare+6136];
	sub.f32 	%f6562, %f6561, %f2;
	ld.shared.f32 	%f6563, [_ZZ9bodyForceP4BodyfiE6pShare+6140];
	sub.f32 	%f6564, %f6563, %f3;
	mul.f32 	%f6565, %f6562, %f6562;
	fma.rn.f32 	%f6566, %f6560, %f6560, %f6565;
	fma.rn.f32 	%f6567, %f6564, %f6564, %f6566;
	add.f32 	%f6568, %f6567, 0f3089705F;
	rsqrt.approx.f32 	%f6569, %f6568;
	mul.f32 	%f6570, %f6569, %f6569;
	mul.f32 	%f6571, %f6569, %f6570;
	fma.rn.f32 	%f6572, %f6560, %f6571, %f6556;
	fma.rn.f32 	%f6573, %f6562, %f6571, %f6557;
	fma.rn.f32 	%f6574, %f6564, %f6571, %f6558;
	ld.shared.f32 	%f6575, [_ZZ9bodyForceP4BodyfiE6pShare+6144];
	sub.f32 	%f6576, %f6575, %f1;
	ld.shared.f32 	%f6577, [_ZZ9bodyForceP4BodyfiE6pShare+6148];
	sub.f32 	%f6578, %f6577, %f2;
	ld.shared.f32 	%f6579, [_ZZ9bodyForceP4BodyfiE6pShare+6152];
	sub.f32 	%f6580, %f6579, %f3;
	mul.f32 	%f6581, %f6578, %f6578;
	fma.rn.f32 	%f6582, %f6576, %f6576, %f6581;
	fma.rn.f32 	%f6583, %f6580, %f6580, %f6582;
	add.f32 	%f6584, %f6583, 0f3089705F;
	rsqrt.approx.f32 	%f6585, %f6584;
	mul.f32 	%f6586, %f6585, %f6585;
	mul.f32 	%f6587, %f6585, %f6586;
	fma.rn.f32 	%f6588, %f6576, %f6587, %f6572;
	fma.rn.f32 	%f6589, %f6578, %f6587, %f6573;
	fma.rn.f32 	%f6590, %f6580, %f6587, %f6574;
	ld.shared.f32 	%f6591, [_ZZ9bodyForceP4BodyfiE6pShare+6156];
	sub.f32 	%f6592, %f6591, %f1;
	ld.shared.f32 	%f6593, [_ZZ9bodyForceP4BodyfiE6pShare+6160];
	sub.f32 	%f6594, %f6593, %f2;
	ld.shared.f32 	%f6595, [_ZZ9bodyForceP4BodyfiE6pShare+6164];
	sub.f32 	%f6596, %f6595, %f3;
	mul.f32 	%f6597, %f6594, %f6594;
	fma.rn.f32 	%f6598, %f6592, %f6592, %f6597;
	fma.rn.f32 	%f6599, %f6596, %f6596, %f6598;
	add.f32 	%f6600, %f6599, 0f3089705F;
	rsqrt.approx.f32 	%f6601, %f6600;
	mul.f32 	%f6602, %f6601, %f6601;
	mul.f32 	%f6603, %f6601, %f6602;
	fma.rn.f32 	%f6604, %f6592, %f6603, %f6588;
	fma.rn.f32 	%f6605, %f6594, %f6603, %f6589;
	fma.rn.f32 	%f6606, %f6596, %f6603, %f6590;
	ld.shared.f32 	%f6607, [_ZZ9bodyForceP4BodyfiE6pShare+6180];
	sub.f32 	%f6608, %f6607, %f1;
	ld.shared.f32 	%f6609, [_ZZ9bodyForceP4BodyfiE6pShare+6184];
	sub.f32 	%f6610, %f6609, %f2;
	ld.shared.f32 	%f6611, [_ZZ9bodyForceP4BodyfiE6pShare+6188];
	sub.f32 	%f6612, %f6611, %f3;
	mul.f32 	%f6613, %f6610, %f6610;
	fma.rn.f32 	%f6614, %f6608, %f6608, %f6613;
	fma.rn.f32 	%f6615, %f6612, %f6612, %f6614;
	add.f32 	%f6616, %f6615, 0f3089705F;
	rsqrt.approx.f32 	%f6617, %f6616;
	mul.f32 	%f6618, %f6617, %f6617;
	mul.f32 	%f6619, %f6617, %f6618;
	fma.rn.f32 	%f6620, %f6608, %f6619, %f6604;
	fma.rn.f32 	%f6621, %f6610, %f6619, %f6605;
	fma.rn.f32 	%f6622, %f6612, %f6619, %f6606;
	ld.shared.f32 	%f6623, [_ZZ9bodyForceP4BodyfiE6pShare+6192];
	sub.f32 	%f6624, %f6623, %f1;
	ld.shared.f32 	%f6625, [_ZZ9bodyForceP4BodyfiE6pShare+6196];
	sub.f32 	%f6626, %f6625, %f2;
	ld.shared.f32 	%f6627, [_ZZ9bodyForceP4BodyfiE6pShare+6200];
	sub.f32 	%f6628, %f6627, %f3;
	mul.f32 	%f6629, %f6626, %f6626;
	fma.rn.f32 	%f6630, %f6624, %f6624, %f6629;
	fma.rn.f32 	%f6631, %f6628, %f6628, %f6630;
	add.f32 	%f6632, %f6631, 0f3089705F;
	rsqrt.approx.f32 	%f6633, %f6632;
	mul.f32 	%f6634, %f6633, %f6633;
	mul.f32 	%f6635, %f6633, %f6634;
	fma.rn.f32 	%f6636, %f6624, %f6635, %f6620;
	fma.rn.f32 	%f6637, %f6626, %f6635, %f6621;
	fma.rn.f32 	%f6638, %f6628, %f6635, %f6622;
	ld.shared.f32 	%f6639, [_ZZ9bodyForceP4BodyfiE6pShare+6204];
	sub.f32 	%f6640, %f6639, %f1;
	ld.shared.f32 	%f6641, [_ZZ9bodyForceP4BodyfiE6pShare+6208];
	sub.f32 	%f6642, %f6641, %f2;
	ld.shared.f32 	%f6643, [_ZZ9bodyForceP4BodyfiE6pShare+6212];
	sub.f32 	%f6644, %f6643, %f3;
	mul.f32 	%f6645, %f6642, %f6642;
	fma.rn.f32 	%f6646, %f6640, %f6640, %f6645;
	fma.rn.f32 	%f6647, %f6644, %f6644, %f6646;
	add.f32 	%f6648, %f6647, 0f3089705F;
	rsqrt.approx.f32 	%f6649, %f6648;
	mul.f32 	%f6650, %f6649, %f6649;
	mul.f32 	%f6651, %f6649, %f6650;
	fma.rn.f32 	%f6652, %f6640, %f6651, %f6636;
	fma.rn.f32 	%f6653, %f6642, %f6651, %f6637;
	fma.rn.f32 	%f6654, %f6644, %f6651, %f6638;
	ld.shared.f32 	%f6655, [_ZZ9bodyForceP4BodyfiE6pShare+6216];
	sub.f32 	%f6656, %f6655, %f1;
	ld.shared.f32 	%f6657, [_ZZ9bodyForceP4BodyfiE6pShare+6220];
	sub.f32 	%f6658, %f6657, %f2;
	ld.shared.f32 	%f6659, [_ZZ9bodyForceP4BodyfiE6pShare+6224];
	sub.f32 	%f6660, %f6659, %f3;
	mul.f32 	%f6661, %f6658, %f6658;
	fma.rn.f32 	%f6662, %f6656, %f6656, %f6661;
	fma.rn.f32 	%f6663, %f6660, %f6660, %f6662;
	add.f32 	%f6664, %f6663, 0f3089705F;
	rsqrt.approx.f32 	%f6665, %f6664;
	mul.f32 	%f6666, %f6665, %f6665;
	mul.f32 	%f6667, %f6665, %f6666;
	fma.rn.f32 	%f6668, %f6656, %f6667, %f6652;
	fma.rn.f32 	%f6669, %f6658, %f6667, %f6653;
	fma.rn.f32 	%f6670, %f6660, %f6667, %f6654;
	ld.shared.f32 	%f6671, [_ZZ9bodyForceP4BodyfiE6pShare+6240];
	sub.f32 	%f6672, %f6671, %f1;
	ld.shared.f32 	%f6673, [_ZZ9bodyForceP4BodyfiE6pShare+6244];
	sub.f32 	%f6674, %f6673, %f2;
	ld.shared.f32 	%f6675, [_ZZ9bodyForceP4BodyfiE6pShare+6248];
	sub.f32 	%f6676, %f6675, %f3;
	mul.f32 	%f6677, %f6674, %f6674;
	fma.rn.f32 	%f6678, %f6672, %f6672, %f6677;
	fma.rn.f32 	%f6679, %f6676, %f6676, %f6678;
	add.f32 	%f6680, %f6679, 0f3089705F;
	rsqrt.approx.f32 	%f6681, %f6680;
	mul.f32 	%f6682, %f6681, %f6681;
	mul.f32 	%f6683, %f6681, %f6682;
	fma.rn.f32 	%f6684, %f6672, %f6683, %f6668;
	fma.rn.f32 	%f6685, %f6674, %f6683, %f6669;
	fma.rn.f32 	%f6686, %f6676, %f6683, %f6670;
	ld.shared.f32 	%f6687, [_ZZ9bodyForceP4BodyfiE6pShare+6252];
	sub.f32 	%f6688, %f6687, %f1;
	ld.shared.f32 	%f6689, [_ZZ9bodyForceP4BodyfiE6pShare+6256];
	sub.f32 	%f6690, %f6689, %f2;
	ld.shared.f32 	%f6691, [_ZZ9bodyForceP4BodyfiE6pShare+6260];
	sub.f32 	%f6692, %f6691, %f3;
	mul.f32 	%f6693, %f6690, %f6690;
	fma.rn.f32 	%f6694, %f6688, %f6688, %f6693;
	fma.rn.f32 	%f6695, %f6692, %f6692, %f6694;
	add.f32 	%f6696, %f6695, 0f3089705F;
	rsqrt.approx.f32 	%f6697, %f6696;
	mul.f32 	%f6698, %f6697, %f6697;
	mul.f32 	%f6699, %f6697, %f6698;
	fma.rn.f32 	%f6700, %f6688, %f6699, %f6684;
	fma.rn.f32 	%f6701, %f6690, %f6699, %f6685;
	fma.rn.f32 	%f6702, %f6692, %f6699, %f6686;
	ld.shared.f32 	%f6703, [_ZZ9bodyForceP4BodyfiE6pShare+6264];
	sub.f32 	%f6704, %f6703, %f1;
	ld.shared.f32 	%f6705, [_ZZ9bodyForceP4BodyfiE6pShare+6268];
	sub.f32 	%f6706, %f6705, %f2;
	ld.shared.f32 	%f6707, [_ZZ9bodyForceP4BodyfiE6pShare+6272];
	sub.f32 	%f6708, %f6707, %f3;
	mul.f32 	%f6709, %f6706, %f6706;
	fma.rn.f32 	%f6710, %f6704, %f6704, %f6709;
	fma.rn.f32 	%f6711, %f6708, %f6708, %f6710;
	add.f32 	%f6712, %f6711, 0f3089705F;
	rsqrt.approx.f32 	%f6713, %f6712;
	mul.f32 	%f6714, %f6713, %f6713;
	mul.f32 	%f6715, %f6713, %f6714;
	fma.rn.f32 	%f6716, %f6704, %f6715, %f6700;
	fma.rn.f32 	%f6717, %f6706, %f6715, %f6701;
	fma.rn.f32 	%f6718, %f6708, %f6715, %f6702;
	ld.shared.f32 	%f6719, [_ZZ9bodyForceP4BodyfiE6pShare+6276];
	sub.f32 	%f6720, %f6719, %f1;
	ld.shared.f32 	%f6721, [_ZZ9bodyForceP4BodyfiE6pShare+6280];
	sub.f32 	%f6722, %f6721, %f2;
	ld.shared.f32 	%f6723, [_ZZ9bodyForceP4BodyfiE6pShare+6284];
	sub.f32 	%f6724, %f6723, %f3;
	mul.f32 	%f6725, %f6722, %f6722;
	fma.rn.f32 	%f6726, %f6720, %f6720, %f6725;
	fma.rn.f32 	%f6727, %f6724, %f6724, %f6726;
	add.f32 	%f6728, %f6727, 0f3089705F;
	rsqrt.approx.f32 	%f6729, %f6728;
	mul.f32 	%f6730, %f6729, %f6729;
	mul.f32 	%f6731, %f6729, %f6730;
	fma.rn.f32 	%f6732, %f6720, %f6731, %f6716;
	fma.rn.f32 	%f6733, %f6722, %f6731, %f6717;
	fma.rn.f32 	%f6734, %f6724, %f6731, %f6718;
	ld.shared.f32 	%f6735, [_ZZ9bodyForceP4BodyfiE6pShare+6300];
	sub.f32 	%f6736, %f6735, %f1;
	ld.shared.f32 	%f6737, [_ZZ9bodyForceP4BodyfiE6pShare+6304];
	sub.f32 	%f6738, %f6737, %f2;
	ld.shared.f32 	%f6739, [_ZZ9bodyForceP4BodyfiE6pShare+6308];
	sub.f32 	%f6740, %f6739, %f3;
	mul.f32 	%f6741, %f6738, %f6738;
	fma.rn.f32 	%f6742, %f6736, %f6736, %f6741;
	fma.rn.f32 	%f6743, %f6740, %f6740, %f6742;
	add.f32 	%f6744, %f6743, 0f3089705F;
	rsqrt.approx.f32 	%f6745, %f6744;
	mul.f32 	%f6746, %f6745, %f6745;
	mul.f32 	%f6747, %f6745, %f6746;
	fma.rn.f32 	%f6748, %f6736, %f6747, %f6732;
	fma.rn.f32 	%f6749, %f6738, %f6747, %f6733;
	fma.rn.f32 	%f6750, %f6740, %f6747, %f6734;
	ld.shared.f32 	%f6751, [_ZZ9bodyForceP4BodyfiE6pShare+6312];
	sub.f32 	%f6752, %f6751, %f1;
	ld.shared.f32 	%f6753, [_ZZ9bodyForceP4BodyfiE6pShare+6316];
	sub.f32 	%f6754, %f6753, %f2;
	ld.shared.f32 	%f6755, [_ZZ9bodyForceP4BodyfiE6pShare+6320];
	sub.f32 	%f6756, %f6755, %f3;
	mul.f32 	%f6757, %f6754, %f6754;
	fma.rn.f32 	%f6758, %f6752, %f6752, %f6757;
	fma.rn.f32 	%f6759, %f6756, %f6756, %f6758;
	add.f32 	%f6760, %f6759, 0f3089705F;
	rsqrt.approx.f32 	%f6761, %f6760;
	mul.f32 	%f6762, %f6761, %f6761;
	mul.f32 	%f6763, %f6761, %f6762;
	fma.rn.f32 	%f6764, %f6752, %f6763, %f6748;
	fma.rn.f32 	%f6765, %f6754, %f6763, %f6749;
	fma.rn.f32 	%f6766, %f6756, %f6763, %f6750;
	ld.shared.f32 	%f6767, [_ZZ9bodyForceP4BodyfiE6pShare+6324];
	sub.f32 	%f6768, %f6767, %f1;
	ld.shared.f32 	%f6769, [_ZZ9bodyForceP4BodyfiE6pShare+6328];
	sub.f32 	%f6770, %f6769, %f2;
	ld.shared.f32 	%f6771, [_ZZ9bodyForceP4BodyfiE6pShare+6332];
	sub.f32 	%f6772, %f6771, %f3;
	mul.f32 	%f6773, %f6770, %f6770;
	fma.rn.f32 	%f6774, %f6768, %f6768, %f6773;
	fma.rn.f32 	%f6775, %f6772, %f6772, %f6774;
	add.f32 	%f6776, %f6775, 0f3089705F;
	rsqrt.approx.f32 	%f6777, %f6776;
	mul.f32 	%f6778, %f6777, %f6777;
	mul.f32 	%f6779, %f6777, %f6778;
	fma.rn.f32 	%f6780, %f6768, %f6779, %f6764;
	fma.rn.f32 	%f6781, %f6770, %f6779, %f6765;
	fma.rn.f32 	%f6782, %f6772, %f6779, %f6766;
	ld.shared.f32 	%f6783, [_ZZ9bodyForceP4BodyfiE6pShare+6336];
	sub.f32 	%f6784, %f6783, %f1;
	ld.shared.f32 	%f6785, [_ZZ9bodyForceP4BodyfiE6pShare+6340];
	sub.f32 	%f6786, %f6785, %f2;
	ld.shared.f32 	%f6787, [_ZZ9bodyForceP4BodyfiE6pShare+6344];
	sub.f32 	%f6788, %f6787, %f3;
	mul.f32 	%f6789, %f6786, %f6786;
	fma.rn.f32 	%f6790, %f6784, %f6784, %f6789;
	fma.rn.f32 	%f6791, %f6788, %f6788, %f6790;
	add.f32 	%f6792, %f6791, 0f3089705F;
	rsqrt.approx.f32 	%f6793, %f6792;
	mul.f32 	%f6794, %f6793, %f6793;
	mul.f32 	%f6795, %f6793, %f6794;
	fma.rn.f32 	%f6796, %f6784, %f6795, %f6780;
	fma.rn.f32 	%f6797, %f6786, %f6795, %f6781;
	fma.rn.f32 	%f6798, %f6788, %f6795, %f6782;
	ld.shared.f32 	%f6799, [_ZZ9bodyForceP4BodyfiE6pShare+6360];
	sub.f32 	%f6800, %f6799, %f1;
	ld.shared.f32 	%f6801, [_ZZ9bodyForceP4BodyfiE6pShare+6364];
	sub.f32 	%f6802, %f6801, %f2;
	ld.shared.f32 	%f6803, [_ZZ9bodyForceP4BodyfiE6pShare+6368];
	sub.f32 	%f6804, %f6803, %f3;
	mul.f32 	%f6805, %f6802, %f6802;
	fma.rn.f32 	%f6806, %f6800, %f6800, %f6805;
	fma.rn.f32 	%f6807, %f6804, %f6804, %f6806;
	add.f32 	%f6808, %f6807, 0f3089705F;
	rsqrt.approx.f32 	%f6809, %f6808;
	mul.f32 	%f6810, %f6809, %f6809;
	mul.f32 	%f6811, %f6809, %f6810;
	fma.rn.f32 	%f6812, %f6800, %f6811, %f6796;
	fma.rn.f32 	%f6813, %f6802, %f6811, %f6797;
	fma.rn.f32 	%f6814, %f6804, %f6811, %f6798;
	ld.shared.f32 	%f6815, [_ZZ9bodyForceP4BodyfiE6pShare+6372];
	sub.f32 	%f6816, %f6815, %f1;
	ld.shared.f32 	%f6817, [_ZZ9bodyForceP4BodyfiE6pShare+6376];
	sub.f32 	%f6818, %f6817, %f2;
	ld.shared.f32 	%f6819, [_ZZ9bodyForceP4BodyfiE6pShare+6380];
	sub.f32 	%f6820, %f6819, %f3;
	mul.f32 	%f6821, %f6818, %f6818;
	fma.rn.f32 	%f6822, %f6816, %f6816, %f6821;
	fma.rn.f32 	%f6823, %f6820, %f6820, %f6822;
	add.f32 	%f6824, %f6823, 0f3089705F;
	rsqrt.approx.f32 	%f6825, %f6824;
	mul.f32 	%f6826, %f6825, %f6825;
	mul.f32 	%f6827, %f6825, %f6826;
	fma.rn.f32 	%f6828, %f6816, %f6827, %f6812;
	fma.rn.f32 	%f6829, %f6818, %f6827, %f6813;
	fma.rn.f32 	%f6830, %f6820, %f6827, %f6814;
	ld.shared.f32 	%f6831, [_ZZ9bodyForceP4BodyfiE6pShare+6384];
	sub.f32 	%f6832, %f6831, %f1;
	ld.shared.f32 	%f6833, [_ZZ9bodyForceP4BodyfiE6pShare+6388];
	sub.f32 	%f6834, %f6833, %f2;
	ld.shared.f32 	%f6835, [_ZZ9bodyForceP4BodyfiE6pShare+6392];
	sub.f32 	%f6836, %f6835, %f3;
	mul.f32 	%f6837, %f6834, %f6834;
	fma.rn.f32 	%f6838, %f6832, %f6832, %f6837;
	fma.rn.f32 	%f6839, %f6836, %f6836, %f6838;
	add.f32 	%f6840, %f6839, 0f3089705F;
	rsqrt.approx.f32 	%f6841, %f6840;
	mul.f32 	%f6842, %f6841, %f6841;
	mul.f32 	%f6843, %f6841, %f6842;
	fma.rn.f32 	%f6844, %f6832, %f6843, %f6828;
	fma.rn.f32 	%f6845, %f6834, %f6843, %f6829;
	fma.rn.f32 	%f6846, %f6836, %f6843, %f6830;
	ld.shared.f32 	%f6847, [_ZZ9bodyForceP4BodyfiE6pShare+6396];
	sub.f32 	%f6848, %f6847, %f1;
	ld.shared.f32 	%f6849, [_ZZ9bodyForceP4BodyfiE6pShare+6400];
	sub.f32 	%f6850, %f6849, %f2;
	ld.shared.f32 	%f6851, [_ZZ9bodyForceP4BodyfiE6pShare+6404];
	sub.f32 	%f6852, %f6851, %f3;
	mul.f32 	%f6853, %f6850, %f6850;
	fma.rn.f32 	%f6854, %f6848, %f6848, %f6853;
	fma.rn.f32 	%f6855, %f6852, %f6852, %f6854;
	add.f32 	%f6856, %f6855, 0f3089705F;
	rsqrt.approx.f32 	%f6857, %f6856;
	mul.f32 	%f6858, %f6857, %f6857;
	mul.f32 	%f6859, %f6857, %f6858;
	fma.rn.f32 	%f6860, %f6848, %f6859, %f6844;
	fma.rn.f32 	%f6861, %f6850, %f6859, %f6845;
	fma.rn.f32 	%f6862, %f6852, %f6859, %f6846;
	ld.shared.f32 	%f6863, [_ZZ9bodyForceP4BodyfiE6pShare+6420];
	sub.f32 	%f6864, %f6863, %f1;
	ld.shared.f32 	%f6865, [_ZZ9bodyForceP4BodyfiE6pShare+6424];
	sub.f32 	%f6866, %f6865, %f2;
	ld.shared.f32 	%f6867, [_ZZ9bodyForceP4BodyfiE6pShare+6428];
	sub.f32 	%f6868, %f6867, %f3;
	mul.f32 	%f6869, %f6866, %f6866;
	fma.rn.f32 	%f6870, %f6864, %f6864, %f6869;
	fma.rn.f32 	%f6871, %f6868, %f6868, %f6870;
	add.f32 	%f6872, %f6871, 0f3089705F;
	rsqrt.approx.f32 	%f6873, %f6872;
	mul.f32 	%f6874, %f6873, %f6873;
	mul.f32 	%f6875, %f6873, %f6874;
	fma.rn.f32 	%f6876, %f6864, %f6875, %f6860;
	fma.rn.f32 	%f6877, %f6866, %f6875, %f6861;
	fma.rn.f32 	%f6878, %f6868, %f6875, %f6862;
	ld.shared.f32 	%f6879, [_ZZ9bodyForceP4BodyfiE6pShare+6432];
	sub.f32 	%f6880, %f6879, %f1;
	ld.shared.f32 	%f6881, [_ZZ9bodyForceP4BodyfiE6pShare+6436];
	sub.f32 	%f6882, %f6881, %f2;
	ld.shared.f32 	%f6883, [_ZZ9bodyForceP4BodyfiE6pShare+6440];
	sub.f32 	%f6884, %f6883, %f3;
	mul.f32 	%f6885, %f6882, %f6882;
	fma.rn.f32 	%f6886, %f6880, %f6880, %f6885;
	fma.rn.f32 	%f6887, %f6884, %f6884, %f6886;
	add.f32 	%f6888, %f6887, 0f3089705F;
	rsqrt.approx.f32 	%f6889, %f6888;
	mul.f32 	%f6890, %f6889, %f6889;
	mul.f32 	%f6891, %f6889, %f6890;
	fma.rn.f32 	%f6892, %f6880, %f6891, %f6876;
	fma.rn.f32 	%f6893, %f6882, %f6891, %f6877;
	fma.rn.f32 	%f6894, %f6884, %f6891, %f6878;
	ld.shared.f32 	%f6895, [_ZZ9bodyForceP4BodyfiE6pShare+6444];
	sub.f32 	%f6896, %f6895, %f1;
	ld.shared.f32 	%f6897, [_ZZ9bodyForceP4BodyfiE6pShare+6448];
	sub.f32 	%f6898, %f6897, %f2;
	ld.shared.f32 	%f6899, [_ZZ9bodyForceP4BodyfiE6pShare+6452];
	sub.f32 	%f6900, %f6899, %f3;
	mul.f32 	%f6901, %f6898, %f6898;
	fma.rn.f32 	%f6902, %f6896, %f6896, %f6901;
	fma.rn.f32 	%f6903, %f6900, %f6900, %f6902;
	add.f32 	%f6904, %f6903, 0f3089705F;
	rsqrt.approx.f32 	%f6905, %f6904;
	mul.f32 	%f6906, %f6905, %f6905;
	mul.f32 	%f6907, %f6905, %f6906;
	fma.rn.f32 	%f6908, %f6896, %f6907, %f6892;
	fma.rn.f32 	%f6909, %f6898, %f6907, %f6893;
	fma.rn.f32 	%f6910, %f6900, %f6907, %f6894;
	ld.shared.f32 	%f6911, [_ZZ9bodyForceP4BodyfiE6pShare+6456];
	sub.f32 	%f6912, %f6911, %f1;
	ld.shared.f32 	%f6913, [_ZZ9bodyForceP4BodyfiE6pShare+6460];
	sub.f32 	%f6914, %f6913, %f2;
	ld.shared.f32 	%f6915, [_ZZ9bodyForceP4BodyfiE6pShare+6464];
	sub.f32 	%f6916, %f6915, %f3;
	mul.f32 	%f6917, %f6914, %f6914;
	fma.rn.f32 	%f6918, %f6912, %f6912, %f6917;
	fma.rn.f32 	%f6919, %f6916, %f6916, %f6918;
	add.f32 	%f6920, %f6919, 0f3089705F;
	rsqrt.approx.f32 	%f6921, %f6920;
	mul.f32 	%f6922, %f6921, %f6921;
	mul.f32 	%f6923, %f6921, %f6922;
	fma.rn.f32 	%f6924, %f6912, %f6923, %f6908;
	fma.rn.f32 	%f6925, %f6914, %f6923, %f6909;
	fma.rn.f32 	%f6926, %f6916, %f6923, %f6910;
	ld.shared.f32 	%f6927, [_ZZ9bodyForceP4BodyfiE6pShare+6480];
	sub.f32 	%f6928, %f6927, %f1;
	ld.shared.f32 	%f6929, [_ZZ9bodyForceP4BodyfiE6pShare+6484];
	sub.f32 	%f6930, %f6929, %f2;
	ld.shared.f32 	%f6931, [_ZZ9bodyForceP4BodyfiE6pShare+6488];
	sub.f32 	%f6932, %f6931, %f3;
	mul.f32 	%f6933, %f6930, %f6930;
	fma.rn.f32 	%f6934, %f6928, %f6928, %f6933;
	fma.rn.f32 	%f6935, %f6932, %f6932, %f6934;
	add.f32 	%f6936, %f6935, 0f3089705F;
	rsqrt.approx.f32 	%f6937, %f6936;
	mul.f32 	%f6938, %f6937, %f6937;
	mul.f32 	%f6939, %f6937, %f6938;
	fma.rn.f32 	%f6940, %f6928, %f6939, %f6924;
	fma.rn.f32 	%f6941, %f6930, %f6939, %f6925;
	fma.rn.f32 	%f6942, %f6932, %f6939, %f6926;
	ld.shared.f32 	%f6943, [_ZZ9bodyForceP4BodyfiE6pShare+6492];
	sub.f32 	%f6944, %f6943, %f1;
	ld.shared.f32 	%f6945, [_ZZ9bodyForceP4BodyfiE6pShare+6496];
	sub.f32 	%f6946, %f6945, %f2;
	ld.shared.f32 	%f6947, [_ZZ9bodyForceP4BodyfiE6pShare+6500];
	sub.f32 	%f6948, %f6947, %f3;
	mul.f32 	%f6949, %f6946, %f6946;
	fma.rn.f32 	%f6950, %f6944, %f6944, %f6949;
	fma.rn.f32 	%f6951, %f6948, %f6948, %f6950;
	add.f32 	%f6952, %f6951, 0f3089705F;
	rsqrt.approx.f32 	%f6953, %f6952;
	mul.f32 	%f6954, %f6953, %f6953;
	mul.f32 	%f6955, %f6953, %f6954;
	fma.rn.f32 	%f6956, %f6944, %f6955, %f6940;
	fma.rn.f32 	%f6957, %f6946, %f6955, %f6941;
	fma.rn.f32 	%f6958, %f6948, %f6955, %f6942;
	ld.shared.f32 	%f6959, [_ZZ9bodyForceP4BodyfiE6pShare+6504];
	sub.f32 	%f6960, %f6959, %f1;
	ld.shared.f32 	%f6961, [_ZZ9bodyForceP4BodyfiE6pShare+6508];
	sub.f32 	%f6962, %f6961, %f2;
	ld.shared.f32 	%f6963, [_ZZ9bodyForceP4BodyfiE6pShare+6512];
	sub.f32 	%f6964, %f6963, %f3;
	mul.f32 	%f6965, %f6962, %f6962;
	fma.rn.f32 	%f6966, %f6960, %f6960, %f6965;
	fma.rn.f32 	%f6967, %f6964, %f6964, %f6966;
	add.f32 	%f6968, %f6967, 0f3089705F;
	rsqrt.approx.f32 	%f6969, %f6968;
	mul.f32 	%f6970, %f6969, %f6969;
	mul.f32 	%f6971, %f6969, %f6970;
	fma.rn.f32 	%f6972, %f6960, %f6971, %f6956;
	fma.rn.f32 	%f6973, %f6962, %f6971, %f6957;
	fma.rn.f32 	%f6974, %f6964, %f6971, %f6958;
	ld.shared.f32 	%f6975, [_ZZ9bodyForceP4BodyfiE6pShare+6516];
	sub.f32 	%f6976, %f6975, %f1;
	ld.shared.f32 	%f6977, [_ZZ9bodyForceP4BodyfiE6pShare+6520];
	sub.f32 	%f6978, %f6977, %f2;
	ld.shared.f32 	%f6979, [_ZZ9bodyForceP4BodyfiE6pShare+6524];
	sub.f32 	%f6980, %f6979, %f3;
	mul.f32 	%f6981, %f6978, %f6978;
	fma.rn.f32 	%f6982, %f6976, %f6976, %f6981;
	fma.rn.f32 	%f6983, %f6980, %f6980, %f6982;
	add.f32 	%f6984, %f6983, 0f3089705F;
	rsqrt.approx.f32 	%f6985, %f6984;
	mul.f32 	%f6986, %f6985, %f6985;
	mul.f32 	%f6987, %f6985, %f6986;
	fma.rn.f32 	%f6988, %f6976, %f6987, %f6972;
	fma.rn.f32 	%f6989, %f6978, %f6987, %f6973;
	fma.rn.f32 	%f6990, %f6980, %f6987, %f6974;
	ld.shared.f32 	%f6991, [_ZZ9bodyForceP4BodyfiE6pShare+6540];
	sub.f32 	%f6992, %f6991, %f1;
	ld.shared.f32 	%f6993, [_ZZ9bodyForceP4BodyfiE6pShare+6544];
	sub.f32 	%f6994, %f6993, %f2;
	ld.shared.f32 	%f6995, [_ZZ9bodyForceP4BodyfiE6pShare+6548];
	sub.f32 	%f6996, %f6995, %f3;
	mul.f32 	%f6997, %f6994, %f6994;
	fma.rn.f32 	%f6998, %f6992, %f6992, %f6997;
	fma.rn.f32 	%f6999, %f6996, %f6996, %f6998;
	add.f32 	%f7000, %f6999, 0f3089705F;
	rsqrt.approx.f32 	%f7001, %f7000;
	mul.f32 	%f7002, %f7001, %f7001;
	mul.f32 	%f7003, %f7001, %f7002;
	fma.rn.f32 	%f7004, %f6992, %f7003, %f6988;
	fma.rn.f32 	%f7005, %f6994, %f7003, %f6989;
	fma.rn.f32 	%f7006, %f6996, %f7003, %f6990;
	ld.shared.f32 	%f7007, [_ZZ9bodyForceP4BodyfiE6pShare+6552];
	sub.f32 	%f7008, %f7007, %f1;
	ld.shared.f32 	%f7009, [_ZZ9bodyForceP4BodyfiE6pShare+6556];
	sub.f32 	%f7010, %f7009, %f2;
	ld.shared.f32 	%f7011, [_ZZ9bodyForceP4BodyfiE6pShare+6560];
	sub.f32 	%f7012, %f7011, %f3;
	mul.f32 	%f7013, %f7010, %f7010;
	fma.rn.f32 	%f7014, %f7008, %f7008, %f7013;
	fma.rn.f32 	%f7015, %f7012, %f7012, %f7014;
	add.f32 	%f7016, %f7015, 0f3089705F;
	rsqrt.approx.f32 	%f7017, %f7016;
	mul.f32 	%f7018, %f7017, %f7017;
	mul.f32 	%f7019, %f7017, %f7018;
	fma.rn.f32 	%f7020, %f7008, %f7019, %f7004;
	fma.rn.f32 	%f7021, %f7010, %f7019, %f7005;
	fma.rn.f32 	%f7022, %f7012, %f7019, %f7006;
	ld.shared.f32 	%f7023, [_ZZ9bodyForceP4BodyfiE6pShare+6564];
	sub.f32 	%f7024, %f7023, %f1;
	ld.shared.f32 	%f7025, [_ZZ9bodyForceP4BodyfiE6pShare+6568];
	sub.f32 	%f7026, %f7025, %f2;
	ld.shared.f32 	%f7027, [_ZZ9bodyForceP4BodyfiE6pShare+6572];
	sub.f32 	%f7028, %f7027, %f3;
	mul.f32 	%f7029, %f7026, %f7026;
	fma.rn.f32 	%f7030, %f7024, %f7024, %f7029;
	fma.rn.f32 	%f7031, %f7028, %f7028, %f7030;
	add.f32 	%f7032, %f7031, 0f3089705F;
	rsqrt.approx.f32 	%f7033, %f7032;
	mul.f32 	%f7034, %f7033, %f7033;
	mul.f32 	%f7035, %f7033, %f7034;
	fma.rn.f32 	%f7036, %f7024, %f7035, %f7020;
	fma.rn.f32 	%f7037, %f7026, %f7035, %f7021;
	fma.rn.f32 	%f7038, %f7028, %f7035, %f7022;
	ld.shared.f32 	%f7039, [_ZZ9bodyForceP4BodyfiE6pShare+6576];
	sub.f32 	%f7040, %f7039, %f1;
	ld.shared.f32 	%f7041, [_ZZ9bodyForceP4BodyfiE6pShare+6580];
	sub.f32 	%f7042, %f7041, %f2;
	ld.shared.f32 	%f7043, [_ZZ9bodyForceP4BodyfiE6pShare+6584];
	sub.f32 	%f7044, %f7043, %f3;
	mul.f32 	%f7045, %f7042, %f7042;
	fma.rn.f32 	%f7046, %f7040, %f7040, %f7045;
	fma.rn.f32 	%f7047, %f7044, %f7044, %f7046;
	add.f32 	%f7048, %f7047, 0f3089705F;
	rsqrt.approx.f32 	%f7049, %f7048;
	mul.f32 	%f7050, %f7049, %f7049;
	mul.f32 	%f7051, %f7049, %f7050;
	fma.rn.f32 	%f7052, %f7040, %f7051, %f7036;
	fma.rn.f32 	%f7053, %f7042, %f7051, %f7037;
	fma.rn.f32 	%f7054, %f7044, %f7051, %f7038;
	ld.shared.f32 	%f7055, [_ZZ9bodyForceP4BodyfiE6pShare+6600];
	sub.f32 	%f7056, %f7055, %f1;
	ld.shared.f32 	%f7057, [_ZZ9bodyForceP4BodyfiE6pShare+6604];
	sub.f32 	%f7058, %f7057, %f2;
	ld.shared.f32 	%f7059, [_ZZ9bodyForceP4BodyfiE6pShare+6608];
	sub.f32 	%f7060, %f7059, %f3;
	mul.f32 	%f7061, %f7058, %f7058;
	fma.rn.f32 	%f7062, %f7056, %f7056, %f7061;
	fma.rn.f32 	%f7063, %f7060, %f7060, %f7062;
	add.f32 	%f7064, %f7063, 0f3089705F;
	rsqrt.approx.f32 	%f7065, %f7064;
	mul.f32 	%f7066, %f7065, %f7065;
	mul.f32 	%f7067, %f7065, %f7066;
	fma.rn.f32 	%f7068, %f7056, %f7067, %f7052;
	fma.rn.f32 	%f7069, %f7058, %f7067, %f7053;
	fma.rn.f32 	%f7070, %f7060, %f7067, %f7054;
	ld.shared.f32 	%f7071, [_ZZ9bodyForceP4BodyfiE6pShare+6612];
	sub.f32 	%f7072, %f7071, %f1;
	ld.shared.f32 	%f7073, [_ZZ9bodyForceP4BodyfiE6pShare+6616];
	sub.f32 	%f7074, %f7073, %f2;
	ld.shared.f32 	%f7075, [_ZZ9bodyForceP4BodyfiE6pShare+6620];
	sub.f32 	%f7076, %f7075, %f3;
	mul.f32 	%f7077, %f7074, %f7074;
	fma.rn.f32 	%f7078, %f7072, %f7072, %f7077;
	fma.rn.f32 	%f7079, %f7076, %f7076, %f7078;
	add.f32 	%f7080, %f7079, 0f3089705F;
	rsqrt.approx.f32 	%f7081, %f7080;
	mul.f32 	%f7082, %f7081, %f7081;
	mul.f32 	%f7083, %f7081, %f7082;
	fma.rn.f32 	%f7084, %f7072, %f7083, %f7068;
	fma.rn.f32 	%f7085, %f7074, %f7083, %f7069;
	fma.rn.f32 	%f7086, %f7076, %f7083, %f7070;
	ld.shared.f32 	%f7087, [_ZZ9bodyForceP4BodyfiE6pShare+6624];
	sub.f32 	%f7088, %f7087, %f1;
	ld.shared.f32 	%f7089, [_ZZ9bodyForceP4BodyfiE6pShare+6628];
	sub.f32 	%f7090, %f7089, %f2;
	ld.shared.f32 	%f7091, [_ZZ9bodyForceP4BodyfiE6pShare+6632];
	sub.f32 	%f7092, %f7091, %f3;
	mul.f32 	%f7093, %f7090, %f7090;
	fma.rn.f32 	%f7094, %f7088, %f7088, %f7093;
	fma.rn.f32 	%f7095, %f7092, %f7092, %f7094;
	add.f32 	%f7096, %f7095, 0f3089705F;
	rsqrt.approx.f32 	%f7097, %f7096;
	mul.f32 	%f7098, %f7097, %f7097;
	mul.f32 	%f7099, %f7097, %f7098;
	fma.rn.f32 	%f7100, %f7088, %f7099, %f7084;
	fma.rn.f32 	%f7101, %f7090, %f7099, %f7085;
	fma.rn.f32 	%f7102, %f7092, %f7099, %f7086;
	ld.shared.f32 	%f7103, [_ZZ9bodyForceP4BodyfiE6pShare+6636];
	sub.f32 	%f7104, %f7103, %f1;
	ld.shared.f32 	%f7105, [_ZZ9bodyForceP4BodyfiE6pShare+6640];
	sub.f32 	%f7106, %f7105, %f2;
	ld.shared.f32 	%f7107, [_ZZ9bodyForceP4BodyfiE6pShare+6644];
	sub.f32 	%f7108, %f7107, %f3;
	mul.f32 	%f7109, %f7106, %f7106;
	fma.rn.f32 	%f7110, %f7104, %f7104, %f7109;
	fma.rn.f32 	%f7111, %f7108, %f7108, %f7110;
	add.f32 	%f7112, %f7111, 0f3089705F;
	rsqrt.approx.f32 	%f7113, %f7112;
	mul.f32 	%f7114, %f7113, %f7113;
	mul.f32 	%f7115, %f7113, %f7114;
	fma.rn.f32 	%f7116, %f7104, %f7115, %f7100;
	fma.rn.f32 	%f7117, %f7106, %f7115, %f7101;
	fma.rn.f32 	%f7118, %f7108, %f7115, %f7102;
	ld.shared.f32 	%f7119, [_ZZ9bodyForceP4BodyfiE6pShare+6660];
	sub.f32 	%f7120, %f7119, %f1;
	ld.shared.f32 	%f7121, [_ZZ9bodyForceP4BodyfiE6pShare+6664];
	sub.f32 	%f7122, %f7121, %f2;
	ld.shared.f32 	%f7123, [_ZZ9bodyForceP4BodyfiE6pShare+6668];
	sub.f32 	%f7124, %f7123, %f3;
	mul.f32 	%f7125, %f7122, %f7122;
	fma.rn.f32 	%f7126, %f7120, %f7120, %f7125;
	fma.rn.f32 	%f7127, %f7124, %f7124, %f7126;
	add.f32 	%f7128, %f7127, 0f3089705F;
	rsqrt.approx.f32 	%f7129, %f7128;
	mul.f32 	%f7130, %f7129, %f7129;
	mul.f32 	%f7131, %f7129, %f7130;
	fma.rn.f32 	%f7132, %f7120, %f7131, %f7116;
	fma.rn.f32 	%f7133, %f7122, %f7131, %f7117;
	fma.rn.f32 	%f7134, %f7124, %f7131, %f7118;
	ld.shared.f32 	%f7135, [_ZZ9bodyForceP4BodyfiE6pShare+6672];
	sub.f32 	%f7136, %f7135, %f1;
	ld.shared.f32 	%f7137, [_ZZ9bodyForceP4BodyfiE6pShare+6676];
	sub.f32 	%f7138, %f7137, %f2;
	ld.shared.f32 	%f7139, [_ZZ9bodyForceP4BodyfiE6pShare+6680];
	sub.f32 	%f7140, %f7139, %f3;
	mul.f32 	%f7141, %f7138, %f7138;
	fma.rn.f32 	%f7142, %f7136, %f7136, %f7141;
	fma.rn.f32 	%f7143, %f7140, %f7140, %f7142;
	add.f32 	%f7144, %f7143, 0f3089705F;
	rsqrt.approx.f32 	%f7145, %f7144;
	mul.f32 	%f7146, %f7145, %f7145;
	mul.f32 	%f7147, %f7145, %f7146;
	fma.rn.f32 	%f7148, %f7136, %f7147, %f7132;
	fma.rn.f32 	%f7149, %f7138, %f7147, %f7133;
	fma.rn.f32 	%f7150, %f7140, %f7147, %f7134;
	ld.shared.f32 	%f7151, [_ZZ9bodyForceP4BodyfiE6pShare+6684];
	sub.f32 	%f7152, %f7151, %f1;
	ld.shared.f32 	%f7153, [_ZZ9bodyForceP4BodyfiE6pShare+6688];
	sub.f32 	%f7154, %f7153, %f2;
	ld.shared.f32 	%f7155, [_ZZ9bodyForceP4BodyfiE6pShare+6692];
	sub.f32 	%f7156, %f7155, %f3;
	mul.f32 	%f7157, %f7154, %f7154;
	fma.rn.f32 	%f7158, %f7152, %f7152, %f7157;
	fma.rn.f32 	%f7159, %f7156, %f7156, %f7158;
	add.f32 	%f7160, %f7159, 0f3089705F;
	rsqrt.approx.f32 	%f7161, %f7160;
	mul.f32 	%f7162, %f7161, %f7161;
	mul.f32 	%f7163, %f7161, %f7162;
	fma.rn.f32 	%f7164, %f7152, %f7163, %f7148;
	fma.rn.f32 	%f7165, %f7154, %f7163, %f7149;
	fma.rn.f32 	%f7166, %f7156, %f7163, %f7150;
	ld.shared.f32 	%f7167, [_ZZ9bodyForceP4BodyfiE6pShare+6696];
	sub.f32 	%f7168, %f7167, %f1;
	ld.shared.f32 	%f7169, [_ZZ9bodyForceP4BodyfiE6pShare+6700];
	sub.f32 	%f7170, %f7169, %f2;
	ld.shared.f32 	%f7171, [_ZZ9bodyForceP4BodyfiE6pShare+6704];
	sub.f32 	%f7172, %f7171, %f3;
	mul.f32 	%f7173, %f7170, %f7170;
	fma.rn.f32 	%f7174, %f7168, %f7168, %f7173;
	fma.rn.f32 	%f7175, %f7172, %f7172, %f7174;
	add.f32 	%f7176, %f7175, 0f3089705F;
	rsqrt.approx.f32 	%f7177, %f7176;
	mul.f32 	%f7178, %f7177, %f7177;
	mul.f32 	%f7179, %f7177, %f7178;
	fma.rn.f32 	%f7180, %f7168, %f7179, %f7164;
	fma.rn.f32 	%f7181, %f7170, %f7179, %f7165;
	fma.rn.f32 	%f7182, %f7172, %f7179, %f7166;
	ld.shared.f32 	%f7183, [_ZZ9bodyForceP4BodyfiE6pShare+6720];
	sub.f32 	%f7184, %f7183, %f1;
	ld.shared.f32 	%f7185, [_ZZ9bodyForceP4BodyfiE6pShare+6724];
	sub.f32 	%f7186, %f7185, %f2;
	ld.shared.f32 	%f7187, [_ZZ9bodyForceP4BodyfiE6pShare+6728];
	sub.f32 	%f7188, %f7187, %f3;
	mul.f32 	%f7189, %f7186, %f7186;
	fma.rn.f32 	%f7190, %f7184, %f7184, %f7189;
	fma.rn.f32 	%f7191, %f7188, %f7188, %f7190;
	add.f32 	%f7192, %f7191, 0f3089705F;
	rsqrt.approx.f32 	%f7193, %f7192;
	mul.f32 	%f7194, %f7193, %f7193;
	mul.f32 	%f7195, %f7193, %f7194;
	fma.rn.f32 	%f7196, %f7184, %f7195, %f7180;
	fma.rn.f32 	%f7197, %f7186, %f7195, %f7181;
	fma.rn.f32 	%f7198, %f7188, %f7195, %f7182;
	ld.shared.f32 	%f7199, [_ZZ9bodyForceP4BodyfiE6pShare+6732];
	sub.f32 	%f7200, %f7199, %f1;
	ld.shared.f32 	%f7201, [_ZZ9bodyForceP4BodyfiE6pShare+6736];
	sub.f32 	%f7202, %f7201, %f2;
	ld.shared.f32 	%f7203, [_ZZ9bodyForceP4BodyfiE6pShare+6740];
	sub.f32 	%f7204, %f7203, %f3;
	mul.f32 	%f7205, %f7202, %f7202;
	fma.rn.f32 	%f7206, %f7200, %f7200, %f7205;
	fma.rn.f32 	%f7207, %f7204, %f7204, %f7206;
	add.f32 	%f7208, %f7207, 0f3089705F;
	rsqrt.approx.f32 	%f7209, %f7208;
	mul.f32 	%f7210, %f7209, %f7209;
	mul.f32 	%f7211, %f7209, %f7210;
	fma.rn.f32 	%f7212, %f7200, %f7211, %f7196;
	fma.rn.f32 	%f7213, %f7202, %f7211, %f7197;
	fma.rn.f32 	%f7214, %f7204, %f7211, %f7198;
	ld.shared.f32 	%f7215, [_ZZ9bodyForceP4BodyfiE6pShare+6744];
	sub.f32 	%f7216, %f7215, %f1;
	ld.shared.f32 	%f7217, [_ZZ9bodyForceP4BodyfiE6pShare+6748];
	sub.f32 	%f7218, %f7217, %f2;
	ld.shared.f32 	%f7219, [_ZZ9bodyForceP4BodyfiE6pShare+6752];
	sub.f32 	%f7220, %f7219, %f3;
	mul.f32 	%f7221, %f7218, %f7218;
	fma.rn.f32 	%f7222, %f7216, %f7216, %f7221;
	fma.rn.f32 	%f7223, %f7220, %f7220, %f7222;
	add.f32 	%f7224, %f7223, 0f3089705F;
	rsqrt.approx.f32 	%f7225, %f7224;
	mul.f32 	%f7226, %f7225, %f7225;
	mul.f32 	%f7227, %f7225, %f7226;
	fma.rn.f32 	%f7228, %f7216, %f7227, %f7212;
	fma.rn.f32 	%f7229, %f7218, %f7227, %f7213;
	fma.rn.f32 	%f7230, %f7220, %f7227, %f7214;
	ld.shared.f32 	%f7231, [_ZZ9bodyForceP4BodyfiE6pShare+6756];
	sub.f32 	%f7232, %f7231, %f1;
	ld.shared.f32 	%f7233, [_ZZ9bodyForceP4BodyfiE6pShare+6760];
	sub.f32 	%f7234, %f7233, %f2;
	ld.shared.f32 	%f7235, [_ZZ9bodyForceP4BodyfiE6pShare+6764];
	sub.f32 	%f7236, %f7235, %f3;
	mul.f32 	%f7237, %f7234, %f7234;
	fma.rn.f32 	%f7238, %f7232, %f7232, %f7237;
	fma.rn.f32 	%f7239, %f7236, %f7236, %f7238;
	add.f32 	%f7240, %f7239, 0f3089705F;
	rsqrt.approx.f32 	%f7241, %f7240;
	mul.f32 	%f7242, %f7241, %f7241;
	mul.f32 	%f7243, %f7241, %f7242;
	fma.rn.f32 	%f7244, %f7232, %f7243, %f7228;
	fma.rn.f32 	%f7245, %f7234, %f7243, %f7229;
	fma.rn.f32 	%f7246, %f7236, %f7243, %f7230;
	ld.shared.f32 	%f7247, [_ZZ9bodyForceP4BodyfiE6pShare+6780];
	sub.f32 	%f7248, %f7247, %f1;
	ld.shared.f32 	%f7249, [_ZZ9bodyForceP4BodyfiE6pShare+6784];
	sub.f32 	%f7250, %f7249, %f2;
	ld.shared.f32 	%f7251, [_ZZ9bodyForceP4BodyfiE6pShare+6788];
	sub.f32 	%f7252, %f7251, %f3;
	mul.f32 	%f7253, %f7250, %f7250;
	fma.rn.f32 	%f7254, %f7248, %f7248, %f7253;
	fma.rn.f32 	%f7255, %f7252, %f7252, %f7254;
	add.f32 	%f7256, %f7255, 0f3089705F;
	rsqrt.approx.f32 	%f7257, %f7256;
	mul.f32 	%f7258, %f7257, %f7257;
	mul.f32 	%f7259, %f7257, %f7258;
	fma.rn.f32 	%f7260, %f7248, %f7259, %f7244;
	fma.rn.f32 	%f7261, %f7250, %f7259, %f7245;
	fma.rn.f32 	%f7262, %f7252, %f7259, %f7246;
	ld.shared.f32 	%f7263, [_ZZ9bodyForceP4BodyfiE6pShare+6792];
	sub.f32 	%f7264, %f7263, %f1;
	ld.shared.f32 	%f7265, [_ZZ9bodyForceP4BodyfiE6pShare+6796];
	sub.f32 	%f7266, %f7265, %f2;
	ld.shared.f32 	%f7267, [_ZZ9bodyForceP4BodyfiE6pShare+6800];
	sub.f32 	%f7268, %f7267, %f3;
	mul.f32 	%f7269, %f7266, %f7266;
	fma.rn.f32 	%f7270, %f7264, %f7264, %f7269;
	fma.rn.f32 	%f7271, %f7268, %f7268, %f7270;
	add.f32 	%f7272, %f7271, 0f3089705F;
	rsqrt.approx.f32 	%f7273, %f7272;
	mul.f32 	%f7274, %f7273, %f7273;
	mul.f32 	%f7275, %f7273, %f7274;
	fma.rn.f32 	%f7276, %f7264, %f7275, %f7260;
	fma.rn.f32 	%f7277, %f7266, %f7275, %f7261;
	fma.rn.f32 	%f7278, %f7268, %f7275, %f7262;
	ld.shared.f32 	%f7279, [_ZZ9bodyForceP4BodyfiE6pShare+6804];
	sub.f32 	%f7280, %f7279, %f1;
	ld.shared.f32 	%f7281, [_ZZ9bodyForceP4BodyfiE6pShare+6808];
	sub.f32 	%f7282, %f7281, %f2;
	ld.shared.f32 	%f7283, [_ZZ9bodyForceP4BodyfiE6pShare+6812];
	sub.f32 	%f7284, %f7283, %f3;
	mul.f32 	%f7285, %f7282, %f7282;
	fma.rn.f32 	%f7286, %f7280, %f7280, %f7285;
	fma.rn.f32 	%f7287, %f7284, %f7284, %f7286;
	add.f32 	%f7288, %f7287, 0f3089705F;
	rsqrt.approx.f32 	%f7289, %f7288;
	mul.f32 	%f7290, %f7289, %f7289;
	mul.f32 	%f7291, %f7289, %f7290;
	fma.rn.f32 	%f7292, %f7280, %f7291, %f7276;
	fma.rn.f32 	%f7293, %f7282, %f7291, %f7277;
	fma.rn.f32 	%f7294, %f7284, %f7291, %f7278;
	ld.shared.f32 	%f7295, [_ZZ9bodyForceP4BodyfiE6pShare+6816];
	sub.f32 	%f7296, %f7295, %f1;
	ld.shared.f32 	%f7297, [_ZZ9bodyForceP4BodyfiE6pShare+6820];
	sub.f32 	%f7298, %f7297, %f2;
	ld.shared.f32 	%f7299, [_ZZ9bodyForceP4BodyfiE6pShare+6824];
	sub.f32 	%f7300, %f7299, %f3;
	mul.f32 	%f7301, %f7298, %f7298;
	fma.rn.f32 	%f7302, %f7296, %f7296, %f7301;
	fma.rn.f32 	%f7303, %f7300, %f7300, %f7302;
	add.f32 	%f7304, %f7303, 0f3089705F;
	rsqrt.approx.f32 	%f7305, %f7304;
	mul.f32 	%f7306, %f7305, %f7305;
	mul.f32 	%f7307, %f7305, %f7306;
	fma.rn.f32 	%f7308, %f7296, %f7307, %f7292;
	fma.rn.f32 	%f7309, %f7298, %f7307, %f7293;
	fma.rn.f32 	%f7310, %f7300, %f7307, %f7294;
	ld.shared.f32 	%f7311, [_ZZ9bodyForceP4BodyfiE6pShare+6840];
	sub.f32 	%f7312, %f7311, %f1;
	ld.shared.f32 	%f7313, [_ZZ9bodyForceP4BodyfiE6pShare+6844];
	sub.f32 	%f7314, %f7313, %f2;
	ld.shared.f32 	%f7315, [_ZZ9bodyForceP4BodyfiE6pShare+6848];
	sub.f32 	%f7316, %f7315, %f3;
	mul.f32 	%f7317, %f7314, %f7314;
	fma.rn.f32 	%f7318, %f7312, %f7312, %f7317;
	fma.rn.f32 	%f7319, %f7316, %f7316, %f7318;
	add.f32 	%f7320, %f7319, 0f3089705F;
	rsqrt.approx.f32 	%f7321, %f7320;
	mul.f32 	%f7322, %f7321, %f7321;
	mul.f32 	%f7323, %f7321, %f7322;
	fma.rn.f32 	%f7324, %f7312, %f7323, %f7308;
	fma.rn.f32 	%f7325, %f7314, %f7323, %f7309;
	fma.rn.f32 	%f7326, %f7316, %f7323, %f7310;
	ld.shared.f32 	%f7327, [_ZZ9bodyForceP4BodyfiE6pShare+6852];
	sub.f32 	%f7328, %f7327, %f1;
	ld.shared.f32 	%f7329, [_ZZ9bodyForceP4BodyfiE6pShare+6856];
	sub.f32 	%f7330, %f7329, %f2;
	ld.shared.f32 	%f7331, [_ZZ9bodyForceP4BodyfiE6pShare+6860];
	sub.f32 	%f7332, %f7331, %f3;
	mul.f32 	%f7333, %f7330, %f7330;
	fma.rn.f32 	%f7334, %f7328, %f7328, %f7333;
	fma.rn.f32 	%f7335, %f7332, %f7332, %f7334;
	add.f32 	%f7336, %f7335, 0f3089705F;
	rsqrt.approx.f32 	%f7337, %f7336;
	mul.f32 	%f7338, %f7337, %f7337;
	mul.f32 	%f7339, %f7337, %f7338;
	fma.rn.f32 	%f7340, %f7328, %f7339, %f7324;
	fma.rn.f32 	%f7341, %f7330, %f7339, %f7325;
	fma.rn.f32 	%f7342, %f7332, %f7339, %f7326;
	ld.shared.f32 	%f7343, [_ZZ9bodyForceP4BodyfiE6pShare+6864];
	sub.f32 	%f7344, %f7343, %f1;
	ld.shared.f32 	%f7345, [_ZZ9bodyForceP4BodyfiE6pShare+6868];
	sub.f32 	%f7346, %f7345, %f2;
	ld.shared.f32 	%f7347, [_ZZ9bodyForceP4BodyfiE6pShare+6872];
	sub.f32 	%f7348, %f7347, %f3;
	mul.f32 	%f7349, %f7346, %f7346;
	fma.rn.f32 	%f7350, %f7344, %f7344, %f7349;
	fma.rn.f32 	%f7351, %f7348, %f7348, %f7350;
	add.f32 	%f7352, %f7351, 0f3089705F;
	rsqrt.approx.f32 	%f7353, %f7352;
	mul.f32 	%f7354, %f7353, %f7353;
	mul.f32 	%f7355, %f7353, %f7354;
	fma.rn.f32 	%f7356, %f7344, %f7355, %f7340;
	fma.rn.f32 	%f7357, %f7346, %f7355, %f7341;
	fma.rn.f32 	%f7358, %f7348, %f7355, %f7342;
	ld.shared.f32 	%f7359, [_ZZ9bodyForceP4BodyfiE6pShare+6876];
	sub.f32 	%f7360, %f7359, %f1;
	ld.shared.f32 	%f7361, [_ZZ9bodyForceP4BodyfiE6pShare+6880];
	sub.f32 	%f7362, %f7361, %f2;
	ld.shared.f32 	%f7363, [_ZZ9bodyForceP4BodyfiE6pShare+6884];
	sub.f32 	%f7364, %f7363, %f3;
	mul.f32 	%f7365, %f7362, %f7362;
	fma.rn.f32 	%f7366, %f7360, %f7360, %f7365;
	fma.rn.f32 	%f7367, %f7364, %f7364, %f7366;
	add.f32 	%f7368, %f7367, 0f3089705F;
	rsqrt.approx.f32 	%f7369, %f7368;
	mul.f32 	%f7370, %f7369, %f7369;
	mul.f32 	%f7371, %f7369, %f7370;
	fma.rn.f32 	%f7372, %f7360, %f7371, %f7356;
	fma.rn.f32 	%f7373, %f7362, %f7371, %f7357;
	fma.rn.f32 	%f7374, %f7364, %f7371, %f7358;
	ld.shared.f32 	%f7375, [_ZZ9bodyForceP4BodyfiE6pShare+6900];
	sub.f32 	%f7376, %f7375, %f1;
	ld.shared.f32 	%f7377, [_ZZ9bodyForceP4BodyfiE6pShare+6904];
	sub.f32 	%f7378, %f7377, %f2;
	ld.shared.f32 	%f7379, [_ZZ9bodyForceP4BodyfiE6pShare+6908];
	sub.f32 	%f7380, %f7379, %f3;
	mul.f32 	%f7381, %f7378, %f7378;
	fma.rn.f32 	%f7382, %f7376, %f7376, %f7381;
	fma.rn.f32 	%f7383, %f7380, %f7380, %f7382;
	add.f32 	%f7384, %f7383, 0f3089705F;
	rsqrt.approx.f32 	%f7385, %f7384;
	mul.f32 	%f7386, %f7385, %f7385;
	mul.f32 	%f7387, %f7385, %f7386;
	fma.rn.f32 	%f7388, %f7376, %f7387, %f7372;
	fma.rn.f32 	%f7389, %f7378, %f7387, %f7373;
	fma.rn.f32 	%f7390, %f7380, %f7387, %f7374;
	ld.shared.f32 	%f7391, [_ZZ9bodyForceP4BodyfiE6pShare+6912];
	sub.f32 	%f7392, %f7391, %f1;
	ld.shared.f32 	%f7393, [_ZZ9bodyForceP4BodyfiE6pShare+6916];
	sub.f32 	%f7394, %f7393, %f2;
	ld.shared.f32 	%f7395, [_ZZ9bodyForceP4BodyfiE6pShare+6920];
	sub.f32 	%f7396, %f7395, %f3;
	mul.f32 	%f7397, %f7394, %f7394;
	fma.rn.f32 	%f7398, %f7392, %f7392, %f7397;
	fma.rn.f32 	%f7399, %f7396, %f7396, %f7398;
	add.f32 	%f7400, %f7399, 0f3089705F;
	rsqrt.approx.f32 	%f7401, %f7400;
	mul.f32 	%f7402, %f7401, %f7401;
	mul.f32 	%f7403, %f7401, %f7402;
	fma.rn.f32 	%f7404, %f7392, %f7403, %f7388;
	fma.rn.f32 	%f7405, %f7394, %f7403, %f7389;
	fma.rn.f32 	%f7406, %f7396, %f7403, %f7390;
	ld.shared.f32 	%f7407, [_ZZ9bodyForceP4BodyfiE6pShare+6924];
	sub.f32 	%f7408, %f7407, %f1;
	ld.shared.f32 	%f7409, [_ZZ9bodyForceP4BodyfiE6pShare+6928];
	sub.f32 	%f7410, %f7409, %f2;
	ld.shared.f32 	%f7411, [_ZZ9bodyForceP4BodyfiE6pShare+6932];
	sub.f32 	%f7412, %f7411, %f3;
	mul.f32 	%f7413, %f7410, %f7410;
	fma.rn.f32 	%f7414, %f7408, %f7408, %f7413;
	fma.rn.f32 	%f7415, %f7412, %f7412, %f7414;
	add.f32 	%f7416, %f7415, 0f3089705F;
	rsqrt.approx.f32 	%f7417, %f7416;
	mul.f32 	%f7418, %f7417, %f7417;
	mul.f32 	%f7419, %f7417, %f7418;
	fma.rn.f32 	%f7420, %f7408, %f7419, %f7404;
	fma.rn.f32 	%f7421, %f7410, %f7419, %f7405;
	fma.rn.f32 	%f7422, %f7412, %f7419, %f7406;
	ld.shared.f32 	%f7423, [_ZZ9bodyForceP4BodyfiE6pShare+6936];
	sub.f32 	%f7424, %f7423, %f1;
	ld.shared.f32 	%f7425, [_ZZ9bodyForceP4BodyfiE6pShare+6940];
	sub.f32 	%f7426, %f7425, %f2;
	ld.shared.f32 	%f7427, [_ZZ9bodyForceP4BodyfiE6pShare+6944];
	sub.f32 	%f7428, %f7427, %f3;
	mul.f32 	%f7429, %f7426, %f7426;
	fma.rn.f32 	%f7430, %f7424, %f7424, %f7429;
	fma.rn.f32 	%f7431, %f7428, %f7428, %f7430;
	add.f32 	%f7432, %f7431, 0f3089705F;
	rsqrt.approx.f32 	%f7433, %f7432;
	mul.f32 	%f7434, %f7433, %f7433;
	mul.f32 	%f7435, %f7433, %f7434;
	fma.rn.f32 	%f7436, %f7424, %f7435, %f7420;
	fma.rn.f32 	%f7437, %f7426, %f7435, %f7421;
	fma.rn.f32 	%f7438, %f7428, %f7435, %f7422;
	ld.shared.f32 	%f7439, [_ZZ9bodyForceP4BodyfiE6pShare+6960];
	sub.f32 	%f7440, %f7439, %f1;
	ld.shared.f32 	%f7441, [_ZZ9bodyForceP4BodyfiE6pShare+6964];
	sub.f32 	%f7442, %f7441, %f2;
	ld.shared.f32 	%f7443, [_ZZ9bodyForceP4BodyfiE6pShare+6968];
	sub.f32 	%f7444, %f7443, %f3;
	mul.f32 	%f7445, %f7442, %f7442;
	fma.rn.f32 	%f7446, %f7440, %f7440, %f7445;
	fma.rn.f32 	%f7447, %f7444, %f7444, %f7446;
	add.f32 	%f7448, %f7447, 0f3089705F;
	rsqrt.approx.f32 	%f7449, %f7448;
	mul.f32 	%f7450, %f7449, %f7449;
	mul.f32 	%f7451, %f7449, %f7450;
	fma.rn.f32 	%f7452, %f7440, %f7451, %f7436;
	fma.rn.f32 	%f7453, %f7442, %f7451, %f7437;
	fma.rn.f32 	%f7454, %f7444, %f7451, %f7438;
	ld.shared.f32 	%f7455, [_ZZ9bodyForceP4BodyfiE6pShare+6972];
	sub.f32 	%f7456, %f7455, %f1;
	ld.shared.f32 	%f7457, [_ZZ9bodyForceP4BodyfiE6pShare+6976];
	sub.f32 	%f7458, %f7457, %f2;
	ld.shared.f32 	%f7459, [_ZZ9bodyForceP4BodyfiE6pShare+6980];
	sub.f32 	%f7460, %f7459, %f3;
	mul.f32 	%f7461, %f7458, %f7458;
	fma.rn.f32 	%f7462, %f7456, %f7456, %f7461;
	fma.rn.f32 	%f7463, %f7460, %f7460, %f7462;
	add.f32 	%f7464, %f7463, 0f3089705F;
	rsqrt.approx.f32 	%f7465, %f7464;
	mul.f32 	%f7466, %f7465, %f7465;
	mul.f32 	%f7467, %f7465, %f7466;
	fma.rn.f32 	%f7468, %f7456, %f7467, %f7452;
	fma.rn.f32 	%f7469, %f7458, %f7467, %f7453;
	fma.rn.f32 	%f7470, %f7460, %f7467, %f7454;
	ld.shared.f32 	%f7471, [_ZZ9bodyForceP4BodyfiE6pShare+6984];
	sub.f32 	%f7472, %f7471, %f1;
	ld.shared.f32 	%f7473, [_ZZ9bodyForceP4BodyfiE6pShare+6988];
	sub.f32 	%f7474, %f7473, %f2;
	ld.shared.f32 	%f7475, [_ZZ9bodyForceP4BodyfiE6pShare+6992];
	sub.f32 	%f7476, %f7475, %f3;
	mul.f32 	%f7477, %f7474, %f7474;
	fma.rn.f32 	%f7478, %f7472, %f7472, %f7477;
	fma.rn.f32 	%f7479, %f7476, %f7476, %f7478;
	add.f32 	%f7480, %f7479, 0f3089705F;
	rsqrt.approx.f32 	%f7481, %f7480;
	mul.f32 	%f7482, %f7481, %f7481;
	mul.f32 	%f7483, %f7481, %f7482;
	fma.rn.f32 	%f7484, %f7472, %f7483, %f7468;
	fma.rn.f32 	%f7485, %f7474, %f7483, %f7469;
	fma.rn.f32 	%f7486, %f7476, %f7483, %f7470;
	ld.shared.f32 	%f7487, [_ZZ9bodyForceP4BodyfiE6pShare+6996];
	sub.f32 	%f7488, %f7487, %f1;
	ld.shared.f32 	%f7489, [_ZZ9bodyForceP4BodyfiE6pShare+7000];
	sub.f32 	%f7490, %f7489, %f2;
	ld.shared.f32 	%f7491, [_ZZ9bodyForceP4BodyfiE6pShare+7004];
	sub.f32 	%f7492, %f7491, %f3;
	mul.f32 	%f7493, %f7490, %f7490;
	fma.rn.f32 	%f7494, %f7488, %f7488, %f7493;
	fma.rn.f32 	%f7495, %f7492, %f7492, %f7494;
	add.f32 	%f7496, %f7495, 0f3089705F;
	rsqrt.approx.f32 	%f7497, %f7496;
	mul.f32 	%f7498, %f7497, %f7497;
	mul.f32 	%f7499, %f7497, %f7498;
	fma.rn.f32 	%f7500, %f7488, %f7499, %f7484;
	fma.rn.f32 	%f7501, %f7490, %f7499, %f7485;
	fma.rn.f32 	%f7502, %f7492, %f7499, %f7486;
	ld.shared.f32 	%f7503, [_ZZ9bodyForceP4BodyfiE6pShare+7020];
	sub.f32 	%f7504, %f7503, %f1;
	ld.shared.f32 	%f7505, [_ZZ9bodyForceP4BodyfiE6pShare+7024];
	sub.f32 	%f7506, %f7505, %f2;
	ld.shared.f32 	%f7507, [_ZZ9bodyForceP4BodyfiE6pShare+7028];
	sub.f32 	%f7508, %f7507, %f3;
	mul.f32 	%f7509, %f7506, %f7506;
	fma.rn.f32 	%f7510, %f7504, %f7504, %f7509;
	fma.rn.f32 	%f7511, %f7508, %f7508, %f7510;
	add.f32 	%f7512, %f7511, 0f3089705F;
	rsqrt.approx.f32 	%f7513, %f7512;
	mul.f32 	%f7514, %f7513, %f7513;
	mul.f32 	%f7515, %f7513, %f7514;
	fma.rn.f32 	%f7516, %f7504, %f7515, %f7500;
	fma.rn.f32 	%f7517, %f7506, %f7515, %f7501;
	fma.rn.f32 	%f7518, %f7508, %f7515, %f7502;
	ld.shared.f32 	%f7519, [_ZZ9bodyForceP4BodyfiE6pShare+7032];
	sub.f32 	%f7520, %f7519, %f1;
	ld.shared.f32 	%f7521, [_ZZ9bodyForceP4BodyfiE6pShare+7036];
	sub.f32 	%f7522, %f7521, %f2;
	ld.shared.f32 	%f7523, [_ZZ9bodyForceP4BodyfiE6pShare+7040];
	sub.f32 	%f7524, %f7523, %f3;
	mul.f32 	%f7525, %f7522, %f7522;
	fma.rn.f32 	%f7526, %f7520, %f7520, %f7525;
	fma.rn.f32 	%f7527, %f7524, %f7524, %f7526;
	add.f32 	%f7528, %f7527, 0f3089705F;
	rsqrt.approx.f32 	%f7529, %f7528;
	mul.f32 	%f7530, %f7529, %f7529;
	mul.f32 	%f7531, %f7529, %f7530;
	fma.rn.f32 	%f7532, %f7520, %f7531, %f7516;
	fma.rn.f32 	%f7533, %f7522, %f7531, %f7517;
	fma.rn.f32 	%f7534, %f7524, %f7531, %f7518;
	ld.shared.f32 	%f7535, [_ZZ9bodyForceP4BodyfiE6pShare+7044];
	sub.f32 	%f7536, %f7535, %f1;
	ld.shared.f32 	%f7537, [_ZZ9bodyForceP4BodyfiE6pShare+7048];
	sub.f32 	%f7538, %f7537, %f2;
	ld.shared.f32 	%f7539, [_ZZ9bodyForceP4BodyfiE6pShare+7052];
	sub.f32 	%f7540, %f7539, %f3;
	mul.f32 	%f7541, %f7538, %f7538;
	fma.rn.f32 	%f7542, %f7536, %f7536, %f7541;
	fma.rn.f32 	%f7543, %f7540, %f7540, %f7542;
	add.f32 	%f7544, %f7543, 0f3089705F;
	rsqrt.approx.f32 	%f7545, %f7544;
	mul.f32 	%f7546, %f7545, %f7545;
	mul.f32 	%f7547, %f7545, %f7546;
	fma.rn.f32 	%f7548, %f7536, %f7547, %f7532;
	fma.rn.f32 	%f7549, %f7538, %f7547, %f7533;
	fma.rn.f32 	%f7550, %f7540, %f7547, %f7534;
	ld.shared.f32 	%f7551, [_ZZ9bodyForceP4BodyfiE6pShare+7056];
	sub.f32 	%f7552, %f7551, %f1;
	ld.shared.f32 	%f7553, [_ZZ9bodyForceP4BodyfiE6pShare+7060];
	sub.f32 	%f7554, %f7553, %f2;
	ld.shared.f32 	%f7555, [_ZZ9bodyForceP4BodyfiE6pShare+7064];
	sub.f32 	%f7556, %f7555, %f3;
	mul.f32 	%f7557, %f7554, %f7554;
	fma.rn.f32 	%f7558, %f7552, %f7552, %f7557;
	fma.rn.f32 	%f7559, %f7556, %f7556, %f7558;
	add.f32 	%f7560, %f7559, 0f3089705F;
	rsqrt.approx.f32 	%f7561, %f7560;
	mul.f32 	%f7562, %f7561, %f7561;
	mul.f32 	%f7563, %f7561, %f7562;
	fma.rn.f32 	%f7564, %f7552, %f7563, %f7548;
	fma.rn.f32 	%f7565, %f7554, %f7563, %f7549;
	fma.rn.f32 	%f7566, %f7556, %f7563, %f7550;
	ld.shared.f32 	%f7567, [_ZZ9bodyForceP4BodyfiE6pShare+7080];
	sub.f32 	%f7568, %f7567, %f1;
	ld.shared.f32 	%f7569, [_ZZ9bodyForceP4BodyfiE6pShare+7084];
	sub.f32 	%f7570, %f7569, %f2;
	ld.shared.f32 	%f7571, [_ZZ9bodyForceP4BodyfiE6pShare+7088];
	sub.f32 	%f7572, %f7571, %f3;
	mul.f32 	%f7573, %f7570, %f7570;
	fma.rn.f32 	%f7574, %f7568, %f7568, %f7573;
	fma.rn.f32 	%f7575, %f7572, %f7572, %f7574;
	add.f32 	%f7576, %f7575, 0f3089705F;
	rsqrt.approx.f32 	%f7577, %f7576;
	mul.f32 	%f7578, %f7577, %f7577;
	mul.f32 	%f7579, %f7577, %f7578;
	fma.rn.f32 	%f7580, %f7568, %f7579, %f7564;
	fma.rn.f32 	%f7581, %f7570, %f7579, %f7565;
	fma.rn.f32 	%f7582, %f7572, %f7579, %f7566;
	ld.shared.f32 	%f7583, [_ZZ9bodyForceP4BodyfiE6pShare+7092];
	sub.f32 	%f7584, %f7583, %f1;
	ld.shared.f32 	%f7585, [_ZZ9bodyForceP4BodyfiE6pShare+7096];
	sub.f32 	%f7586, %f7585, %f2;
	ld.shared.f32 	%f7587, [_ZZ9bodyForceP4BodyfiE6pShare+7100];
	sub.f32 	%f7588, %f7587, %f3;
	mul.f32 	%f7589, %f7586, %f7586;
	fma.rn.f32 	%f7590, %f7584, %f7584, %f7589;
	fma.rn.f32 	%f7591, %f7588, %f7588, %f7590;
	add.f32 	%f7592, %f7591, 0f3089705F;
	rsqrt.approx.f32 	%f7593, %f7592;
	mul.f32 	%f7594, %f7593, %f7593;
	mul.f32 	%f7595, %f7593, %f7594;
	fma.rn.f32 	%f7596, %f7584, %f7595, %f7580;
	fma.rn.f32 	%f7597, %f7586, %f7595, %f7581;
	fma.rn.f32 	%f7598, %f7588, %f7595, %f7582;
	ld.shared.f32 	%f7599, [_ZZ9bodyForceP4BodyfiE6pShare+7104];
	sub.f32 	%f7600, %f7599, %f1;
	ld.shared.f32 	%f7601, [_ZZ9bodyForceP4BodyfiE6pShare+7108];
	sub.f32 	%f7602, %f7601, %f2;
	ld.shared.f32 	%f7603, [_ZZ9bodyForceP4BodyfiE6pShare+7112];
	sub.f32 	%f7604, %f7603, %f3;
	mul.f32 	%f7605, %f7602, %f7602;
	fma.rn.f32 	%f7606, %f7600, %f7600, %f7605;
	fma.rn.f32 	%f7607, %f7604, %f7604, %f7606;
	add.f32 	%f7608, %f7607, 0f3089705F;
	rsqrt.approx.f32 	%f7609, %f7608;
	mul.f32 	%f7610, %f7609, %f7609;
	mul.f32 	%f7611, %f7609, %f7610;
	fma.rn.f32 	%f7612, %f7600, %f7611, %f7596;
	fma.rn.f32 	%f7613, %f7602, %f7611, %f7597;
	fma.rn.f32 	%f7614, %f7604, %f7611, %f7598;
	ld.shared.f32 	%f7615, [_ZZ9bodyForceP4BodyfiE6pShare+7116];
	sub.f32 	%f7616, %f7615, %f1;
	ld.shared.f32 	%f7617, [_ZZ9bodyForceP4BodyfiE6pShare+7120];
	sub.f32 	%f7618, %f7617, %f2;
	ld.shared.f32 	%f7619, [_ZZ9bodyForceP4BodyfiE6pShare+7124];
	sub.f32 	%f7620, %f7619, %f3;
	mul.f32 	%f7621, %f7618, %f7618;
	fma.rn.f32 	%f7622, %f7616, %f7616, %f7621;
	fma.rn.f32 	%f7623, %f7620, %f7620, %f7622;
	add.f32 	%f7624, %f7623, 0f3089705F;
	rsqrt.approx.f32 	%f7625, %f7624;
	mul.f32 	%f7626, %f7625, %f7625;
	mul.f32 	%f7627, %f7625, %f7626;
	fma.rn.f32 	%f7628, %f7616, %f7627, %f7612;
	fma.rn.f32 	%f7629, %f7618, %f7627, %f7613;
	fma.rn.f32 	%f7630, %f7620, %f7627, %f7614;
	ld.shared.f32 	%f7631, [_ZZ9bodyForceP4BodyfiE6pShare+7140];
	sub.f32 	%f7632, %f7631, %f1;
	ld.shared.f32 	%f7633, [_ZZ9bodyForceP4BodyfiE6pShare+7144];
	sub.f32 	%f7634, %f7633, %f2;
	ld.shared.f32 	%f7635, [_ZZ9bodyForceP4BodyfiE6pShare+7148];
	sub.f32 	%f7636, %f7635, %f3;
	mul.f32 	%f7637, %f7634, %f7634;
	fma.rn.f32 	%f7638, %f7632, %f7632, %f7637;
	fma.rn.f32 	%f7639, %f7636, %f7636, %f7638;
	add.f32 	%f7640, %f7639, 0f3089705F;
	rsqrt.approx.f32 	%f7641, %f7640;
	mul.f32 	%f7642, %f7641, %f7641;
	mul.f32 	%f7643, %f7641, %f7642;
	fma.rn.f32 	%f7644, %f7632, %f7643, %f7628;
	fma.rn.f32 	%f7645, %f7634, %f7643, %f7629;
	fma.rn.f32 	%f7646, %f7636, %f7643, %f7630;
	ld.shared.f32 	%f7647, [_ZZ9bodyForceP4BodyfiE6pShare+7152];
	sub.f32 	%f7648, %f7647, %f1;
	ld.shared.f32 	%f7649, [_ZZ9bodyForceP4BodyfiE6pShare+7156];
	sub.f32 	%f7650, %f7649, %f2;
	ld.shared.f32 	%f7651, [_ZZ9bodyForceP4BodyfiE6pShare+7160];
	sub.f32 	%f7652, %f7651, %f3;
	mul.f32 	%f7653, %f7650, %f7650;
	fma.rn.f32 	%f7654, %f7648, %f7648, %f7653;
	fma.rn.f32 	%f7655, %f7652, %f7652, %f7654;
	add.f32 	%f7656, %f7655, 0f3089705F;
	rsqrt.approx.f32 	%f7657, %f7656;
	mul.f32 	%f7658, %f7657, %f7657;
	mul.f32 	%f7659, %f7657, %f7658;
	fma.rn.f32 	%f7660, %f7648, %f7659, %f7644;
	fma.rn.f32 	%f7661, %f7650, %f7659, %f7645;
	fma.rn.f32 	%f7662, %f7652, %f7659, %f7646;
	ld.shared.f32 	%f7663, [_ZZ9bodyForceP4BodyfiE6pShare+7164];
	sub.f32 	%f7664, %f7663, %f1;
	ld.shared.f32 	%f7665, [_ZZ9bodyForceP4BodyfiE6pShare+7168];
	sub.f32 	%f7666, %f7665, %f2;
	ld.shared.f32 	%f7667, [_ZZ9bodyForceP4BodyfiE6pShare+7172];
	sub.f32 	%f7668, %f7667, %f3;
	mul.f32 	%f7669, %f7666, %f7666;
	fma.rn.f32 	%f7670, %f7664, %f7664, %f7669;
	fma.rn.f32 	%f7671, %f7668, %f7668, %f7670;
	add.f32 	%f7672, %f7671, 0f3089705F;
	rsqrt.approx.f32 	%f7673, %f7672;
	mul.f32 	%f7674, %f7673, %f7673;
	mul.f32 	%f7675, %f7673, %f7674;
	fma.rn.f32 	%f7676, %f7664, %f7675, %f7660;
	fma.rn.f32 	%f7677, %f7666, %f7675, %f7661;
	fma.rn.f32 	%f7678, %f7668, %f7675, %f7662;
	ld.shared.f32 	%f7679, [_ZZ9bodyForceP4BodyfiE6pShare+7176];
	sub.f32 	%f7680, %f7679, %f1;
	ld.shared.f32 	%f7681, [_ZZ9bodyForceP4BodyfiE6pShare+7180];
	sub.f32 	%f7682, %f7681, %f2;
	ld.shared.f32 	%f7683, [_ZZ9bodyForceP4BodyfiE6pShare+7184];
	sub.f32 	%f7684, %f7683, %f3;
	mul.f32 	%f7685, %f7682, %f7682;
	fma.rn.f32 	%f7686, %f7680, %f7680, %f7685;
	fma.rn.f32 	%f7687, %f7684, %f7684, %f7686;
	add.f32 	%f7688, %f7687, 0f3089705F;
	rsqrt.approx.f32 	%f7689, %f7688;
	mul.f32 	%f7690, %f7689, %f7689;
	mul.f32 	%f7691, %f7689, %f7690;
	fma.rn.f32 	%f7692, %f7680, %f7691, %f7676;
	fma.rn.f32 	%f7693, %f7682, %f7691, %f7677;
	fma.rn.f32 	%f7694, %f7684, %f7691, %f7678;
	ld.shared.f32 	%f7695, [_ZZ9bodyForceP4BodyfiE6pShare+7200];
	sub.f32 	%f7696, %f7695, %f1;
	ld.shared.f32 	%f7697, [_ZZ9bodyForceP4BodyfiE6pShare+7204];
	sub.f32 	%f7698, %f7697, %f2;
	ld.shared.f32 	%f7699, [_ZZ9bodyForceP4BodyfiE6pShare+7208];
	sub.f32 	%f7700, %f7699, %f3;
	mul.f32 	%f7701, %f7698, %f7698;
	fma.rn.f32 	%f7702, %f7696, %f7696, %f7701;
	fma.rn.f32 	%f7703, %f7700, %f7700, %f7702;
	add.f32 	%f7704, %f7703, 0f3089705F;
	rsqrt.approx.f32 	%f7705, %f7704;
	mul.f32 	%f7706, %f7705, %f7705;
	mul.f32 	%f7707, %f7705, %f7706;
	fma.rn.f32 	%f7708, %f7696, %f7707, %f7692;
	fma.rn.f32 	%f7709, %f7698, %f7707, %f7693;
	fma.rn.f32 	%f7710, %f7700, %f7707, %f7694;
	ld.shared.f32 	%f7711, [_ZZ9bodyForceP4BodyfiE6pShare+7212];
	sub.f32 	%f7712, %f7711, %f1;
	ld.shared.f32 	%f7713, [_ZZ9bodyForceP4BodyfiE6pShare+7216];
	sub.f32 	%f7714, %f7713, %f2;
	ld.shared.f32 	%f7715, [_ZZ9bodyForceP4BodyfiE6pShare+7220];
	sub.f32 	%f7716, %f7715, %f3;
	mul.f32 	%f7717, %f7714, %f7714;
	fma.rn.f32 	%f7718, %f7712, %f7712, %f7717;
	fma.rn.f32 	%f7719, %f7716, %f7716, %f7718;
	add.f32 	%f7720, %f7719, 0f3089705F;
	rsqrt.approx.f32 	%f7721, %f7720;
	mul.f32 	%f7722, %f7721, %f7721;
	mul.f32 	%f7723, %f7721, %f7722;
	fma.rn.f32 	%f7724, %f7712, %f7723, %f7708;
	fma.rn.f32 	%f7725, %f7714, %f7723, %f7709;
	fma.rn.f32 	%f7726, %f7716, %f7723, %f7710;
	ld.shared.f32 	%f7727, [_ZZ9bodyForceP4BodyfiE6pShare+7224];
	sub.f32 	%f7728, %f7727, %f1;
	ld.shared.f32 	%f7729, [_ZZ9bodyForceP4BodyfiE6pShare+7228];
	sub.f32 	%f7730, %f7729, %f2;
	ld.shared.f32 	%f7731, [_ZZ9bodyForceP4BodyfiE6pShare+7232];
	sub.f32 	%f7732, %f7731, %f3;
	mul.f32 	%f7733, %f7730, %f7730;
	fma.rn.f32 	%f7734, %f7728, %f7728, %f7733;
	fma.rn.f32 	%f7735, %f7732, %f7732, %f7734;
	add.f32 	%f7736, %f7735, 0f3089705F;
	rsqrt.approx.f32 	%f7737, %f7736;
	mul.f32 	%f7738, %f7737, %f7737;
	mul.f32 	%f7739, %f7737, %f7738;
	fma.rn.f32 	%f7740, %f7728, %f7739, %f7724;
	fma.rn.f32 	%f7741, %f7730, %f7739, %f7725;
	fma.rn.f32 	%f7742, %f7732, %f7739, %f7726;
	ld.shared.f32 	%f7743, [_ZZ9bodyForceP4BodyfiE6pShare+7236];
	sub.f32 	%f7744, %f7743, %f1;
	ld.shared.f32 	%f7745, [_ZZ9bodyForceP4BodyfiE6pShare+7240];
	sub.f32 	%f7746, %f7745, %f2;
	ld.shared.f32 	%f7747, [_ZZ9bodyForceP4BodyfiE6pShare+7244];
	sub.f32 	%f7748, %f7747, %f3;
	mul.f32 	%f7749, %f7746, %f7746;
	fma.rn.f32 	%f7750, %f7744, %f7744, %f7749;
	fma.rn.f32 	%f7751, %f7748, %f7748, %f7750;
	add.f32 	%f7752, %f7751, 0f3089705F;
	rsqrt.approx.f32 	%f7753, %f7752;
	mul.f32 	%f7754, %f7753, %f7753;
	mul.f32 	%f7755, %f7753, %f7754;
	fma.rn.f32 	%f7756, %f7744, %f7755, %f7740;
	fma.rn.f32 	%f7757, %f7746, %f7755, %f7741;
	fma.rn.f32 	%f7758, %f7748, %f7755, %f7742;
	ld.shared.f32 	%f7759, [_ZZ9bodyForceP4BodyfiE6pShare+7260];
	sub.f32 	%f7760, %f7759, %f1;
	ld.shared.f32 	%f7761, [_ZZ9bodyForceP4BodyfiE6pShare+7264];
	sub.f32 	%f7762, %f7761, %f2;
	ld.shared.f32 	%f7763, [_ZZ9bodyForceP4BodyfiE6pShare+7268];
	sub.f32 	%f7764, %f7763, %f3;
	mul.f32 	%f7765, %f7762, %f7762;
	fma.rn.f32 	%f7766, %f7760, %f7760, %f7765;
	fma.rn.f32 	%f7767, %f7764, %f7764, %f7766;
	add.f32 	%f7768, %f7767, 0f3089705F;
	rsqrt.approx.f32 	%f7769, %f7768;
	mul.f32 	%f7770, %f7769, %f7769;
	mul.f32 	%f7771, %f7769, %f7770;
	fma.rn.f32 	%f7772, %f7760, %f7771, %f7756;
	fma.rn.f32 	%f7773, %f7762, %f7771, %f7757;
	fma.rn.f32 	%f7774, %f7764, %f7771, %f7758;
	ld.shared.f32 	%f7775, [_ZZ9bodyForceP4BodyfiE6pShare+7272];
	sub.f32 	%f7776, %f7775, %f1;
	ld.shared.f32 	%f7777, [_ZZ9bodyForceP4BodyfiE6pShare+7276];
	sub.f32 	%f7778, %f7777, %f2;
	ld.shared.f32 	%f7779, [_ZZ9bodyForceP4BodyfiE6pShare+7280];
	sub.f32 	%f7780, %f7779, %f3;
	mul.f32 	%f7781, %f7778, %f7778;
	fma.rn.f32 	%f7782, %f7776, %f7776, %f7781;
	fma.rn.f32 	%f7783, %f7780, %f7780, %f7782;
	add.f32 	%f7784, %f7783, 0f3089705F;
	rsqrt.approx.f32 	%f7785, %f7784;
	mul.f32 	%f7786, %f7785, %f7785;
	mul.f32 	%f7787, %f7785, %f7786;
	fma.rn.f32 	%f7788, %f7776, %f7787, %f7772;
	fma.rn.f32 	%f7789, %f7778, %f7787, %f7773;
	fma.rn.f32 	%f7790, %f7780, %f7787, %f7774;
	ld.shared.f32 	%f7791, [_ZZ9bodyForceP4BodyfiE6pShare+7284];
	sub.f32 	%f7792, %f7791, %f1;
	ld.shared.f32 	%f7793, [_ZZ9bodyForceP4BodyfiE6pShare+7288];
	sub.f32 	%f7794, %f7793, %f2;
	ld.shared.f32 	%f7795, [_ZZ9bodyForceP4BodyfiE6pShare+7292];
	sub.f32 	%f7796, %f7795, %f3;
	mul.f32 	%f7797, %f7794, %f7794;
	fma.rn.f32 	%f7798, %f7792, %f7792, %f7797;
	fma.rn.f32 	%f7799, %f7796, %f7796, %f7798;
	add.f32 	%f7800, %f7799, 0f3089705F;
	rsqrt.approx.f32 	%f7801, %f7800;
	mul.f32 	%f7802, %f7801, %f7801;
	mul.f32 	%f7803, %f7801, %f7802;
	fma.rn.f32 	%f7804, %f7792, %f7803, %f7788;
	fma.rn.f32 	%f7805, %f7794, %f7803, %f7789;
	fma.rn.f32 	%f7806, %f7796, %f7803, %f7790;
	ld.shared.f32 	%f7807, [_ZZ9bodyForceP4BodyfiE6pShare+7296];
	sub.f32 	%f7808, %f7807, %f1;
	ld.shared.f32 	%f7809, [_ZZ9bodyForceP4BodyfiE6pShare+7300];
	sub.f32 	%f7810, %f7809, %f2;
	ld.shared.f32 	%f7811, [_ZZ9bodyForceP4BodyfiE6pShare+7304];
	sub.f32 	%f7812, %f7811, %f3;
	mul.f32 	%f7813, %f7810, %f7810;
	fma.rn.f32 	%f7814, %f7808, %f7808, %f7813;
	fma.rn.f32 	%f7815, %f7812, %f7812, %f7814;
	add.f32 	%f7816, %f7815, 0f3089705F;
	rsqrt.approx.f32 	%f7817, %f7816;
	mul.f32 	%f7818, %f7817, %f7817;
	mul.f32 	%f7819, %f7817, %f7818;
	fma.rn.f32 	%f7820, %f7808, %f7819, %f7804;
	fma.rn.f32 	%f7821, %f7810, %f7819, %f7805;
	fma.rn.f32 	%f7822, %f7812, %f7819, %f7806;
	ld.shared.f32 	%f7823, [_ZZ9bodyForceP4BodyfiE6pShare+7320];
	sub.f32 	%f7824, %f7823, %f1;
	ld.shared.f32 	%f7825, [_ZZ9bodyForceP4BodyfiE6pShare+7324];
	sub.f32 	%f7826, %f7825, %f2;
	ld.shared.f32 	%f7827, [_ZZ9bodyForceP4BodyfiE6pShare+7328];
	sub.f32 	%f7828, %f7827, %f3;
	mul.f32 	%f7829, %f7826, %f7826;
	fma.rn.f32 	%f7830, %f7824, %f7824, %f7829;
	fma.rn.f32 	%f7831, %f7828, %f7828, %f7830;
	add.f32 	%f7832, %f7831, 0f3089705F;
	rsqrt.approx.f32 	%f7833, %f7832;
	mul.f32 	%f7834, %f7833, %f7833;
	mul.f32 	%f7835, %f7833, %f7834;
	fma.rn.f32 	%f7836, %f7824, %f7835, %f7820;
	fma.rn.f32 	%f7837, %f7826, %f7835, %f7821;
	fma.rn.f32 	%f7838, %f7828, %f7835, %f7822;
	ld.shared.f32 	%f7839, [_ZZ9bodyForceP4BodyfiE6pShare+7332];
	sub.f32 	%f7840, %f7839, %f1;
	ld.shared.f32 	%f7841, [_ZZ9bodyForceP4BodyfiE6pShare+7336];
	sub.f32 	%f7842, %f7841, %f2;
	ld.shared.f32 	%f7843, [_ZZ9bodyForceP4BodyfiE6pShare+7340];
	sub.f32 	%f7844, %f7843, %f3;
	mul.f32 	%f7845, %f7842, %f7842;
	fma.rn.f32 	%f7846, %f7840, %f7840, %f7845;
	fma.rn.f32 	%f7847, %f7844, %f7844, %f7846;
	add.f32 	%f7848, %f7847, 0f3089705F;
	rsqrt.approx.f32 	%f7849, %f7848;
	mul.f32 	%f7850, %f7849, %f7849;
	mul.f32 	%f7851, %f7849, %f7850;
	fma.rn.f32 	%f7852, %f7840, %f7851, %f7836;
	fma.rn.f32 	%f7853, %f7842, %f7851, %f7837;
	fma.rn.f32 	%f7854, %f7844, %f7851, %f7838;
	ld.shared.f32 	%f7855, [_ZZ9bodyForceP4BodyfiE6pShare+7344];
	sub.f32 	%f7856, %f7855, %f1;
	ld.shared.f32 	%f7857, [_ZZ9bodyForceP4BodyfiE6pShare+7348];
	sub.f32 	%f7858, %f7857, %f2;
	ld.shared.f32 	%f7859, [_ZZ9bodyForceP4BodyfiE6pShare+7352];
	sub.f32 	%f7860, %f7859, %f3;
	mul.f32 	%f7861, %f7858, %f7858;
	fma.rn.f32 	%f7862, %f7856, %f7856, %f7861;
	fma.rn.f32 	%f7863, %f7860, %f7860, %f7862;
	add.f32 	%f7864, %f7863, 0f3089705F;
	rsqrt.approx.f32 	%f7865, %f7864;
	mul.f32 	%f7866, %f7865, %f7865;
	mul.f32 	%f7867, %f7865, %f7866;
	fma.rn.f32 	%f7868, %f7856, %f7867, %f7852;
	fma.rn.f32 	%f7869, %f7858, %f7867, %f7853;
	fma.rn.f32 	%f7870, %f7860, %f7867, %f7854;
	ld.shared.f32 	%f7871, [_ZZ9bodyForceP4BodyfiE6pShare+7356];
	sub.f32 	%f7872, %f7871, %f1;
	ld.shared.f32 	%f7873, [_ZZ9bodyForceP4BodyfiE6pShare+7360];
	sub.f32 	%f7874, %f7873, %f2;
	ld.shared.f32 	%f7875, [_ZZ9bodyForceP4BodyfiE6pShare+7364];
	sub.f32 	%f7876, %f7875, %f3;
	mul.f32 	%f7877, %f7874, %f7874;
	fma.rn.f32 	%f7878, %f7872, %f7872, %f7877;
	fma.rn.f32 	%f7879, %f7876, %f7876, %f7878;
	add.f32 	%f7880, %f7879, 0f3089705F;
	rsqrt.approx.f32 	%f7881, %f7880;
	mul.f32 	%f7882, %f7881, %f7881;
	mul.f32 	%f7883, %f7881, %f7882;
	fma.rn.f32 	%f7884, %f7872, %f7883, %f7868;
	fma.rn.f32 	%f7885, %f7874, %f7883, %f7869;
	fma.rn.f32 	%f7886, %f7876, %f7883, %f7870;
	ld.shared.f32 	%f7887, [_ZZ9bodyForceP4BodyfiE6pShare+7380];
	sub.f32 	%f7888, %f7887, %f1;
	ld.shared.f32 	%f7889, [_ZZ9bodyForceP4BodyfiE6pShare+7384];
	sub.f32 	%f7890, %f7889, %f2;
	ld.shared.f32 	%f7891, [_ZZ9bodyForceP4BodyfiE6pShare+7388];
	sub.f32 	%f7892, %f7891, %f3;
	mul.f32 	%f7893, %f7890, %f7890;
	fma.rn.f32 	%f7894, %f7888, %f7888, %f7893;
	fma.rn.f32 	%f7895, %f7892, %f7892, %f7894;
	add.f32 	%f7896, %f7895, 0f3089705F;
	rsqrt.approx.f32 	%f7897, %f7896;
	mul.f32 	%f7898, %f7897, %f7897;
	mul.f32 	%f7899, %f7897, %f7898;
	fma.rn.f32 	%f7900, %f7888, %f7899, %f7884;
	fma.rn.f32 	%f7901, %f7890, %f7899, %f7885;
	fma.rn.f32 	%f7902, %f7892, %f7899, %f7886;
	ld.shared.f32 	%f7903, [_ZZ9bodyForceP4BodyfiE6pShare+7392];
	sub.f32 	%f7904, %f7903, %f1;
	ld.shared.f32 	%f7905, [_ZZ9bodyForceP4BodyfiE6pShare+7396];
	sub.f32 	%f7906, %f7905, %f2;
	ld.shared.f32 	%f7907, [_ZZ9bodyForceP4BodyfiE6pShare+7400];
	sub.f32 	%f7908, %f7907, %f3;
	mul.f32 	%f7909, %f7906, %f7906;
	fma.rn.f32 	%f7910, %f7904, %f7904, %f7909;
	fma.rn.f32 	%f7911, %f7908, %f7908, %f7910;
	add.f32 	%f7912, %f7911, 0f3089705F;
	rsqrt.approx.f32 	%f7913, %f7912;
	mul.f32 	%f7914, %f7913, %f7913;
	mul.f32 	%f7915, %f7913, %f7914;
	fma.rn.f32 	%f7916, %f7904, %f7915, %f7900;
	fma.rn.f32 	%f7917, %f7906, %f7915, %f7901;
	fma.rn.f32 	%f7918, %f7908, %f7915, %f7902;
	ld.shared.f32 	%f7919, [_ZZ9bodyForceP4BodyfiE6pShare+7404];
	sub.f32 	%f7920, %f7919, %f1;
	ld.shared.f32 	%f7921, [_ZZ9bodyForceP4BodyfiE6pShare+7408];
	sub.f32 	%f7922, %f7921, %f2;
	ld.shared.f32 	%f7923, [_ZZ9bodyForceP4BodyfiE6pShare+7412];
	sub.f32 	%f7924, %f7923, %f3;
	mul.f32 	%f7925, %f7922, %f7922;
	fma.rn.f32 	%f7926, %f7920, %f7920, %f7925;
	fma.rn.f32 	%f7927, %f7924, %f7924, %f7926;
	add.f32 	%f7928, %f7927, 0f3089705F;
	rsqrt.approx.f32 	%f7929, %f7928;
	mul.f32 	%f7930, %f7929, %f7929;
	mul.f32 	%f7931, %f7929, %f7930;
	fma.rn.f32 	%f7932, %f7920, %f7931, %f7916;
	fma.rn.f32 	%f7933, %f7922, %f7931, %f7917;
	fma.rn.f32 	%f7934, %f7924, %f7931, %f7918;
	ld.shared.f32 	%f7935, [_ZZ9bodyForceP4BodyfiE6pShare+7416];
	sub.f32 	%f7936, %f7935, %f1;
	ld.shared.f32 	%f7937, [_ZZ9bodyForceP4BodyfiE6pShare+7420];
	sub.f32 	%f7938, %f7937, %f2;
	ld.shared.f32 	%f7939, [_ZZ9bodyForceP4BodyfiE6pShare+7424];
	sub.f32 	%f7940, %f7939, %f3;
	mul.f32 	%f7941, %f7938, %f7938;
	fma.rn.f32 	%f7942, %f7936, %f7936, %f7941;
	fma.rn.f32 	%f7943, %f7940, %f7940, %f7942;
	add.f32 	%f7944, %f7943, 0f3089705F;
	rsqrt.approx.f32 	%f7945, %f7944;
	mul.f32 	%f7946, %f7945, %f7945;
	mul.f32 	%f7947, %f7945, %f7946;
	fma.rn.f32 	%f7948, %f7936, %f7947, %f7932;
	fma.rn.f32 	%f7949, %f7938, %f7947, %f7933;
	fma.rn.f32 	%f7950, %f7940, %f7947, %f7934;
	ld.shared.f32 	%f7951, [_ZZ9bodyForceP4BodyfiE6pShare+7440];
	sub.f32 	%f7952, %f7951, %f1;
	ld.shared.f32 	%f7953, [_ZZ9bodyForceP4BodyfiE6pShare+7444];
	sub.f32 	%f7954, %f7953, %f2;
	ld.shared.f32 	%f7955, [_ZZ9bodyForceP4BodyfiE6pShare+7448];
	sub.f32 	%f7956, %f7955, %f3;
	mul.f32 	%f7957, %f7954, %f7954;
	fma.rn.f32 	%f7958, %f7952, %f7952, %f7957;
	fma.rn.f32 	%f7959, %f7956, %f7956, %f7958;
	add.f32 	%f7960, %f7959, 0f3089705F;
	rsqrt.approx.f32 	%f7961, %f7960;
	mul.f32 	%f7962, %f7961, %f7961;
	mul.f32 	%f7963, %f7961, %f7962;
	fma.rn.f32 	%f7964, %f7952, %f7963, %f7948;
	fma.rn.f32 	%f7965, %f7954, %f7963, %f7949;
	fma.rn.f32 	%f7966, %f7956, %f7963, %f7950;
	ld.shared.f32 	%f7967, [_ZZ9bodyForceP4BodyfiE6pShare+7452];
	sub.f32 	%f7968, %f7967, %f1;
	ld.shared.f32 	%f7969, [_ZZ9bodyForceP4BodyfiE6pShare+7456];
	sub.f32 	%f7970, %f7969, %f2;
	ld.shared.f32 	%f7971, [_ZZ9bodyForceP4BodyfiE6pShare+7460];
	sub.f32 	%f7972, %f7971, %f3;
	mul.f32 	%f7973, %f7970, %f7970;
	fma.rn.f32 	%f7974, %f7968, %f7968, %f7973;
	fma.rn.f32 	%f7975, %f7972, %f7972, %f7974;
	add.f32 	%f7976, %f7975, 0f3089705F;
	rsqrt.approx.f32 	%f7977, %f7976;
	mul.f32 	%f7978, %f7977, %f7977;
	mul.f32 	%f7979, %f7977, %f7978;
	fma.rn.f32 	%f7980, %f7968, %f7979, %f7964;
	fma.rn.f32 	%f7981, %f7970, %f7979, %f7965;
	fma.rn.f32 	%f7982, %f7972, %f7979, %f7966;
	ld.shared.f32 	%f7983, [_ZZ9bodyForceP4BodyfiE6pShare+7464];
	sub.f32 	%f7984, %f7983, %f1;
	ld.shared.f32 	%f7985, [_ZZ9bodyForceP4BodyfiE6pShare+7468];
	sub.f32 	%f7986, %f7985, %f2;
	ld.shared.f32 	%f7987, [_ZZ9bodyForceP4BodyfiE6pShare+7472];
	sub.f32 	%f7988, %f7987, %f3;
	mul.f32 	%f7989, %f7986, %f7986;
	fma.rn.f32 	%f7990, %f7984, %f7984, %f7989;
	fma.rn.f32 	%f7991, %f7988, %f7988, %f7990;
	add.f32 	%f7992, %f7991, 0f3089705F;
	rsqrt.approx.f32 	%f7993, %f7992;
	mul.f32 	%f7994, %f7993, %f7993;
	mul.f32 	%f7995, %f7993, %f7994;
	fma.rn.f32 	%f7996, %f7984, %f7995, %f7980;
	fma.rn.f32 	%f7997, %f7986, %f7995, %f7981;
	fma.rn.f32 	%f7998, %f7988, %f7995, %f7982;
	ld.shared.f32 	%f7999, [_ZZ9bodyForceP4BodyfiE6pShare+7476];
	sub.f32 	%f8000, %f7999, %f1;
	ld.shared.f32 	%f8001, [_ZZ9bodyForceP4BodyfiE6pShare+7480];
	sub.f32 	%f8002, %f8001, %f2;
	ld.shared.f32 	%f8003, [_ZZ9bodyForceP4BodyfiE6pShare+7484];
	sub.f32 	%f8004, %f8003, %f3;
	mul.f32 	%f8005, %f8002, %f8002;
	fma.rn.f32 	%f8006, %f8000, %f8000, %f8005;
	fma.rn.f32 	%f8007, %f8004, %f8004, %f8006;
	add.f32 	%f8008, %f8007, 0f3089705F;
	rsqrt.approx.f32 	%f8009, %f8008;
	mul.f32 	%f8010, %f8009, %f8009;
	mul.f32 	%f8011, %f8009, %f8010;
	fma.rn.f32 	%f8012, %f8000, %f8011, %f7996;
	fma.rn.f32 	%f8013, %f8002, %f8011, %f7997;
	fma.rn.f32 	%f8014, %f8004, %f8011, %f7998;
	ld.shared.f32 	%f8015, [_ZZ9bodyForceP4BodyfiE6pShare+7500];
	sub.f32 	%f8016, %f8015, %f1;
	ld.shared.f32 	%f8017, [_ZZ9bodyForceP4BodyfiE6pShare+7504];
	sub.f32 	%f8018, %f8017, %f2;
	ld.shared.f32 	%f8019, [_ZZ9bodyForceP4BodyfiE6pShare+7508];
	sub.f32 	%f8020, %f8019, %f3;
	mul.f32 	%f8021, %f8018, %f8018;
	fma.rn.f32 	%f8022, %f8016, %f8016, %f8021;
	fma.rn.f32 	%f8023, %f8020, %f8020, %f8022;
	add.f32 	%f8024, %f8023, 0f3089705F;
	rsqrt.approx.f32 	%f8025, %f8024;
	mul.f32 	%f8026, %f8025, %f8025;
	mul.f32 	%f8027, %f8025, %f8026;
	fma.rn.f32 	%f8028, %f8016, %f8027, %f8012;
	fma.rn.f32 	%f8029, %f8018, %f8027, %f8013;
	fma.rn.f32 	%f8030, %f8020, %f8027, %f8014;
	ld.shared.f32 	%f8031, [_ZZ9bodyForceP4BodyfiE6pShare+7512];
	sub.f32 	%f8032, %f8031, %f1;
	ld.shared.f32 	%f8033, [_ZZ9bodyForceP4BodyfiE6pShare+7516];
	sub.f32 	%f8034, %f8033, %f2;
	ld.shared.f32 	%f8035, [_ZZ9bodyForceP4BodyfiE6pShare+7520];
	sub.f32 	%f8036, %f8035, %f3;
	mul.f32 	%f8037, %f8034, %f8034;
	fma.rn.f32 	%f8038, %f8032, %f8032, %f8037;
	fma.rn.f32 	%f8039, %f8036, %f8036, %f8038;
	add.f32 	%f8040, %f8039, 0f3089705F;
	rsqrt.approx.f32 	%f8041, %f8040;
	mul.f32 	%f8042, %f8041, %f8041;
	mul.f32 	%f8043, %f8041, %f8042;
	fma.rn.f32 	%f8044, %f8032, %f8043, %f8028;
	fma.rn.f32 	%f8045, %f8034, %f8043, %f8029;
	fma.rn.f32 	%f8046, %f8036, %f8043, %f8030;
	ld.shared.f32 	%f8047, [_ZZ9bodyForceP4BodyfiE6pShare+7524];
	sub.f32 	%f8048, %f8047, %f1;
	ld.shared.f32 	%f8049, [_ZZ9bodyForceP4BodyfiE6pShare+7528];
	sub.f32 	%f8050, %f8049, %f2;
	ld.shared.f32 	%f8051, [_ZZ9bodyForceP4BodyfiE6pShare+7532];
	sub.f32 	%f8052, %f8051, %f3;
	mul.f32 	%f8053, %f8050, %f8050;
	fma.rn.f32 	%f8054, %f8048, %f8048, %f8053;
	fma.rn.f32 	%f8055, %f8052, %f8052, %f8054;
	add.f32 	%f8056, %f8055, 0f3089705F;
	rsqrt.approx.f32 	%f8057, %f8056;
	mul.f32 	%f8058, %f8057, %f8057;
	mul.f32 	%f8059, %f8057, %f8058;
	fma.rn.f32 	%f8060, %f8048, %f8059, %f8044;
	fma.rn.f32 	%f8061, %f8050, %f8059, %f8045;
	fma.rn.f32 	%f8062, %f8052, %f8059, %f8046;
	ld.shared.f32 	%f8063, [_ZZ9bodyForceP4BodyfiE6pShare+7536];
	sub.f32 	%f8064, %f8063, %f1;
	ld.shared.f32 	%f8065, [_ZZ9bodyForceP4BodyfiE6pShare+7540];
	sub.f32 	%f8066, %f8065, %f2;
	ld.shared.f32 	%f8067, [_ZZ9bodyForceP4BodyfiE6pShare+7544];
	sub.f32 	%f8068, %f8067, %f3;
	mul.f32 	%f8069, %f8066, %f8066;
	fma.rn.f32 	%f8070, %f8064, %f8064, %f8069;
	fma.rn.f32 	%f8071, %f8068, %f8068, %f8070;
	add.f32 	%f8072, %f8071, 0f3089705F;
	rsqrt.approx.f32 	%f8073, %f8072;
	mul.f32 	%f8074, %f8073, %f8073;
	mul.f32 	%f8075, %f8073, %f8074;
	fma.rn.f32 	%f8076, %f8064, %f8075, %f8060;
	fma.rn.f32 	%f8077, %f8066, %f8075, %f8061;
	fma.rn.f32 	%f8078, %f8068, %f8075, %f8062;
	ld.shared.f32 	%f8079, [_ZZ9bodyForceP4BodyfiE6pShare+7560];
	sub.f32 	%f8080, %f8079, %f1;
	ld.shared.f32 	%f8081, [_ZZ9bodyForceP4BodyfiE6pShare+7564];
	sub.f32 	%f8082, %f8081, %f2;
	ld.shared.f32 	%f8083, [_ZZ9bodyForceP4BodyfiE6pShare+7568];
	sub.f32 	%f8084, %f8083, %f3;
	mul.f32 	%f8085, %f8082, %f8082;
	fma.rn.f32 	%f8086, %f8080, %f8080, %f8085;
	fma.rn.f32 	%f8087, %f8084, %f8084, %f8086;
	add.f32 	%f8088, %f8087, 0f3089705F;
	rsqrt.approx.f32 	%f8089, %f8088;
	mul.f32 	%f8090, %f8089, %f8089;
	mul.f32 	%f8091, %f8089, %f8090;
	fma.rn.f32 	%f8092, %f8080, %f8091, %f8076;
	fma.rn.f32 	%f8093, %f8082, %f8091, %f8077;
	fma.rn.f32 	%f8094, %f8084, %f8091, %f8078;
	ld.shared.f32 	%f8095, [_ZZ9bodyForceP4BodyfiE6pShare+7572];
	sub.f32 	%f8096, %f8095, %f1;
	ld.shared.f32 	%f8097, [_ZZ9bodyForceP4BodyfiE6pShare+7576];
	sub.f32 	%f8098, %f8097, %f2;
	ld.shared.f32 	%f8099, [_ZZ9bodyForceP4BodyfiE6pShare+7580];
	sub.f32 	%f8100, %f8099, %f3;
	mul.f32 	%f8101, %f8098, %f8098;
	fma.rn.f32 	%f8102, %f8096, %f8096, %f8101;
	fma.rn.f32 	%f8103, %f8100, %f8100, %f8102;
	add.f32 	%f8104, %f8103, 0f3089705F;
	rsqrt.approx.f32 	%f8105, %f8104;
	mul.f32 	%f8106, %f8105, %f8105;
	mul.f32 	%f8107, %f8105, %f8106;
	fma.rn.f32 	%f8108, %f8096, %f8107, %f8092;
	fma.rn.f32 	%f8109, %f8098, %f8107, %f8093;
	fma.rn.f32 	%f8110, %f8100, %f8107, %f8094;
	ld.shared.f32 	%f8111, [_ZZ9bodyForceP4BodyfiE6pShare+7584];
	sub.f32 	%f8112, %f8111, %f1;
	ld.shared.f32 	%f8113, [_ZZ9bodyForceP4BodyfiE6pShare+7588];
	sub.f32 	%f8114, %f8113, %f2;
	ld.shared.f32 	%f8115, [_ZZ9bodyForceP4BodyfiE6pShare+7592];
	sub.f32 	%f8116, %f8115, %f3;
	mul.f32 	%f8117, %f8114, %f8114;
	fma.rn.f32 	%f8118, %f8112, %f8112, %f8117;
	fma.rn.f32 	%f8119, %f8116, %f8116, %f8118;
	add.f32 	%f8120, %f8119, 0f3089705F;
	rsqrt.approx.f32 	%f8121, %f8120;
	mul.f32 	%f8122, %f8121, %f8121;
	mul.f32 	%f8123, %f8121, %f8122;
	fma.rn.f32 	%f8124, %f8112, %f8123, %f8108;
	fma.rn.f32 	%f8125, %f8114, %f8123, %f8109;
	fma.rn.f32 	%f8126, %f8116, %f8123, %f8110;
	ld.shared.f32 	%f8127, [_ZZ9bodyForceP4BodyfiE6pShare+7596];
	sub.f32 	%f8128, %f8127, %f1;
	ld.shared.f32 	%f8129, [_ZZ9bodyForceP4BodyfiE6pShare+7600];
	sub.f32 	%f8130, %f8129, %f2;
	ld.shared.f32 	%f8131, [_ZZ9bodyForceP4BodyfiE6pShare+7604];
	sub.f32 	%f8132, %f8131, %f3;
	mul.f32 	%f8133, %f8130, %f8130;
	fma.rn.f32 	%f8134, %f8128, %f8128, %f8133;
	fma.rn.f32 	%f8135, %f8132, %f8132, %f8134;
	add.f32 	%f8136, %f8135, 0f3089705F;
	rsqrt.approx.f32 	%f8137, %f8136;
	mul.f32 	%f8138, %f8137, %f8137;
	mul.f32 	%f8139, %f8137, %f8138;
	fma.rn.f32 	%f8140, %f8128, %f8139, %f8124;
	fma.rn.f32 	%f8141, %f8130, %f8139, %f8125;
	fma.rn.f32 	%f8142, %f8132, %f8139, %f8126;
	ld.shared.f32 	%f8143, [_ZZ9bodyForceP4BodyfiE6pShare+7620];
	sub.f32 	%f8144, %f8143, %f1;
	ld.shared.f32 	%f8145, [_ZZ9bodyForceP4BodyfiE6pShare+7624];
	sub.f32 	%f8146, %f8145, %f2;
	ld.shared.f32 	%f8147, [_ZZ9bodyForceP4BodyfiE6pShare+7628];
	sub.f32 	%f8148, %f8147, %f3;
	mul.f32 	%f8149, %f8146, %f8146;
	fma.rn.f32 	%f8150, %f8144, %f8144, %f8149;
	fma.rn.f32 	%f8151, %f8148, %f8148, %f8150;
	add.f32 	%f8152, %f8151, 0f3089705F;
	rsqrt.approx.f32 	%f8153, %f8152;
	mul.f32 	%f8154, %f8153, %f8153;
	mul.f32 	%f8155, %f8153, %f8154;
	fma.rn.f32 	%f8156, %f8144, %f8155, %f8140;
	fma.rn.f32 	%f8157, %f8146, %f8155, %f8141;
	fma.rn.f32 	%f8158, %f8148, %f8155, %f8142;
	ld.shared.f32 	%f8159, [_ZZ9bodyForceP4BodyfiE6pShare+7632];
	sub.f32 	%f8160, %f8159, %f1;
	ld.shared.f32 	%f8161, [_ZZ9bodyForceP4BodyfiE6pShare+7636];
	sub.f32 	%f8162, %f8161, %f2;
	ld.shared.f32 	%f8163, [_ZZ9bodyForceP4BodyfiE6pShare+7640];
	sub.f32 	%f8164, %f8163, %f3;
	mul.f32 	%f8165, %f8162, %f8162;
	fma.rn.f32 	%f8166, %f8160, %f8160, %f8165;
	fma.rn.f32 	%f8167, %f8164, %f8164, %f8166;
	add.f32 	%f8168, %f8167, 0f3089705F;
	rsqrt.approx.f32 	%f8169, %f8168;
	mul.f32 	%f8170, %f8169, %f8169;
	mul.f32 	%f8171, %f8169, %f8170;
	fma.rn.f32 	%f8172, %f8160, %f8171, %f8156;
	fma.rn.f32 	%f8173, %f8162, %f8171, %f8157;
	fma.rn.f32 	%f8174, %f8164, %f8171, %f8158;
	ld.shared.f32 	%f8175, [_ZZ9bodyForceP4BodyfiE6pShare+7644];
	sub.f32 	%f8176, %f8175, %f1;
	ld.shared.f32 	%f8177, [_ZZ9bodyForceP4BodyfiE6pShare+7648];
	sub.f32 	%f8178, %f8177, %f2;
	ld.shared.f32 	%f8179, [_ZZ9bodyForceP4BodyfiE6pShare+7652];
	sub.f32 	%f8180, %f8179, %f3;
	mul.f32 	%f8181, %f8178, %f8178;
	fma.rn.f32 	%f8182, %f8176, %f8176, %f8181;
	fma.rn.f32 	%f8183, %f8180, %f8180, %f8182;
	add.f32 	%f8184, %f8183, 0f3089705F;
	rsqrt.approx.f32 	%f8185, %f8184;
	mul.f32 	%f8186, %f8185, %f8185;
	mul.f32 	%f8187, %f8185, %f8186;
	fma.rn.f32 	%f8188, %f8176, %f8187, %f8172;
	fma.rn.f32 	%f8189, %f8178, %f8187, %f8173;
	fma.rn.f32 	%f8190, %f8180, %f8187, %f8174;
	ld.shared.f32 	%f8191, [_ZZ9bodyForceP4BodyfiE6pShare+7656];
	sub.f32 	%f8192, %f8191, %f1;
	ld.shared.f32 	%f8193, [_ZZ9bodyForceP4BodyfiE6pShare+7660];
	sub.f32 	%f8194, %f8193, %f2;
	ld.shared.f32 	%f8195, [_ZZ9bodyForceP4BodyfiE6pShare+7664];
	sub.f32 	%f8196, %f8195, %f3;
	mul.f32 	%f8197, %f8194, %f8194;
	fma.rn.f32 	%f8198, %f8192, %f8192, %f8197;
	fma.rn.f32 	%f8199, %f8196, %f8196, %f8198;
	add.f32 	%f8200, %f8199, 0f3089705F;
	rsqrt.approx.f32 	%f8201, %f8200;
	mul.f32 	%f8202, %f8201, %f8201;
	mul.f32 	%f8203, %f8201, %f8202;
	fma.rn.f32 	%f8204, %f8192, %f8203, %f8188;
	fma.rn.f32 	%f8205, %f8194, %f8203, %f8189;
	fma.rn.f32 	%f8206, %f8196, %f8203, %f8190;
	ld.shared.f32 	%f8207, [_ZZ9bodyForceP4BodyfiE6pShare+7680];
	sub.f32 	%f8208, %f8207, %f1;
	ld.shared.f32 	%f8209, [_ZZ9bodyForceP4BodyfiE6pShare+7684];
	sub.f32 	%f8210, %f8209, %f2;
	ld.shared.f32 	%f8211, [_ZZ9bodyForceP4BodyfiE6pShare+7688];
	sub.f32 	%f8212, %f8211, %f3;
	mul.f32 	%f8213, %f8210, %f8210;
	fma.rn.f32 	%f8214, %f8208, %f8208, %f8213;
	fma.rn.f32 	%f8215, %f8212, %f8212, %f8214;
	add.f32 	%f8216, %f8215, 0f3089705F;
	rsqrt.approx.f32 	%f8217, %f8216;
	mul.f32 	%f8218, %f8217, %f8217;
	mul.f32 	%f8219, %f8217, %f8218;
	fma.rn.f32 	%f8220, %f8208, %f8219, %f8204;
	fma.rn.f32 	%f8221, %f8210, %f8219, %f8205;
	fma.rn.f32 	%f8222, %f8212, %f8219, %f8206;
	ld.shared.f32 	%f8223, [_ZZ9bodyForceP4BodyfiE6pShare+7692];
	sub.f32 	%f8224, %f8223, %f1;
	ld.shared.f32 	%f8225, [_ZZ9bodyForceP4BodyfiE6pShare+7696];
	sub.f32 	%f8226, %f8225, %f2;
	ld.shared.f32 	%f8227, [_ZZ9bodyForceP4BodyfiE6pShare+7700];
	sub.f32 	%f8228, %f8227, %f3;
	mul.f32 	%f8229, %f8226, %f8226;
	fma.rn.f32 	%f8230, %f8224, %f8224, %f8229;
	fma.rn.f32 	%f8231, %f8228, %f8228, %f8230;
	add.f32 	%f8232, %f8231, 0f3089705F;
	rsqrt.approx.f32 	%f8233, %f8232;
	mul.f32 	%f8234, %f8233, %f8233;
	mul.f32 	%f8235, %f8233, %f8234;
	fma.rn.f32 	%f8236, %f8224, %f8235, %f8220;
	fma.rn.f32 	%f8237, %f8226, %f8235, %f8221;
	fma.rn.f32 	%f8238, %f8228, %f8235, %f8222;
	ld.shared.f32 	%f8239, [_ZZ9bodyForceP4BodyfiE6pShare+7704];
	sub.f32 	%f8240, %f8239, %f1;
	ld.shared.f32 	%f8241, [_ZZ9bodyForceP4BodyfiE6pShare+7708];
	sub.f32 	%f8242, %f8241, %f2;
	ld.shared.f32 	%f8243, [_ZZ9bodyForceP4BodyfiE6pShare+7712];
	sub.f32 	%f8244, %f8243, %f3;
	mul.f32 	%f8245, %f8242, %f8242;
	fma.rn.f32 	%f8246, %f8240, %f8240, %f8245;
	fma.rn.f32 	%f8247, %f8244, %f8244, %f8246;
	add.f32 	%f8248, %f8247, 0f3089705F;
	rsqrt.approx.f32 	%f8249, %f8248;
	mul.f32 	%f8250, %f8249, %f8249;
	mul.f32 	%f8251, %f8249, %f8250;
	fma.rn.f32 	%f8252, %f8240, %f8251, %f8236;
	fma.rn.f32 	%f8253, %f8242, %f8251, %f8237;
	fma.rn.f32 	%f8254, %f8244, %f8251, %f8238;
	ld.shared.f32 	%f8255, [_ZZ9bodyForceP4BodyfiE6pShare+7716];
	sub.f32 	%f8256, %f8255, %f1;
	ld.shared.f32 	%f8257, [_ZZ9bodyForceP4BodyfiE6pShare+7720];
	sub.f32 	%f8258, %f8257, %f2;
	ld.shared.f32 	%f8259, [_ZZ9bodyForceP4BodyfiE6pShare+7724];
	sub.f32 	%f8260, %f8259, %f3;
	mul.f32 	%f8261, %f8258, %f8258;
	fma.rn.f32 	%f8262, %f8256, %f8256, %f8261;
	fma.rn.f32 	%f8263, %f8260, %f8260, %f8262;
	add.f32 	%f8264, %f8263, 0f3089705F;
	rsqrt.approx.f32 	%f8265, %f8264;
	mul.f32 	%f8266, %f8265, %f8265;
	mul.f32 	%f8267, %f8265, %f8266;
	fma.rn.f32 	%f8268, %f8256, %f8267, %f8252;
	fma.rn.f32 	%f8269, %f8258, %f8267, %f8253;
	fma.rn.f32 	%f8270, %f8260, %f8267, %f8254;
	ld.shared.f32 	%f8271, [_ZZ9bodyForceP4BodyfiE6pShare+7740];
	sub.f32 	%f8272, %f8271, %f1;
	ld.shared.f32 	%f8273, [_ZZ9bodyForceP4BodyfiE6pShare+7744];
	sub.f32 	%f8274, %f8273, %f2;
	ld.shared.f32 	%f8275, [_ZZ9bodyForceP4BodyfiE6pShare+7748];
	sub.f32 	%f8276, %f8275, %f3;
	mul.f32 	%f8277, %f8274, %f8274;
	fma.rn.f32 	%f8278, %f8272, %f8272, %f8277;
	fma.rn.f32 	%f8279, %f8276, %f8276, %f8278;
	add.f32 	%f8280, %f8279, 0f3089705F;
	rsqrt.approx.f32 	%f8281, %f8280;
	mul.f32 	%f8282, %f8281, %f8281;
	mul.f32 	%f8283, %f8281, %f8282;
	fma.rn.f32 	%f8284, %f8272, %f8283, %f8268;
	fma.rn.f32 	%f8285, %f8274, %f8283, %f8269;
	fma.rn.f32 	%f8286, %f8276, %f8283, %f8270;
	ld.shared.f32 	%f8287, [_ZZ9bodyForceP4BodyfiE6pShare+7752];
	sub.f32 	%f8288, %f8287, %f1;
	ld.shared.f32 	%f8289, [_ZZ9bodyForceP4BodyfiE6pShare+7756];
	sub.f32 	%f8290, %f8289, %f2;
	ld.shared.f32 	%f8291, [_ZZ9bodyForceP4BodyfiE6pShare+7760];
	sub.f32 	%f8292, %f8291, %f3;
	mul.f32 	%f8293, %f8290, %f8290;
	fma.rn.f32 	%f8294, %f8288, %f8288, %f8293;
	fma.rn.f32 	%f8295, %f8292, %f8292, %f8294;
	add.f32 	%f8296, %f8295, 0f3089705F;
	rsqrt.approx.f32 	%f8297, %f8296;
	mul.f32 	%f8298, %f8297, %f8297;
	mul.f32 	%f8299, %f8297, %f8298;
	fma.rn.f32 	%f8300, %f8288, %f8299, %f8284;
	fma.rn.f32 	%f8301, %f8290, %f8299, %f8285;
	fma.rn.f32 	%f8302, %f8292, %f8299, %f8286;
	ld.shared.f32 	%f8303, [_ZZ9bodyForceP4BodyfiE6pShare+7764];
	sub.f32 	%f8304, %f8303, %f1;
	ld.shared.f32 	%f8305, [_ZZ9bodyForceP4BodyfiE6pShare+7768];
	sub.f32 	%f8306, %f8305, %f2;
	ld.shared.f32 	%f8307, [_ZZ9bodyForceP4BodyfiE6pShare+7772];
	sub.f32 	%f8308, %f8307, %f3;
	mul.f32 	%f8309, %f8306, %f8306;
	fma.rn.f32 	%f8310, %f8304, %f8304, %f8309;
	fma.rn.f32 	%f8311, %f8308, %f8308, %f8310;
	add.f32 	%f8312, %f8311, 0f3089705F;
	rsqrt.approx.f32 	%f8313, %f8312;
	mul.f32 	%f8314, %f8313, %f8313;
	mul.f32 	%f8315, %f8313, %f8314;
	fma.rn.f32 	%f8316, %f8304, %f8315, %f8300;
	fma.rn.f32 	%f8317, %f8306, %f8315, %f8301;
	fma.rn.f32 	%f8318, %f8308, %f8315, %f8302;
	ld.shared.f32 	%f8319, [_ZZ9bodyForceP4BodyfiE6pShare+7776];
	sub.f32 	%f8320, %f8319, %f1;
	ld.shared.f32 	%f8321, [_ZZ9bodyForceP4BodyfiE6pShare+7780];
	sub.f32 	%f8322, %f8321, %f2;
	ld.shared.f32 	%f8323, [_ZZ9bodyForceP4BodyfiE6pShare+7784];
	sub.f32 	%f8324, %f8323, %f3;
	mul.f32 	%f8325, %f8322, %f8322;
	fma.rn.f32 	%f8326, %f8320, %f8320, %f8325;
	fma.rn.f32 	%f8327, %f8324, %f8324, %f8326;
	add.f32 	%f8328, %f8327, 0f3089705F;
	rsqrt.approx.f32 	%f8329, %f8328;
	mul.f32 	%f8330, %f8329, %f8329;
	mul.f32 	%f8331, %f8329, %f8330;
	fma.rn.f32 	%f8332, %f8320, %f8331, %f8316;
	fma.rn.f32 	%f8333, %f8322, %f8331, %f8317;
	fma.rn.f32 	%f8334, %f8324, %f8331, %f8318;
	ld.shared.f32 	%f8335, [_ZZ9bodyForceP4BodyfiE6pShare+7800];
	sub.f32 	%f8336, %f8335, %f1;
	ld.shared.f32 	%f8337, [_ZZ9bodyForceP4BodyfiE6pShare+7804];
	sub.f32 	%f8338, %f8337, %f2;
	ld.shared.f32 	%f8339, [_ZZ9bodyForceP4BodyfiE6pShare+7808];
	sub.f32 	%f8340, %f8339, %f3;
	mul.f32 	%f8341, %f8338, %f8338;
	fma.rn.f32 	%f8342, %f8336, %f8336, %f8341;
	fma.rn.f32 	%f8343, %f8340, %f8340, %f8342;
	add.f32 	%f8344, %f8343, 0f3089705F;
	rsqrt.approx.f32 	%f8345, %f8344;
	mul.f32 	%f8346, %f8345, %f8345;
	mul.f32 	%f8347, %f8345, %f8346;
	fma.rn.f32 	%f8348, %f8336, %f8347, %f8332;
	fma.rn.f32 	%f8349, %f8338, %f8347, %f8333;
	fma.rn.f32 	%f8350, %f8340, %f8347, %f8334;
	ld.shared.f32 	%f8351, [_ZZ9bodyForceP4BodyfiE6pShare+7812];
	sub.f32 	%f8352, %f8351, %f1;
	ld.shared.f32 	%f8353, [_ZZ9bodyForceP4BodyfiE6pShare+7816];
	sub.f32 	%f8354, %f8353, %f2;
	ld.shared.f32 	%f8355, [_ZZ9bodyForceP4BodyfiE6pShare+7820];
	sub.f32 	%f8356, %f8355, %f3;
	mul.f32 	%f8357, %f8354, %f8354;
	fma.rn.f32 	%f8358, %f8352, %f8352, %f8357;
	fma.rn.f32 	%f8359, %f8356, %f8356, %f8358;
	add.f32 	%f8360, %f8359, 0f3089705F;
	rsqrt.approx.f32 	%f8361, %f8360;
	mul.f32 	%f8362, %f8361, %f8361;
	mul.f32 	%f8363, %f8361, %f8362;
	fma.rn.f32 	%f8364, %f8352, %f8363, %f8348;
	fma.rn.f32 	%f8365, %f8354, %f8363, %f8349;
	fma.rn.f32 	%f8366, %f8356, %f8363, %f8350;
	ld.shared.f32 	%f8367, [_ZZ9bodyForceP4BodyfiE6pShare+7824];
	sub.f32 	%f8368, %f8367, %f1;
	ld.shared.f32 	%f8369, [_ZZ9bodyForceP4BodyfiE6pShare+7828];
	sub.f32 	%f8370, %f8369, %f2;
	ld.shared.f32 	%f8371, [_ZZ9bodyForceP4BodyfiE6pShare+7832];
	sub.f32 	%f8372, %f8371, %f3;
	mul.f32 	%f8373, %f8370, %f8370;
	fma.rn.f32 	%f8374, %f8368, %f8368, %f8373;
	fma.rn.f32 	%f8375, %f8372, %f8372, %f8374;
	add.f32 	%f8376, %f8375, 0f3089705F;
	rsqrt.approx.f32 	%f8377, %f8376;
	mul.f32 	%f8378, %f8377, %f8377;
	mul.f32 	%f8379, %f8377, %f8378;
	fma.rn.f32 	%f8380, %f8368, %f8379, %f8364;
	fma.rn.f32 	%f8381, %f8370, %f8379, %f8365;
	fma.rn.f32 	%f8382, %f8372, %f8379, %f8366;
	ld.shared.f32 	%f8383, [_ZZ9bodyForceP4BodyfiE6pShare+7836];
	sub.f32 	%f8384, %f8383, %f1;
	ld.shared.f32 	%f8385, [_ZZ9bodyForceP4BodyfiE6pShare+7840];
	sub.f32 	%f8386, %f8385, %f2;
	ld.shared.f32 	%f8387, [_ZZ9bodyForceP4BodyfiE6pShare+7844];
	sub.f32 	%f8388, %f8387, %f3;
	mul.f32 	%f8389, %f8386, %f8386;
	fma.rn.f32 	%f8390, %f8384, %f8384, %f8389;
	fma.rn.f32 	%f8391, %f8388, %f8388, %f8390;
	add.f32 	%f8392, %f8391, 0f3089705F;
	rsqrt.approx.f32 	%f8393, %f8392;
	mul.f32 	%f8394, %f8393, %f8393;
	mul.f32 	%f8395, %f8393, %f8394;
	fma.rn.f32 	%f8396, %f8384, %f8395, %f8380;
	fma.rn.f32 	%f8397, %f8386, %f8395, %f8381;
	fma.rn.f32 	%f8398, %f8388, %f8395, %f8382;
	ld.shared.f32 	%f8399, [_ZZ9bodyForceP4BodyfiE6pShare+7860];
	sub.f32 	%f8400, %f8399, %f1;
	ld.shared.f32 	%f8401, [_ZZ9bodyForceP4BodyfiE6pShare+7864];
	sub.f32 	%f8402, %f8401, %f2;
	ld.shared.f32 	%f8403, [_ZZ9bodyForceP4BodyfiE6pShare+7868];
	sub.f32 	%f8404, %f8403, %f3;
	mul.f32 	%f8405, %f8402, %f8402;
	fma.rn.f32 	%f8406, %f8400, %f8400, %f8405;
	fma.rn.f32 	%f8407, %f8404, %f8404, %f8406;
	add.f32 	%f8408, %f8407, 0f3089705F;
	rsqrt.approx.f32 	%f8409, %f8408;
	mul.f32 	%f8410, %f8409, %f8409;
	mul.f32 	%f8411, %f8409, %f8410;
	fma.rn.f32 	%f8412, %f8400, %f8411, %f8396;
	fma.rn.f32 	%f8413, %f8402, %f8411, %f8397;
	fma.rn.f32 	%f8414, %f8404, %f8411, %f8398;
	ld.shared.f32 	%f8415, [_ZZ9bodyForceP4BodyfiE6pShare+7872];
	sub.f32 	%f8416, %f8415, %f1;
	ld.shared.f32 	%f8417, [_ZZ9bodyForceP4BodyfiE6pShare+7876];
	sub.f32 	%f8418, %f8417, %f2;
	ld.shared.f32 	%f8419, [_ZZ9bodyForceP4BodyfiE6pShare+7880];
	sub.f32 	%f8420, %f8419, %f3;
	mul.f32 	%f8421, %f8418, %f8418;
	fma.rn.f32 	%f8422, %f8416, %f8416, %f8421;
	fma.rn.f32 	%f8423, %f8420, %f8420, %f8422;
	add.f32 	%f8424, %f8423, 0f3089705F;
	rsqrt.approx.f32 	%f8425, %f8424;
	mul.f32 	%f8426, %f8425, %f8425;
	mul.f32 	%f8427, %f8425, %f8426;
	fma.rn.f32 	%f8428, %f8416, %f8427, %f8412;
	fma.rn.f32 	%f8429, %f8418, %f8427, %f8413;
	fma.rn.f32 	%f8430, %f8420, %f8427, %f8414;
	ld.shared.f32 	%f8431, [_ZZ9bodyForceP4BodyfiE6pShare+7884];
	sub.f32 	%f8432, %f8431, %f1;
	ld.shared.f32 	%f8433, [_ZZ9bodyForceP4BodyfiE6pShare+7888];
	sub.f32 	%f8434, %f8433, %f2;
	ld.shared.f32 	%f8435, [_ZZ9bodyForceP4BodyfiE6pShare+7892];
	sub.f32 	%f8436, %f8435, %f3;
	mul.f32 	%f8437, %f8434, %f8434;
	fma.rn.f32 	%f8438, %f8432, %f8432, %f8437;
	fma.rn.f32 	%f8439, %f8436, %f8436, %f8438;
	add.f32 	%f8440, %f8439, 0f3089705F;
	rsqrt.approx.f32 	%f8441, %f8440;
	mul.f32 	%f8442, %f8441, %f8441;
	mul.f32 	%f8443, %f8441, %f8442;
	fma.rn.f32 	%f8444, %f8432, %f8443, %f8428;
	fma.rn.f32 	%f8445, %f8434, %f8443, %f8429;
	fma.rn.f32 	%f8446, %f8436, %f8443, %f8430;
	ld.shared.f32 	%f8447, [_ZZ9bodyForceP4BodyfiE6pShare+7896];
	sub.f32 	%f8448, %f8447, %f1;
	ld.shared.f32 	%f8449, [_ZZ9bodyForceP4BodyfiE6pShare+7900];
	sub.f32 	%f8450, %f8449, %f2;
	ld.shared.f32 	%f8451, [_ZZ9bodyForceP4BodyfiE6pShare+7904];
	sub.f32 	%f8452, %f8451, %f3;
	mul.f32 	%f8453, %f8450, %f8450;
	fma.rn.f32 	%f8454, %f8448, %f8448, %f8453;
	fma.rn.f32 	%f8455, %f8452, %f8452, %f8454;
	add.f32 	%f8456, %f8455, 0f3089705F;
	rsqrt.approx.f32 	%f8457, %f8456;
	mul.f32 	%f8458, %f8457, %f8457;
	mul.f32 	%f8459, %f8457, %f8458;
	fma.rn.f32 	%f8460, %f8448, %f8459, %f8444;
	fma.rn.f32 	%f8461, %f8450, %f8459, %f8445;
	fma.rn.f32 	%f8462, %f8452, %f8459, %f8446;
	ld.shared.f32 	%f8463, [_ZZ9bodyForceP4BodyfiE6pShare+7920];
	sub.f32 	%f8464, %f8463, %f1;
	ld.shared.f32 	%f8465, [_ZZ9bodyForceP4BodyfiE6pShare+7924];
	sub.f32 	%f8466, %f8465, %f2;
	ld.shared.f32 	%f8467, [_ZZ9bodyForceP4BodyfiE6pShare+7928];
	sub.f32 	%f8468, %f8467, %f3;
	mul.f32 	%f8469, %f8466, %f8466;
	fma.rn.f32 	%f8470, %f8464, %f8464, %f8469;
	fma.rn.f32 	%f8471, %f8468, %f8468, %f8470;
	add.f32 	%f8472, %f8471, 0f3089705F;
	rsqrt.approx.f32 	%f8473, %f8472;
	mul.f32 	%f8474, %f8473, %f8473;
	mul.f32 	%f8475, %f8473, %f8474;
	fma.rn.f32 	%f8476, %f8464, %f8475, %f8460;
	fma.rn.f32 	%f8477, %f8466, %f8475, %f8461;
	fma.rn.f32 	%f8478, %f8468, %f8475, %f8462;
	ld.shared.f32 	%f8479, [_ZZ9bodyForceP4BodyfiE6pShare+7932];
	sub.f32 	%f8480, %f8479, %f1;
	ld.shared.f32 	%f8481, [_ZZ9bodyForceP4BodyfiE6pShare+7936];
	sub.f32 	%f8482, %f8481, %f2;
	ld.shared.f32 	%f8483, [_ZZ9bodyForceP4BodyfiE6pShare+7940];
	sub.f32 	%f8484, %f8483, %f3;
	mul.f32 	%f8485, %f8482, %f8482;
	fma.rn.f32 	%f8486, %f8480, %f8480, %f8485;
	fma.rn.f32 	%f8487, %f8484, %f8484, %f8486;
	add.f32 	%f8488, %f8487, 0f3089705F;
	rsqrt.approx.f32 	%f8489, %f8488;
	mul.f32 	%f8490, %f8489, %f8489;
	mul.f32 	%f8491, %f8489, %f8490;
	fma.rn.f32 	%f8492, %f8480, %f8491, %f8476;
	fma.rn.f32 	%f8493, %f8482, %f8491, %f8477;
	fma.rn.f32 	%f8494, %f8484, %f8491, %f8478;
	ld.shared.f32 	%f8495, [_ZZ9bodyForceP4BodyfiE6pShare+7944];
	sub.f32 	%f8496, %f8495, %f1;
	ld.shared.f32 	%f8497, [_ZZ9bodyForceP4BodyfiE6pShare+7948];
	sub.f32 	%f8498, %f8497, %f2;
	ld.shared.f32 	%f8499, [_ZZ9bodyForceP4BodyfiE6pShare+7952];
	sub.f32 	%f8500, %f8499, %f3;
	mul.f32 	%f8501, %f8498, %f8498;
	fma.rn.f32 	%f8502, %f8496, %f8496, %f8501;
	fma.rn.f32 	%f8503, %f8500, %f8500, %f8502;
	add.f32 	%f8504, %f8503, 0f3089705F;
	rsqrt.approx.f32 	%f8505, %f8504;
	mul.f32 	%f8506, %f8505, %f8505;
	mul.f32 	%f8507, %f8505, %f8506;
	fma.rn.f32 	%f8508, %f8496, %f8507, %f8492;
	fma.rn.f32 	%f8509, %f8498, %f8507, %f8493;
	fma.rn.f32 	%f8510, %f8500, %f8507, %f8494;
	ld.shared.f32 	%f8511, [_ZZ9bodyForceP4BodyfiE6pShare+7956];
	sub.f32 	%f8512, %f8511, %f1;
	ld.shared.f32 	%f8513, [_ZZ9bodyForceP4BodyfiE6pShare+7960];
	sub.f32 	%f8514, %f8513, %f2;
	ld.shared.f32 	%f8515, [_ZZ9bodyForceP4BodyfiE6pShare+7964];
	sub.f32 	%f8516, %f8515, %f3;
	mul.f32 	%f8517, %f8514, %f8514;
	fma.rn.f32 	%f8518, %f8512, %f8512, %f8517;
	fma.rn.f32 	%f8519, %f8516, %f8516, %f8518;
	add.f32 	%f8520, %f8519, 0f3089705F;
	rsqrt.approx.f32 	%f8521, %f8520;
	mul.f32 	%f8522, %f8521, %f8521;
	mul.f32 	%f8523, %f8521, %f8522;
	fma.rn.f32 	%f8524, %f8512, %f8523, %f8508;
	fma.rn.f32 	%f8525, %f8514, %f8523, %f8509;
	fma.rn.f32 	%f8526, %f8516, %f8523, %f8510;
	ld.shared.f32 	%f8527, [_ZZ9bodyForceP4BodyfiE6pShare+7980];
	sub.f32 	%f8528, %f8527, %f1;
	ld.shared.f32 	%f8529, [_ZZ9bodyForceP4BodyfiE6pShare+7984];
	sub.f32 	%f8530, %f8529, %f2;
	ld.shared.f32 	%f8531, [_ZZ9bodyForceP4BodyfiE6pShare+7988];
	sub.f32 	%f8532, %f8531, %f3;
	mul.f32 	%f8533, %f8530, %f8530;
	fma.rn.f32 	%f8534, %f8528, %f8528, %f8533;
	fma.rn.f32 	%f8535, %f8532, %f8532, %f8534;
	add.f32 	%f8536, %f8535, 0f3089705F;
	rsqrt.approx.f32 	%f8537, %f8536;
	mul.f32 	%f8538, %f8537, %f8537;
	mul.f32 	%f8539, %f8537, %f8538;
	fma.rn.f32 	%f8540, %f8528, %f8539, %f8524;
	fma.rn.f32 	%f8541, %f8530, %f8539, %f8525;
	fma.rn.f32 	%f8542, %f8532, %f8539, %f8526;
	ld.shared.f32 	%f8543, [_ZZ9bodyForceP4BodyfiE6pShare+7992];
	sub.f32 	%f8544, %f8543, %f1;
	ld.shared.f32 	%f8545, [_ZZ9bodyForceP4BodyfiE6pShare+7996];
	sub.f32 	%f8546, %f8545, %f2;
	ld.shared.f32 	%f8547, [_ZZ9bodyForceP4BodyfiE6pShare+8000];
	sub.f32 	%f8548, %f8547, %f3;
	mul.f32 	%f8549, %f8546, %f8546;
	fma.rn.f32 	%f8550, %f8544, %f8544, %f8549;
	fma.rn.f32 	%f8551, %f8548, %f8548, %f8550;
	add.f32 	%f8552, %f8551, 0f3089705F;
	rsqrt.approx.f32 	%f8553, %f8552;
	mul.f32 	%f8554, %f8553, %f8553;
	mul.f32 	%f8555, %f8553, %f8554;
	fma.rn.f32 	%f8556, %f8544, %f8555, %f8540;
	fma.rn.f32 	%f8557, %f8546, %f8555, %f8541;
	fma.rn.f32 	%f8558, %f8548, %f8555, %f8542;
	ld.shared.f32 	%f8559, [_ZZ9bodyForceP4BodyfiE6pShare+8004];
	sub.f32 	%f8560, %f8559, %f1;
	ld.shared.f32 	%f8561, [_ZZ9bodyForceP4BodyfiE6pShare+8008];
	sub.f32 	%f8562, %f8561, %f2;
	ld.shared.f32 	%f8563, [_ZZ9bodyForceP4BodyfiE6pShare+8012];
	sub.f32 	%f8564, %f8563, %f3;
	mul.f32 	%f8565, %f8562, %f8562;
	fma.rn.f32 	%f8566, %f8560, %f8560, %f8565;
	fma.rn.f32 	%f8567, %f8564, %f8564, %f8566;
	add.f32 	%f8568, %f8567, 0f3089705F;
	rsqrt.approx.f32 	%f8569, %f8568;
	mul.f32 	%f8570, %f8569, %f8569;
	mul.f32 	%f8571, %f8569, %f8570;
	fma.rn.f32 	%f8572, %f8560, %f8571, %f8556;
	fma.rn.f32 	%f8573, %f8562, %f8571, %f8557;
	fma.rn.f32 	%f8574, %f8564, %f8571, %f8558;
	ld.shared.f32 	%f8575, [_ZZ9bodyForceP4BodyfiE6pShare+8016];
	sub.f32 	%f8576, %f8575, %f1;
	ld.shared.f32 	%f8577, [_ZZ9bodyForceP4BodyfiE6pShare+8020];
	sub.f32 	%f8578, %f8577, %f2;
	ld.shared.f32 	%f8579, [_ZZ9bodyForceP4BodyfiE6pShare+8024];
	sub.f32 	%f8580, %f8579, %f3;
	mul.f32 	%f8581, %f8578, %f8578;
	fma.rn.f32 	%f8582, %f8576, %f8576, %f8581;
	fma.rn.f32 	%f8583, %f8580, %f8580, %f8582;
	add.f32 	%f8584, %f8583, 0f3089705F;
	rsqrt.approx.f32 	%f8585, %f8584;
	mul.f32 	%f8586, %f8585, %f8585;
	mul.f32 	%f8587, %f8585, %f8586;
	fma.rn.f32 	%f8588, %f8576, %f8587, %f8572;
	fma.rn.f32 	%f8589, %f8578, %f8587, %f8573;
	fma.rn.f32 	%f8590, %f8580, %f8587, %f8574;
	ld.shared.f32 	%f8591, [_ZZ9bodyForceP4BodyfiE6pShare+8040];
	sub.f32 	%f8592, %f8591, %f1;
	ld.shared.f32 	%f8593, [_ZZ9bodyForceP4BodyfiE6pShare+8044];
	sub.f32 	%f8594, %f8593, %f2;
	ld.shared.f32 	%f8595, [_ZZ9bodyForceP4BodyfiE6pShare+8048];
	sub.f32 	%f8596, %f8595, %f3;
	mul.f32 	%f8597, %f8594, %f8594;
	fma.rn.f32 	%f8598, %f8592, %f8592, %f8597;
	fma.rn.f32 	%f8599, %f8596, %f8596, %f8598;
	add.f32 	%f8600, %f8599, 0f3089705F;
	rsqrt.approx.f32 	%f8601, %f8600;
	mul.f32 	%f8602, %f8601, %f8601;
	mul.f32 	%f8603, %f8601, %f8602;
	fma.rn.f32 	%f8604, %f8592, %f8603, %f8588;
	fma.rn.f32 	%f8605, %f8594, %f8603, %f8589;
	fma.rn.f32 	%f8606, %f8596, %f8603, %f8590;
	ld.shared.f32 	%f8607, [_ZZ9bodyForceP4BodyfiE6pShare+8052];
	sub.f32 	%f8608, %f8607, %f1;
	ld.shared.f32 	%f8609, [_ZZ9bodyForceP4BodyfiE6pShare+8056];
	sub.f32 	%f8610, %f8609, %f2;
	ld.shared.f32 	%f8611, [_ZZ9bodyForceP4BodyfiE6pShare+8060];
	sub.f32 	%f8612, %f8611, %f3;
	mul.f32 	%f8613, %f8610, %f8610;
	fma.rn.f32 	%f8614, %f8608, %f8608, %f8613;
	fma.rn.f32 	%f8615, %f8612, %f8612, %f8614;
	add.f32 	%f8616, %f8615, 0f3089705F;
	rsqrt.approx.f32 	%f8617, %f8616;
	mul.f32 	%f8618, %f8617, %f8617;
	mul.f32 	%f8619, %f8617, %f8618;
	fma.rn.f32 	%f8620, %f8608, %f8619, %f8604;
	fma.rn.f32 	%f8621, %f8610, %f8619, %f8605;
	fma.rn.f32 	%f8622, %f8612, %f8619, %f8606;
	ld.shared.f32 	%f8623, [_ZZ9bodyForceP4BodyfiE6pShare+8064];
	sub.f32 	%f8624, %f8623, %f1;
	ld.shared.f32 	%f8625, [_ZZ9bodyForceP4BodyfiE6pShare+8068];
	sub.f32 	%f8626, %f8625, %f2;
	ld.shared.f32 	%f8627, [_ZZ9bodyForceP4BodyfiE6pShare+8072];
	sub.f32 	%f8628, %f8627, %f3;
	mul.f32 	%f8629, %f8626, %f8626;
	fma.rn.f32 	%f8630, %f8624, %f8624, %f8629;
	fma.rn.f32 	%f8631, %f8628, %f8628, %f8630;
	add.f32 	%f8632, %f8631, 0f3089705F;
	rsqrt.approx.f32 	%f8633, %f8632;
	mul.f32 	%f8634, %f8633, %f8633;
	mul.f32 	%f8635, %f8633, %f8634;
	fma.rn.f32 	%f8636, %f8624, %f8635, %f8620;
	fma.rn.f32 	%f8637, %f8626, %f8635, %f8621;
	fma.rn.f32 	%f8638, %f8628, %f8635, %f8622;
	ld.shared.f32 	%f8639, [_ZZ9bodyForceP4BodyfiE6pShare+8076];
	sub.f32 	%f8640, %f8639, %f1;
	ld.shared.f32 	%f8641, [_ZZ9bodyForceP4BodyfiE6pShare+8080];
	sub.f32 	%f8642, %f8641, %f2;
	ld.shared.f32 	%f8643, [_ZZ9bodyForceP4BodyfiE6pShare+8084];
	sub.f32 	%f8644, %f8643, %f3;
	mul.f32 	%f8645, %f8642, %f8642;
	fma.rn.f32 	%f8646, %f8640, %f8640, %f8645;
	fma.rn.f32 	%f8647, %f8644, %f8644, %f8646;
	add.f32 	%f8648, %f8647, 0f3089705F;
	rsqrt.approx.f32 	%f8649, %f8648;
	mul.f32 	%f8650, %f8649, %f8649;
	mul.f32 	%f8651, %f8649, %f8650;
	fma.rn.f32 	%f8652, %f8640, %f8651, %f8636;
	fma.rn.f32 	%f8653, %f8642, %f8651, %f8637;
	fma.rn.f32 	%f8654, %f8644, %f8651, %f8638;
	ld.shared.f32 	%f8655, [_ZZ9bodyForceP4BodyfiE6pShare+8100];
	sub.f32 	%f8656, %f8655, %f1;
	ld.shared.f32 	%f8657, [_ZZ9bodyForceP4BodyfiE6pShare+8104];
	sub.f32 	%f8658, %f8657, %f2;
	ld.shared.f32 	%f8659, [_ZZ9bodyForceP4BodyfiE6pShare+8108];
	sub.f32 	%f8660, %f8659, %f3;
	mul.f32 	%f8661, %f8658, %f8658;
	fma.rn.f32 	%f8662, %f8656, %f8656, %f8661;
	fma.rn.f32 	%f8663, %f8660, %f8660, %f8662;
	add.f32 	%f8664, %f8663, 0f3089705F;
	rsqrt.approx.f32 	%f8665, %f8664;
	mul.f32 	%f8666, %f8665, %f8665;
	mul.f32 	%f8667, %f8665, %f8666;
	fma.rn.f32 	%f8668, %f8656, %f8667, %f8652;
	fma.rn.f32 	%f8669, %f8658, %f8667, %f8653;
	fma.rn.f32 	%f8670, %f8660, %f8667, %f8654;
	ld.shared.f32 	%f8671, [_ZZ9bodyForceP4BodyfiE6pShare+8112];
	sub.f32 	%f8672, %f8671, %f1;
	ld.shared.f32 	%f8673, [_ZZ9bodyForceP4BodyfiE6pShare+8116];
	sub.f32 	%f8674, %f8673, %f2;
	ld.shared.f32 	%f8675, [_ZZ9bodyForceP4BodyfiE6pShare+8120];
	sub.f32 	%f8676, %f8675, %f3;
	mul.f32 	%f8677, %f8674, %f8674;
	fma.rn.f32 	%f8678, %f8672, %f8672, %f8677;
	fma.rn.f32 	%f8679, %f8676, %f8676, %f8678;
	add.f32 	%f8680, %f8679, 0f3089705F;
	rsqrt.approx.f32 	%f8681, %f8680;
	mul.f32 	%f8682, %f8681, %f8681;
	mul.f32 	%f8683, %f8681, %f8682;
	fma.rn.f32 	%f8684, %f8672, %f8683, %f8668;
	fma.rn.f32 	%f8685, %f8674, %f8683, %f8669;
	fma.rn.f32 	%f8686, %f8676, %f8683, %f8670;
	ld.shared.f32 	%f8687, [_ZZ9bodyForceP4BodyfiE6pShare+8124];
	sub.f32 	%f8688, %f8687, %f1;
	ld.shared.f32 	%f8689, [_ZZ9bodyForceP4BodyfiE6pShare+8128];
	sub.f32 	%f8690, %f8689, %f2;
	ld.shared.f32 	%f8691, [_ZZ9bodyForceP4BodyfiE6pShare+8132];
	sub.f32 	%f8692, %f8691, %f3;
	mul.f32 	%f8693, %f8690, %f8690;
	fma.rn.f32 	%f8694, %f8688, %f8688, %f8693;
	fma.rn.f32 	%f8695, %f8692, %f8692, %f8694;
	add.f32 	%f8696, %f8695, 0f3089705F;
	rsqrt.approx.f32 	%f8697, %f8696;
	mul.f32 	%f8698, %f8697, %f8697;
	mul.f32 	%f8699, %f8697, %f8698;
	fma.rn.f32 	%f8700, %f8688, %f8699, %f8684;
	fma.rn.f32 	%f8701, %f8690, %f8699, %f8685;
	fma.rn.f32 	%f8702, %f8692, %f8699, %f8686;
	ld.shared.f32 	%f8703, [_ZZ9bodyForceP4BodyfiE6pShare+8136];
	sub.f32 	%f8704, %f8703, %f1;
	ld.shared.f32 	%f8705, [_ZZ9bodyForceP4BodyfiE6pShare+8140];
	sub.f32 	%f8706, %f8705, %f2;
	ld.shared.f32 	%f8707, [_ZZ9bodyForceP4BodyfiE6pShare+8144];
	sub.f32 	%f8708, %f8707, %f3;
	mul.f32 	%f8709, %f8706, %f8706;
	fma.rn.f32 	%f8710, %f8704, %f8704, %f8709;
	fma.rn.f32 	%f8711, %f8708, %f8708, %f8710;
	add.f32 	%f8712, %f8711, 0f3089705F;
	rsqrt.approx.f32 	%f8713, %f8712;
	mul.f32 	%f8714, %f8713, %f8713;
	mul.f32 	%f8715, %f8713, %f8714;
	fma.rn.f32 	%f8716, %f8704, %f8715, %f8700;
	fma.rn.f32 	%f8717, %f8706, %f8715, %f8701;
	fma.rn.f32 	%f8718, %f8708, %f8715, %f8702;
	ld.shared.f32 	%f8719, [_ZZ9bodyForceP4BodyfiE6pShare+8160];
	sub.f32 	%f8720, %f8719, %f1;
	ld.shared.f32 	%f8721, [_ZZ9bodyForceP4BodyfiE6pShare+8164];
	sub.f32 	%f8722, %f8721, %f2;
	ld.shared.f32 	%f8723, [_ZZ9bodyForceP4BodyfiE6pShare+8168];
	sub.f32 	%f8724, %f8723, %f3;
	mul.f32 	%f8725, %f8722, %f8722;
	fma.rn.f32 	%f8726, %f8720, %f8720, %f8725;
	fma.rn.f32 	%f8727, %f8724, %f8724, %f8726;
	add.f32 	%f8728, %f8727, 0f3089705F;
	rsqrt.approx.f32 	%f8729, %f8728;
	mul.f32 	%f8730, %f8729, %f8729;
	mul.f32 	%f8731, %f8729, %f8730;
	fma.rn.f32 	%f8732, %f8720, %f8731, %f8716;
	fma.rn.f32 	%f8733, %f8722, %f8731, %f8717;
	fma.rn.f32 	%f8734, %f8724, %f8731, %f8718;
	ld.shared.f32 	%f8735, [_ZZ9bodyForceP4BodyfiE6pShare+8172];
	sub.f32 	%f8736, %f8735, %f1;
	ld.shared.f32 	%f8737, [_ZZ9bodyForceP4BodyfiE6pShare+8176];
	sub.f32 	%f8738, %f8737, %f2;
	ld.shared.f32 	%f8739, [_ZZ9bodyForceP4BodyfiE6pShare+8180];
	sub.f32 	%f8740, %f8739, %f3;
	mul.f32 	%f8741, %f8738, %f8738;
	fma.rn.f32 	%f8742, %f8736, %f8736, %f8741;
	fma.rn.f32 	%f8743, %f8740, %f8740, %f8742;
	add.f32 	%f8744, %f8743, 0f3089705F;
	rsqrt.approx.f32 	%f8745, %f8744;
	mul.f32 	%f8746, %f8745, %f8745;
	mul.f32 	%f8747, %f8745, %f8746;
	fma.rn.f32 	%f8748, %f8736, %f8747, %f8732;
	fma.rn.f32 	%f8749, %f8738, %f8747, %f8733;
	fma.rn.f32 	%f8750, %f8740, %f8747, %f8734;
	ld.shared.f32 	%f8751, [_ZZ9bodyForceP4BodyfiE6pShare+8184];
	sub.f32 	%f8752, %f8751, %f1;
	ld.shared.f32 	%f8753, [_ZZ9bodyForceP4BodyfiE6pShare+8188];
	sub.f32 	%f8754, %f8753, %f2;
	ld.shared.f32 	%f8755, [_ZZ9bodyForceP4BodyfiE6pShare+8192];
	sub.f32 	%f8756, %f8755, %f3;
	mul.f32 	%f8757, %f8754, %f8754;
	fma.rn.f32 	%f8758, %f8752, %f8752, %f8757;
	fma.rn.f32 	%f8759, %f8756, %f8756, %f8758;
	add.f32 	%f8760, %f8759, 0f3089705F;
	rsqrt.approx.f32 	%f8761, %f8760;
	mul.f32 	%f8762, %f8761, %f8761;
	mul.f32 	%f8763, %f8761, %f8762;
	fma.rn.f32 	%f8764, %f8752, %f8763, %f8748;
	fma.rn.f32 	%f8765, %f8754, %f8763, %f8749;
	fma.rn.f32 	%f8766, %f8756, %f8763, %f8750;
	ld.shared.f32 	%f8767, [_ZZ9bodyForceP4BodyfiE6pShare+8196];
	sub.f32 	%f8768, %f8767, %f1;
	ld.shared.f32 	%f8769, [_ZZ9bodyForceP4BodyfiE6pShare+8200];
	sub.f32 	%f8770, %f8769, %f2;
	ld.shared.f32 	%f8771, [_ZZ9bodyForceP4BodyfiE6pShare+8204];
	sub.f32 	%f8772, %f8771, %f3;
	mul.f32 	%f8773, %f8770, %f8770;
	fma.rn.f32 	%f8774, %f8768, %f8768, %f8773;
	fma.rn.f32 	%f8775, %f8772, %f8772, %f8774;
	add.f32 	%f8776, %f8775, 0f3089705F;
	rsqrt.approx.f32 	%f8777, %f8776;
	mul.f32 	%f8778, %f8777, %f8777;
	mul.f32 	%f8779, %f8777, %f8778;
	fma.rn.f32 	%f8780, %f8768, %f8779, %f8764;
	fma.rn.f32 	%f8781, %f8770, %f8779, %f8765;
	fma.rn.f32 	%f8782, %f8772, %f8779, %f8766;
	ld.shared.f32 	%f8783, [_ZZ9bodyForceP4BodyfiE6pShare+8220];
	sub.f32 	%f8784, %f8783, %f1;
	ld.shared.f32 	%f8785, [_ZZ9bodyForceP4BodyfiE6pShare+8224];
	sub.f32 	%f8786, %f8785, %f2;
	ld.shared.f32 	%f8787, [_ZZ9bodyForceP4BodyfiE6pShare+8228];
	sub.f32 	%f8788, %f8787, %f3;
	mul.f32 	%f8789, %f8786, %f8786;
	fma.rn.f32 	%f8790, %f8784, %f8784, %f8789;
	fma.rn.f32 	%f8791, %f8788, %f8788, %f8790;
	add.f32 	%f8792, %f8791, 0f3089705F;
	rsqrt.approx.f32 	%f8793, %f8792;
	mul.f32 	%f8794, %f8793, %f8793;
	mul.f32 	%f8795, %f8793, %f8794;
	fma.rn.f32 	%f8796, %f8784, %f8795, %f8780;
	fma.rn.f32 	%f8797, %f8786, %f8795, %f8781;
	fma.rn.f32 	%f8798, %f8788, %f8795, %f8782;
	ld.shared.f32 	%f8799, [_ZZ9bodyForceP4BodyfiE6pShare+8232];
	sub.f32 	%f8800, %f8799, %f1;
	ld.shared.f32 	%f8801, [_ZZ9bodyForceP4BodyfiE6pShare+8236];
	sub.f32 	%f8802, %f8801, %f2;
	ld.shared.f32 	%f8803, [_ZZ9bodyForceP4BodyfiE6pShare+8240];
	sub.f32 	%f8804, %f8803, %f3;
	mul.f32 	%f8805, %f8802, %f8802;
	fma.rn.f32 	%f8806, %f8800, %f8800, %f8805;
	fma.rn.f32 	%f8807, %f8804, %f8804, %f8806;
	add.f32 	%f8808, %f8807, 0f3089705F;
	rsqrt.approx.f32 	%f8809, %f8808;
	mul.f32 	%f8810, %f8809, %f8809;
	mul.f32 	%f8811, %f8809, %f8810;
	fma.rn.f32 	%f8812, %f8800, %f8811, %f8796;
	fma.rn.f32 	%f8813, %f8802, %f8811, %f8797;
	fma.rn.f32 	%f8814, %f8804, %f8811, %f8798;
	ld.shared.f32 	%f8815, [_ZZ9bodyForceP4BodyfiE6pShare+8244];
	sub.f32 	%f8816, %f8815, %f1;
	ld.shared.f32 	%f8817, [_ZZ9bodyForceP4BodyfiE6pShare+8248];
	sub.f32 	%f8818, %f8817, %f2;
	ld.shared.f32 	%f8819, [_ZZ9bodyForceP4BodyfiE6pShare+8252];
	sub.f32 	%f8820, %f8819, %f3;
	mul.f32 	%f8821, %f8818, %f8818;
	fma.rn.f32 	%f8822, %f8816, %f8816, %f8821;
	fma.rn.f32 	%f8823, %f8820, %f8820, %f8822;
	add.f32 	%f8824, %f8823, 0f3089705F;
	rsqrt.approx.f32 	%f8825, %f8824;
	mul.f32 	%f8826, %f8825, %f8825;
	mul.f32 	%f8827, %f8825, %f8826;
	fma.rn.f32 	%f8828, %f8816, %f8827, %f8812;
	fma.rn.f32 	%f8829, %f8818, %f8827, %f8813;
	fma.rn.f32 	%f8830, %f8820, %f8827, %f8814;
	ld.shared.f32 	%f8831, [_ZZ9bodyForceP4BodyfiE6pShare+8256];
	sub.f32 	%f8832, %f8831, %f1;
	ld.shared.f32 	%f8833, [_ZZ9bodyForceP4BodyfiE6pShare+8260];
	sub.f32 	%f8834, %f8833, %f2;
	ld.shared.f32 	%f8835, [_ZZ9bodyForceP4BodyfiE6pShare+8264];
	sub.f32 	%f8836, %f8835, %f3;
	mul.f32 	%f8837, %f8834, %f8834;
	fma.rn.f32 	%f8838, %f8832, %f8832, %f8837;
	fma.rn.f32 	%f8839, %f8836, %f8836, %f8838;
	add.f32 	%f8840, %f8839, 0f3089705F;
	rsqrt.approx.f32 	%f8841, %f8840;
	mul.f32 	%f8842, %f8841, %f8841;
	mul.f32 	%f8843, %f8841, %f8842;
	fma.rn.f32 	%f8844, %f8832, %f8843, %f8828;
	fma.rn.f32 	%f8845, %f8834, %f8843, %f8829;
	fma.rn.f32 	%f8846, %f8836, %f8843, %f8830;
	ld.shared.f32 	%f8847, [_ZZ9bodyForceP4BodyfiE6pShare+8280];
	sub.f32 	%f8848, %f8847, %f1;
	ld.shared.f32 	%f8849, [_ZZ9bodyForceP4BodyfiE6pShare+8284];
	sub.f32 	%f8850, %f8849, %f2;
	ld.shared.f32 	%f8851, [_ZZ9bodyForceP4BodyfiE6pShare+8288];
	sub.f32 	%f8852, %f8851, %f3;
	mul.f32 	%f8853, %f8850, %f8850;
	fma.rn.f32 	%f8854, %f8848, %f8848, %f8853;
	fma.rn.f32 	%f8855, %f8852, %f8852, %f8854;
	add.f32 	%f8856, %f8855, 0f3089705F;
	rsqrt.approx.f32 	%f8857, %f8856;
	mul.f32 	%f8858, %f8857, %f8857;
	mul.f32 	%f8859, %f8857, %f8858;
	fma.rn.f32 	%f8860, %f8848, %f8859, %f8844;
	fma.rn.f32 	%f8861, %f8850, %f8859, %f8845;
	fma.rn.f32 	%f8862, %f8852, %f8859, %f8846;
	ld.shared.f32 	%f8863, [_ZZ9bodyForceP4BodyfiE6pShare+8292];
	sub.f32 	%f8864, %f8863, %f1;
	ld.shared.f32 	%f8865, [_ZZ9bodyForceP4BodyfiE6pShare+8296];
	sub.f32 	%f8866, %f8865, %f2;
	ld.shared.f32 	%f8867, [_ZZ9bodyForceP4BodyfiE6pShare+8300];
	sub.f32 	%f8868, %f8867, %f3;
	mul.f32 	%f8869, %f8866, %f8866;
	fma.rn.f32 	%f8870, %f8864, %f8864, %f8869;
	fma.rn.f32 	%f8871, %f8868, %f8868, %f8870;
	add.f32 	%f8872, %f8871, 0f3089705F;
	rsqrt.approx.f32 	%f8873, %f8872;
	mul.f32 	%f8874, %f8873, %f8873;
	mul.f32 	%f8875, %f8873, %f8874;
	fma.rn.f32 	%f8876, %f8864, %f8875, %f8860;
	fma.rn.f32 	%f8877, %f8866, %f8875, %f8861;
	fma.rn.f32 	%f8878, %f8868, %f8875, %f8862;
	ld.shared.f32 	%f8879, [_ZZ9bodyForceP4BodyfiE6pShare+8304];
	sub.f32 	%f8880, %f8879, %f1;
	ld.shared.f32 	%f8881, [_ZZ9bodyForceP4BodyfiE6pShare+8308];
	sub.f32 	%f8882, %f8881, %f2;
	ld.shared.f32 	%f8883, [_ZZ9bodyForceP4BodyfiE6pShare+8312];
	sub.f32 	%f8884, %f8883, %f3;
	mul.f32 	%f8885, %f8882, %f8882;
	fma.rn.f32 	%f8886, %f8880, %f8880, %f8885;
	fma.rn.f32 	%f8887, %f8884, %f8884, %f8886;
	add.f32 	%f8888, %f8887, 0f3089705F;
	rsqrt.approx.f32 	%f8889, %f8888;
	mul.f32 	%f8890, %f8889, %f8889;
	mul.f32 	%f8891, %f8889, %f8890;
	fma.rn.f32 	%f8892, %f8880, %f8891, %f8876;
	fma.rn.f32 	%f8893, %f8882, %f8891, %f8877;
	fma.rn.f32 	%f8894, %f8884, %f8891, %f8878;
	ld.shared.f32 	%f8895, [_ZZ9bodyForceP4BodyfiE6pShare+8316];
	sub.f32 	%f8896, %f8895, %f1;
	ld.shared.f32 	%f8897, [_ZZ9bodyForceP4BodyfiE6pShare+8320];
	sub.f32 	%f8898, %f8897, %f2;
	ld.shared.f32 	%f8899, [_ZZ9bodyForceP4BodyfiE6pShare+8324];
	sub.f32 	%f8900, %f8899, %f3;
	mul.f32 	%f8901, %f8898, %f8898;
	fma.rn.f32 	%f8902, %f8896, %f8896, %f8901;
	fma.rn.f32 	%f8903, %f8900, %f8900, %f8902;
	add.f32 	%f8904, %f8903, 0f3089705F;
	rsqrt.approx.f32 	%f8905, %f8904;
	mul.f32 	%f8906, %f8905, %f8905;
	mul.f32 	%f8907, %f8905, %f8906;
	fma.rn.f32 	%f8908, %f8896, %f8907, %f8892;
	fma.rn.f32 	%f8909, %f8898, %f8907, %f8893;
	fma.rn.f32 	%f8910, %f8900, %f8907, %f8894;
	ld.shared.f32 	%f8911, [_ZZ9bodyForceP4BodyfiE6pShare+8340];
	sub.f32 	%f8912, %f8911, %f1;
	ld.shared.f32 	%f8913, [_ZZ9bodyForceP4BodyfiE6pShare+8344];
	sub.f32 	%f8914, %f8913, %f2;
	ld.shared.f32 	%f8915, [_ZZ9bodyForceP4BodyfiE6pShare+8348];
	sub.f32 	%f8916, %f8915, %f3;
	mul.f32 	%f8917, %f8914, %f8914;
	fma.rn.f32 	%f8918, %f8912, %f8912, %f8917;
	fma.rn.f32 	%f8919, %f8916, %f8916, %f8918;
	add.f32 	%f8920, %f8919, 0f3089705F;
	rsqrt.approx.f32 	%f8921, %f8920;
	mul.f32 	%f8922, %f8921, %f8921;
	mul.f32 	%f8923, %f8921, %f8922;
	fma.rn.f32 	%f8924, %f8912, %f8923, %f8908;
	fma.rn.f32 	%f8925, %f8914, %f8923, %f8909;
	fma.rn.f32 	%f8926, %f8916, %f8923, %f8910;
	ld.shared.f32 	%f8927, [_ZZ9bodyForceP4BodyfiE6pShare+8352];
	sub.f32 	%f8928, %f8927, %f1;
	ld.shared.f32 	%f8929, [_ZZ9bodyForceP4BodyfiE6pShare+8356];
	sub.f32 	%f8930, %f8929, %f2;
	ld.shared.f32 	%f8931, [_ZZ9bodyForceP4BodyfiE6pShare+8360];
	sub.f32 	%f8932, %f8931, %f3;
	mul.f32 	%f8933, %f8930, %f8930;
	fma.rn.f32 	%f8934, %f8928, %f8928, %f8933;
	fma.rn.f32 	%f8935, %f8932, %f8932, %f8934;
	add.f32 	%f8936, %f8935, 0f3089705F;
	rsqrt.approx.f32 	%f8937, %f8936;
	mul.f32 	%f8938, %f8937, %f8937;
	mul.f32 	%f8939, %f8937, %f8938;
	fma.rn.f32 	%f8940, %f8928, %f8939, %f8924;
	fma.rn.f32 	%f8941, %f8930, %f8939, %f8925;
	fma.rn.f32 	%f8942, %f8932, %f8939, %f8926;
	ld.shared.f32 	%f8943, [_ZZ9bodyForceP4BodyfiE6pShare+8364];
	sub.f32 	%f8944, %f8943, %f1;
	ld.shared.f32 	%f8945, [_ZZ9bodyForceP4BodyfiE6pShare+8368];
	sub.f32 	%f8946, %f8945, %f2;
	ld.shared.f32 	%f8947, [_ZZ9bodyForceP4BodyfiE6pShare+8372];
	sub.f32 	%f8948, %f8947, %f3;
	mul.f32 	%f8949, %f8946, %f8946;
	fma.rn.f32 	%f8950, %f8944, %f8944, %f8949;
	fma.rn.f32 	%f8951, %f8948, %f8948, %f8950;
	add.f32 	%f8952, %f8951, 0f3089705F;
	rsqrt.approx.f32 	%f8953, %f8952;
	mul.f32 	%f8954, %f8953, %f8953;
	mul.f32 	%f8955, %f8953, %f8954;
	fma.rn.f32 	%f8956, %f8944, %f8955, %f8940;
	fma.rn.f32 	%f8957, %f8946, %f8955, %f8941;
	fma.rn.f32 	%f8958, %f8948, %f8955, %f8942;
	ld.shared.f32 	%f8959, [_ZZ9bodyForceP4BodyfiE6pShare+8376];
	sub.f32 	%f8960, %f8959, %f1;
	ld.shared.f32 	%f8961, [_ZZ9bodyForceP4BodyfiE6pShare+8380];
	sub.f32 	%f8962, %f8961, %f2;
	ld.shared.f32 	%f8963, [_ZZ9bodyForceP4BodyfiE6pShare+8384];
	sub.f32 	%f8964, %f8963, %f3;
	mul.f32 	%f8965, %f8962, %f8962;
	fma.rn.f32 	%f8966, %f8960, %f8960, %f8965;
	fma.rn.f32 	%f8967, %f8964, %f8964, %f8966;
	add.f32 	%f8968, %f8967, 0f3089705F;
	rsqrt.approx.f32 	%f8969, %f8968;
	mul.f32 	%f8970, %f8969, %f8969;
	mul.f32 	%f8971, %f8969, %f8970;
	fma.rn.f32 	%f8972, %f8960, %f8971, %f8956;
	fma.rn.f32 	%f8973, %f8962, %f8971, %f8957;
	fma.rn.f32 	%f8974, %f8964, %f8971, %f8958;
	ld.shared.f32 	%f8975, [_ZZ9bodyForceP4BodyfiE6pShare+8400];
	sub.f32 	%f8976, %f8975, %f1;
	ld.shared.f32 	%f8977, [_ZZ9bodyForceP4BodyfiE6pShare+8404];
	sub.f32 	%f8978, %f8977, %f2;
	ld.shared.f32 	%f8979, [_ZZ9bodyForceP4BodyfiE6pShare+8408];
	sub.f32 	%f8980, %f8979, %f3;
	mul.f32 	%f8981, %f8978, %f8978;
	fma.rn.f32 	%f8982, %f8976, %f8976, %f8981;
	fma.rn.f32 	%f8983, %f8980, %f8980, %f8982;
	add.f32 	%f8984, %f8983, 0f3089705F;
	rsqrt.approx.f32 	%f8985, %f8984;
	mul.f32 	%f8986, %f8985, %f8985;
	mul.f32 	%f8987, %f8985, %f8986;
	fma.rn.f32 	%f8988, %f8976, %f8987, %f8972;
	fma.rn.f32 	%f8989, %f8978, %f8987, %f8973;
	fma.rn.f32 	%f8990, %f8980, %f8987, %f8974;
	ld.shared.f32 	%f8991, [_ZZ9bodyForceP4BodyfiE6pShare+8412];
	sub.f32 	%f8992, %f8991, %f1;
	ld.shared.f32 	%f8993, [_ZZ9bodyForceP4BodyfiE6pShare+8416];
	sub.f32 	%f8994, %f8993, %f2;
	ld.shared.f32 	%f8995, [_ZZ9bodyForceP4BodyfiE6pShare+8420];
	sub.f32 	%f8996, %f8995, %f3;
	mul.f32 	%f8997, %f8994, %f8994;
	fma.rn.f32 	%f8998, %f8992, %f8992, %f8997;
	fma.rn.f32 	%f8999, %f8996, %f8996, %f8998;
	add.f32 	%f9000, %f8999, 0f3089705F;
	rsqrt.approx.f32 	%f9001, %f9000;
	mul.f32 	%f9002, %f9001, %f9001;
	mul.f32 	%f9003, %f9001, %f9002;
	fma.rn.f32 	%f9004, %f8992, %f9003, %f8988;
	fma.rn.f32 	%f9005, %f8994, %f9003, %f8989;
	fma.rn.f32 	%f9006, %f8996, %f9003, %f8990;
	ld.shared.f32 	%f9007, [_ZZ9bodyForceP4BodyfiE6pShare+8424];
	sub.f32 	%f9008, %f9007, %f1;
	ld.shared.f32 	%f9009, [_ZZ9bodyForceP4BodyfiE6pShare+8428];
	sub.f32 	%f9010, %f9009, %f2;
	ld.shared.f32 	%f9011, [_ZZ9bodyForceP4BodyfiE6pShare+8432];
	sub.f32 	%f9012, %f9011, %f3;
	mul.f32 	%f9013, %f9010, %f9010;
	fma.rn.f32 	%f9014, %f9008, %f9008, %f9013;
	fma.rn.f32 	%f9015, %f9012, %f9012, %f9014;
	add.f32 	%f9016, %f9015, 0f3089705F;
	rsqrt.approx.f32 	%f9017, %f9016;
	mul.f32 	%f9018, %f9017, %f9017;
	mul.f32 	%f9019, %f9017, %f9018;
	fma.rn.f32 	%f9020, %f9008, %f9019, %f9004;
	fma.rn.f32 	%f9021, %f9010, %f9019, %f9005;
	fma.rn.f32 	%f9022, %f9012, %f9019, %f9006;
	ld.shared.f32 	%f9023, [_ZZ9bodyForceP4BodyfiE6pShare+8436];
	sub.f32 	%f9024, %f9023, %f1;
	ld.shared.f32 	%f9025, [_ZZ9bodyForceP4BodyfiE6pShare+8440];
	sub.f32 	%f9026, %f9025, %f2;
	ld.shared.f32 	%f9027, [_ZZ9bodyForceP4BodyfiE6pShare+8444];
	sub.f32 	%f9028, %f9027, %f3;
	mul.f32 	%f9029, %f9026, %f9026;
	fma.rn.f32 	%f9030, %f9024, %f9024, %f9029;
	fma.rn.f32 	%f9031, %f9028, %f9028, %f9030;
	add.f32 	%f9032, %f9031, 0f3089705F;
	rsqrt.approx.f32 	%f9033, %f9032;
	mul.f32 	%f9034, %f9033, %f9033;
	mul.f32 	%f9035, %f9033, %f9034;
	fma.rn.f32 	%f9036, %f9024, %f9035, %f9020;
	fma.rn.f32 	%f9037, %f9026, %f9035, %f9021;
	fma.rn.f32 	%f9038, %f9028, %f9035, %f9022;
	ld.shared.f32 	%f9039, [_ZZ9bodyForceP4BodyfiE6pShare+8460];
	sub.f32 	%f9040, %f9039, %f1;
	ld.shared.f32 	%f9041, [_ZZ9bodyForceP4BodyfiE6pShare+8464];
	sub.f32 	%f9042, %f9041, %f2;
	ld.shared.f32 	%f9043, [_ZZ9bodyForceP4BodyfiE6pShare+8468];
	sub.f32 	%f9044, %f9043, %f3;
	mul.f32 	%f9045, %f9042, %f9042;
	fma.rn.f32 	%f9046, %f9040, %f9040, %f9045;
	fma.rn.f32 	%f9047, %f9044, %f9044, %f9046;
	add.f32 	%f9048, %f9047, 0f3089705F;
	rsqrt.approx.f32 	%f9049, %f9048;
	mul.f32 	%f9050, %f9049, %f9049;
	mul.f32 	%f9051, %f9049, %f9050;
	fma.rn.f32 	%f9052, %f9040, %f9051, %f9036;
	fma.rn.f32 	%f9053, %f9042, %f9051, %f9037;
	fma.rn.f32 	%f9054, %f9044, %f9051, %f9038;
	ld.shared.f32 	%f9055, [_ZZ9bodyForceP4BodyfiE6pShare+8472];
	sub.f32 	%f9056, %f9055, %f1;
	ld.shared.f32 	%f9057, [_ZZ9bodyForceP4BodyfiE6pShare+8476];
	sub.f32 	%f9058, %f9057, %f2;
	ld.shared.f32 	%f9059, [_ZZ9bodyForceP4BodyfiE6pShare+8480];
	sub.f32 	%f9060, %f9059, %f3;
	mul.f32 	%f9061, %f9058, %f9058;
	fma.rn.f32 	%f9062, %f9056, %f9056, %f9061;
	fma.rn.f32 	%f9063, %f9060, %f9060, %f9062;
	add.f32 	%f9064, %f9063, 0f3089705F;
	rsqrt.approx.f32 	%f9065, %f9064;
	mul.f32 	%f9066, %f9065, %f9065;
	mul.f32 	%f9067, %f9065, %f9066;
	fma.rn.f32 	%f9068, %f9056, %f9067, %f9052;
	fma.rn.f32 	%f9069, %f9058, %f9067, %f9053;
	fma.rn.f32 	%f9070, %f9060, %f9067, %f9054;
	ld.shared.f32 	%f9071, [_ZZ9bodyForceP4BodyfiE6pShare+8484];
	sub.f32 	%f9072, %f9071, %f1;
	ld.shared.f32 	%f9073, [_ZZ9bodyForceP4BodyfiE6pShare+8488];
	sub.f32 	%f9074, %f9073, %f2;
	ld.shared.f32 	%f9075, [_ZZ9bodyForceP4BodyfiE6pShare+8492];
	sub.f32 	%f9076, %f9075, %f3;
	mul.f32 	%f9077, %f9074, %f9074;
	fma.rn.f32 	%f9078, %f9072, %f9072, %f9077;
	fma.rn.f32 	%f9079, %f9076, %f9076, %f9078;
	add.f32 	%f9080, %f9079, 0f3089705F;
	rsqrt.approx.f32 	%f9081, %f9080;
	mul.f32 	%f9082, %f9081, %f9081;
	mul.f32 	%f9083, %f9081, %f9082;
	fma.rn.f32 	%f9084, %f9072, %f9083, %f9068;
	fma.rn.f32 	%f9085, %f9074, %f9083, %f9069;
	fma.rn.f32 	%f9086, %f9076, %f9083, %f9070;
	ld.shared.f32 	%f9087, [_ZZ9bodyForceP4BodyfiE6pShare+8496];
	sub.f32 	%f9088, %f9087, %f1;
	ld.shared.f32 	%f9089, [_ZZ9bodyForceP4BodyfiE6pShare+8500];
	sub.f32 	%f9090, %f9089, %f2;
	ld.shared.f32 	%f9091, [_ZZ9bodyForceP4BodyfiE6pShare+8504];
	sub.f32 	%f9092, %f9091, %f3;
	mul.f32 	%f9093, %f9090, %f9090;
	fma.rn.f32 	%f9094, %f9088, %f9088, %f9093;
	fma.rn.f32 	%f9095, %f9092, %f9092, %f9094;
	add.f32 	%f9096, %f9095, 0f3089705F;
	rsqrt.approx.f32 	%f9097, %f9096;
	mul.f32 	%f9098, %f9097, %f9097;
	mul.f32 	%f9099, %f9097, %f9098;
	fma.rn.f32 	%f9100, %f9088, %f9099, %f9084;
	fma.rn.f32 	%f9101, %f9090, %f9099, %f9085;
	fma.rn.f32 	%f9102, %f9092, %f9099, %f9086;
	ld.shared.f32 	%f9103, [_ZZ9bodyForceP4BodyfiE6pShare+8520];
	sub.f32 	%f9104, %f9103, %f1;
	ld.shared.f32 	%f9105, [_ZZ9bodyForceP4BodyfiE6pShare+8524];
	sub.f32 	%f9106, %f9105, %f2;
	ld.shared.f32 	%f9107, [_ZZ9bodyForceP4BodyfiE6pShare+8528];
	sub.f32 	%f9108, %f9107, %f3;
	mul.f32 	%f9109, %f9106, %f9106;
	fma.rn.f32 	%f9110, %f9104, %f9104, %f9109;
	fma.rn.f32 	%f9111, %f9108, %f9108, %f9110;
	add.f32 	%f9112, %f9111, 0f3089705F;
	rsqrt.approx.f32 	%f9113, %f9112;
	mul.f32 	%f9114, %f9113, %f9113;
	mul.f32 	%f9115, %f9113, %f9114;
	fma.rn.f32 	%f9116, %f9104, %f9115, %f9100;
	fma.rn.f32 	%f9117, %f9106, %f9115, %f9101;
	fma.rn.f32 	%f9118, %f9108, %f9115, %f9102;
	ld.shared.f32 	%f9119, [_ZZ9bodyForceP4BodyfiE6pShare+8532];
	sub.f32 	%f9120, %f9119, %f1;
	ld.shared.f32 	%f9121, [_ZZ9bodyForceP4BodyfiE6pShare+8536];
	sub.f32 	%f9122, %f9121, %f2;
	ld.shared.f32 	%f9123, [_ZZ9bodyForceP4BodyfiE6pShare+8540];
	sub.f32 	%f9124, %f9123, %f3;
	mul.f32 	%f9125, %f9122, %f9122;
	fma.rn.f32 	%f9126, %f9120, %f9120, %f9125;
	fma.rn.f32 	%f9127, %f9124, %f9124, %f9126;
	add.f32 	%f9128, %f9127, 0f3089705F;
	rsqrt.approx.f32 	%f9129, %f9128;
	mul.f32 	%f9130, %f9129, %f9129;
	mul.f32 	%f9131, %f9129, %f9130;
	fma.rn.f32 	%f9132, %f9120, %f9131, %f9116;
	fma.rn.f32 	%f9133, %f9122, %f9131, %f9117;
	fma.rn.f32 	%f9134, %f9124, %f9131, %f9118;
	ld.shared.f32 	%f9135, [_ZZ9bodyForceP4BodyfiE6pShare+8544];
	sub.f32 	%f9136, %f9135, %f1;
	ld.shared.f32 	%f9137, [_ZZ9bodyForceP4BodyfiE6pShare+8548];
	sub.f32 	%f9138, %f9137, %f2;
	ld.shared.f32 	%f9139, [_ZZ9bodyForceP4BodyfiE6pShare+8552];
	sub.f32 	%f9140, %f9139, %f3;
	mul.f32 	%f9141, %f9138, %f9138;
	fma.rn.f32 	%f9142, %f9136, %f9136, %f9141;
	fma.rn.f32 	%f9143, %f9140, %f9140, %f9142;
	add.f32 	%f9144, %f9143, 0f3089705F;
	rsqrt.approx.f32 	%f9145, %f9144;
	mul.f32 	%f9146, %f9145, %f9145;
	mul.f32 	%f9147, %f9145, %f9146;
	fma.rn.f32 	%f9148, %f9136, %f9147, %f9132;
	fma.rn.f32 	%f9149, %f9138, %f9147, %f9133;
	fma.rn.f32 	%f9150, %f9140, %f9147, %f9134;
	ld.shared.f32 	%f9151, [_ZZ9bodyForceP4BodyfiE6pShare+8556];
	sub.f32 	%f9152, %f9151, %f1;
	ld.shared.f32 	%f9153, [_ZZ9bodyForceP4BodyfiE6pShare+8560];
	sub.f32 	%f9154, %f9153, %f2;
	ld.shared.f32 	%f9155, [_ZZ9bodyForceP4BodyfiE6pShare+8564];
	sub.f32 	%f9156, %f9155, %f3;
	mul.f32 	%f9157, %f9154, %f9154;
	fma.rn.f32 	%f9158, %f9152, %f9152, %f9157;
	fma.rn.f32 	%f9159, %f9156, %f9156, %f9158;
	add.f32 	%f9160, %f9159, 0f3089705F;
	rsqrt.approx.f32 	%f9161, %f9160;
	mul.f32 	%f9162, %f9161, %f9161;
	mul.f32 	%f9163, %f9161, %f9162;
	fma.rn.f32 	%f9164, %f9152, %f9163, %f9148;
	fma.rn.f32 	%f9165, %f9154, %f9163, %f9149;
	fma.rn.f32 	%f9166, %f9156, %f9163, %f9150;
	ld.shared.f32 	%f9167, [_ZZ9bodyForceP4BodyfiE6pShare+8580];
	sub.f32 	%f9168, %f9167, %f1;
	ld.shared.f32 	%f9169, [_ZZ9bodyForceP4BodyfiE6pShare+8584];
	sub.f32 	%f9170, %f9169, %f2;
	ld.shared.f32 	%f9171, [_ZZ9bodyForceP4BodyfiE6pShare+8588];
	sub.f32 	%f9172, %f9171, %f3;
	mul.f32 	%f9173, %f9170, %f9170;
	fma.rn.f32 	%f9174, %f9168, %f9168, %f9173;
	fma.rn.f32 	%f9175, %f9172, %f9172, %f9174;
	add.f32 	%f9176, %f9175, 0f3089705F;
	rsqrt.approx.f32 	%f9177, %f9176;
	mul.f32 	%f9178, %f9177, %f9177;
	mul.f32 	%f9179, %f9177, %f9178;
	fma.rn.f32 	%f9180, %f9168, %f9179, %f9164;
	fma.rn.f32 	%f9181, %f9170, %f9179, %f9165;
	fma.rn.f32 	%f9182, %f9172, %f9179, %f9166;
	ld.shared.f32 	%f9183, [_ZZ9bodyForceP4BodyfiE6pShare+8592];
	sub.f32 	%f9184, %f9183, %f1;
	ld.shared.f32 	%f9185, [_ZZ9bodyForceP4BodyfiE6pShare+8596];
	sub.f32 	%f9186, %f9185, %f2;
	ld.shared.f32 	%f9187, [_ZZ9bodyForceP4BodyfiE6pShare+8600];
	sub.f32 	%f9188, %f9187, %f3;
	mul.f32 	%f9189, %f9186, %f9186;
	fma.rn.f32 	%f9190, %f9184, %f9184, %f9189;
	fma.rn.f32 	%f9191, %f9188, %f9188, %f9190;
	add.f32 	%f9192, %f9191, 0f3089705F;
	rsqrt.approx.f32 	%f9193, %f9192;
	mul.f32 	%f9194, %f9193, %f9193;
	mul.f32 	%f9195, %f9193, %f9194;
	fma.rn.f32 	%f9196, %f9184, %f9195, %f9180;
	fma.rn.f32 	%f9197, %f9186, %f9195, %f9181;
	fma.rn.f32 	%f9198, %f9188, %f9195, %f9182;
	ld.shared.f32 	%f9199, [_ZZ9bodyForceP4BodyfiE6pShare+8604];
	sub.f32 	%f9200, %f9199, %f1;
	ld.shared.f32 	%f9201, [_ZZ9bodyForceP4BodyfiE6pShare+8608];
	sub.f32 	%f9202, %f9201, %f2;
	ld.shared.f32 	%f9203, [_ZZ9bodyForceP4BodyfiE6pShare+8612];
	sub.f32 	%f9204, %f9203, %f3;
	mul.f32 	%f9205, %f9202, %f9202;
	fma.rn.f32 	%f9206, %f9200, %f9200, %f9205;
	fma.rn.f32 	%f9207, %f9204, %f9204, %f9206;
	add.f32 	%f9208, %f9207, 0f3089705F;
	rsqrt.approx.f32 	%f9209, %f9208;
	mul.f32 	%f9210, %f9209, %f9209;
	mul.f32 	%f9211, %f9209, %f9210;
	fma.rn.f32 	%f9212, %f9200, %f9211, %f9196;
	fma.rn.f32 	%f9213, %f9202, %f9211, %f9197;
	fma.rn.f32 	%f9214, %f9204, %f9211, %f9198;
	ld.shared.f32 	%f9215, [_ZZ9bodyForceP4BodyfiE6pShare+8616];
	sub.f32 	%f9216, %f9215, %f1;
	ld.shared.f32 	%f9217, [_ZZ9bodyForceP4BodyfiE6pShare+8620];
	sub.f32 	%f9218, %f9217, %f2;
	ld.shared.f32 	%f9219, [_ZZ9bodyForceP4BodyfiE6pShare+8624];
	sub.f32 	%f9220, %f9219, %f3;
	mul.f32 	%f9221, %f9218, %f9218;
	fma.rn.f32 	%f9222, %f9216, %f9216, %f9221;
	fma.rn.f32 	%f9223, %f9220, %f9220, %f9222;
	add.f32 	%f9224, %f9223, 0f3089705F;
	rsqrt.approx.f32 	%f9225, %f9224;
	mul.f32 	%f9226, %f9225, %f9225;
	mul.f32 	%f9227, %f9225, %f9226;
	fma.rn.f32 	%f9228, %f9216, %f9227, %f9212;
	fma.rn.f32 	%f9229, %f9218, %f9227, %f9213;
	fma.rn.f32 	%f9230, %f9220, %f9227, %f9214;
	ld.shared.f32 	%f9231, [_ZZ9bodyForceP4BodyfiE6pShare+8640];
	sub.f32 	%f9232, %f9231, %f1;
	ld.shared.f32 	%f9233, [_ZZ9bodyForceP4BodyfiE6pShare+8644];
	sub.f32 	%f9234, %f9233, %f2;
	ld.shared.f32 	%f9235, [_ZZ9bodyForceP4BodyfiE6pShare+8648];
	sub.f32 	%f9236, %f9235, %f3;
	mul.f32 	%f9237, %f9234, %f9234;
	fma.rn.f32 	%f9238, %f9232, %f9232, %f9237;
	fma.rn.f32 	%f9239, %f9236, %f9236, %f9238;
	add.f32 	%f9240, %f9239, 0f3089705F;
	rsqrt.approx.f32 	%f9241, %f9240;
	mul.f32 	%f9242, %f9241, %f9241;
	mul.f32 	%f9243, %f9241, %f9242;
	fma.rn.f32 	%f9244, %f9232, %f9243, %f9228;
	fma.rn.f32 	%f9245, %f9234, %f9243, %f9229;
	fma.rn.f32 	%f9246, %f9236, %f9243, %f9230;
	ld.shared.f32 	%f9247, [_ZZ9bodyForceP4BodyfiE6pShare+8652];
	sub.f32 	%f9248, %f9247, %f1;
	ld.shared.f32 	%f9249, [_ZZ9bodyForceP4BodyfiE6pShare+8656];
	sub.f32 	%f9250, %f9249, %f2;
	ld.shared.f32 	%f9251, [_ZZ9bodyForceP4BodyfiE6pShare+8660];
	sub.f32 	%f9252, %f9251, %f3;
	mul.f32 	%f9253, %f9250, %f9250;
	fma.rn.f32 	%f9254, %f9248, %f9248, %f9253;
	fma.rn.f32 	%f9255, %f9252, %f9252, %f9254;
	add.f32 	%f9256, %f9255, 0f3089705F;
	rsqrt.approx.f32 	%f9257, %f9256;
	mul.f32 	%f9258, %f9257, %f9257;
	mul.f32 	%f9259, %f9257, %f9258;
	fma.rn.f32 	%f9260, %f9248, %f9259, %f9244;
	fma.rn.f32 	%f9261, %f9250, %f9259, %f9245;
	fma.rn.f32 	%f9262, %f9252, %f9259, %f9246;
	ld.shared.f32 	%f9263, [_ZZ9bodyForceP4BodyfiE6pShare+8664];
	sub.f32 	%f9264, %f9263, %f1;
	ld.shared.f32 	%f9265, [_ZZ9bodyForceP4BodyfiE6pShare+8668];
	sub.f32 	%f9266, %f9265, %f2;
	ld.shared.f32 	%f9267, [_ZZ9bodyForceP4BodyfiE6pShare+8672];
	sub.f32 	%f9268, %f9267, %f3;
	mul.f32 	%f9269, %f9266, %f9266;
	fma.rn.f32 	%f9270, %f9264, %f9264, %f9269;
	fma.rn.f32 	%f9271, %f9268, %f9268, %f9270;
	add.f32 	%f9272, %f9271, 0f3089705F;
	rsqrt.approx.f32 	%f9273, %f9272;
	mul.f32 	%f9274, %f9273, %f9273;
	mul.f32 	%f9275, %f9273, %f9274;
	fma.rn.f32 	%f9276, %f9264, %f9275, %f9260;
	fma.rn.f32 	%f9277, %f9266, %f9275, %f9261;
	fma.rn.f32 	%f9278, %f9268, %f9275, %f9262;
	ld.shared.f32 	%f9279, [_ZZ9bodyForceP4BodyfiE6pShare+8676];
	sub.f32 	%f9280, %f9279, %f1;
	ld.shared.f32 	%f9281, [_ZZ9bodyForceP4BodyfiE6pShare+8680];
	sub.f32 	%f9282, %f9281, %f2;
	ld.shared.f32 	%f9283, [_ZZ9bodyForceP4BodyfiE6pShare+8684];
	sub.f32 	%f9284, %f9283, %f3;
	mul.f32 	%f9285, %f9282, %f9282;
	fma.rn.f32 	%f9286, %f9280, %f9280, %f9285;
	fma.rn.f32 	%f9287, %f9284, %f9284, %f9286;
	add.f32 	%f9288, %f9287, 0f3089705F;
	rsqrt.approx.f32 	%f9289, %f9288;
	mul.f32 	%f9290, %f9289, %f9289;
	mul.f32 	%f9291, %f9289, %f9290;
	fma.rn.f32 	%f9292, %f9280, %f9291, %f9276;
	fma.rn.f32 	%f9293, %f9282, %f9291, %f9277;
	fma.rn.f32 	%f9294, %f9284, %f9291, %f9278;
	ld.shared.f32 	%f9295, [_ZZ9bodyForceP4BodyfiE6pShare+8700];
	sub.f32 	%f9296, %f9295, %f1;
	ld.shared.f32 	%f9297, [_ZZ9bodyForceP4BodyfiE6pShare+8704];
	sub.f32 	%f9298, %f9297, %f2;
	ld.shared.f32 	%f9299, [_ZZ9bodyForceP4BodyfiE6pShare+8708];
	sub.f32 	%f9300, %f9299, %f3;
	mul.f32 	%f9301, %f9298, %f9298;
	fma.rn.f32 	%f9302, %f9296, %f9296, %f9301;
	fma.rn.f32 	%f9303, %f9300, %f9300, %f9302;
	add.f32 	%f9304, %f9303, 0f3089705F;
	rsqrt.approx.f32 	%f9305, %f9304;
	mul.f32 	%f9306, %f9305, %f9305;
	mul.f32 	%f9307, %f9305, %f9306;
	fma.rn.f32 	%f9308, %f9296, %f9307, %f9292;
	fma.rn.f32 	%f9309, %f9298, %f9307, %f9293;
	fma.rn.f32 	%f9310, %f9300, %f9307, %f9294;
	ld.shared.f32 	%f9311, [_ZZ9bodyForceP4BodyfiE6pShare+8712];
	sub.f32 	%f9312, %f9311, %f1;
	ld.shared.f32 	%f9313, [_ZZ9bodyForceP4BodyfiE6pShare+8716];
	sub.f32 	%f9314, %f9313, %f2;
	ld.shared.f32 	%f9315, [_ZZ9bodyForceP4BodyfiE6pShare+8720];
	sub.f32 	%f9316, %f9315, %f3;
	mul.f32 	%f9317, %f9314, %f9314;
	fma.rn.f32 	%f9318, %f9312, %f9312, %f9317;
	fma.rn.f32 	%f9319, %f9316, %f9316, %f9318;
	add.f32 	%f9320, %f9319, 0f3089705F;
	rsqrt.approx.f32 	%f9321, %f9320;
	mul.f32 	%f9322, %f9321, %f9321;
	mul.f32 	%f9323, %f9321, %f9322;
	fma.rn.f32 	%f9324, %f9312, %f9323, %f9308;
	fma.rn.f32 	%f9325, %f9314, %f9323, %f9309;
	fma.rn.f32 	%f9326, %f9316, %f9323, %f9310;
	ld.shared.f32 	%f9327, [_ZZ9bodyForceP4BodyfiE6pShare+8724];
	sub.f32 	%f9328, %f9327, %f1;
	ld.shared.f32 	%f9329, [_ZZ9bodyForceP4BodyfiE6pShare+8728];
	sub.f32 	%f9330, %f9329, %f2;
	ld.shared.f32 	%f9331, [_ZZ9bodyForceP4BodyfiE6pShare+8732];
	sub.f32 	%f9332, %f9331, %f3;
	mul.f32 	%f9333, %f9330, %f9330;
	fma.rn.f32 	%f9334, %f9328, %f9328, %f9333;
	fma.rn.f32 	%f9335, %f9332, %f9332, %f9334;
	add.f32 	%f9336, %f9335, 0f3089705F;
	rsqrt.approx.f32 	%f9337, %f9336;
	mul.f32 	%f9338, %f9337, %f9337;
	mul.f32 	%f9339, %f9337, %f9338;
	fma.rn.f32 	%f9340, %f9328, %f9339, %f9324;
	fma.rn.f32 	%f9341, %f9330, %f9339, %f9325;
	fma.rn.f32 	%f9342, %f9332, %f9339, %f9326;
	ld.shared.f32 	%f9343, [_ZZ9bodyForceP4BodyfiE6pShare+8736];
	sub.f32 	%f9344, %f9343, %f1;
	ld.shared.f32 	%f9345, [_ZZ9bodyForceP4BodyfiE6pShare+8740];
	sub.f32 	%f9346, %f9345, %f2;
	ld.shared.f32 	%f9347, [_ZZ9bodyForceP4BodyfiE6pShare+8744];
	sub.f32 	%f9348, %f9347, %f3;
	mul.f32 	%f9349, %f9346, %f9346;
	fma.rn.f32 	%f9350, %f9344, %f9344, %f9349;
	fma.rn.f32 	%f9351, %f9348, %f9348, %f9350;
	add.f32 	%f9352, %f9351, 0f3089705F;
	rsqrt.approx.f32 	%f9353, %f9352;
	mul.f32 	%f9354, %f9353, %f9353;
	mul.f32 	%f9355, %f9353, %f9354;
	fma.rn.f32 	%f9356, %f9344, %f9355, %f9340;
	fma.rn.f32 	%f9357, %f9346, %f9355, %f9341;
	fma.rn.f32 	%f9358, %f9348, %f9355, %f9342;
	ld.shared.f32 	%f9359, [_ZZ9bodyForceP4BodyfiE6pShare+8760];
	sub.f32 	%f9360, %f9359, %f1;
	ld.shared.f32 	%f9361, [_ZZ9bodyForceP4BodyfiE6pShare+8764];
	sub.f32 	%f9362, %f9361, %f2;
	ld.shared.f32 	%f9363, [_ZZ9bodyForceP4BodyfiE6pShare+8768];
	sub.f32 	%f9364, %f9363, %f3;
	mul.f32 	%f9365, %f9362, %f9362;
	fma.rn.f32 	%f9366, %f9360, %f9360, %f9365;
	fma.rn.f32 	%f9367, %f9364, %f9364, %f9366;
	add.f32 	%f9368, %f9367, 0f3089705F;
	rsqrt.approx.f32 	%f9369, %f9368;
	mul.f32 	%f9370, %f9369, %f9369;
	mul.f32 	%f9371, %f9369, %f9370;
	fma.rn.f32 	%f9372, %f9360, %f9371, %f9356;
	fma.rn.f32 	%f9373, %f9362, %f9371, %f9357;
	fma.rn.f32 	%f9374, %f9364, %f9371, %f9358;
	ld.shared.f32 	%f9375, [_ZZ9bodyForceP4BodyfiE6pShare+8772];
	sub.f32 	%f9376, %f9375, %f1;
	ld.shared.f32 	%f9377, [_ZZ9bodyForceP4BodyfiE6pShare+8776];
	sub.f32 	%f9378, %f9377, %f2;
	ld.shared.f32 	%f9379, [_ZZ9bodyForceP4BodyfiE6pShare+8780];
	sub.f32 	%f9380, %f9379, %f3;
	mul.f32 	%f9381, %f9378, %f9378;
	fma.rn.f32 	%f9382, %f9376, %f9376, %f9381;
	fma.rn.f32 	%f9383, %f9380, %f9380, %f9382;
	add.f32 	%f9384, %f9383, 0f3089705F;
	rsqrt.approx.f32 	%f9385, %f9384;
	mul.f32 	%f9386, %f9385, %f9385;
	mul.f32 	%f9387, %f9385, %f9386;
	fma.rn.f32 	%f9388, %f9376, %f9387, %f9372;
	fma.rn.f32 	%f9389, %f9378, %f9387, %f9373;
	fma.rn.f32 	%f9390, %f9380, %f9387, %f9374;
	ld.shared.f32 	%f9391, [_ZZ9bodyForceP4BodyfiE6pShare+8784];
	sub.f32 	%f9392, %f9391, %f1;
	ld.shared.f32 	%f9393, [_ZZ9bodyForceP4BodyfiE6pShare+8788];
	sub.f32 	%f9394, %f9393, %f2;
	ld.shared.f32 	%f9395, [_ZZ9bodyForceP4BodyfiE6pShare+8792];
	sub.f32 	%f9396, %f9395, %f3;
	mul.f32 	%f9397, %f9394, %f9394;
	fma.rn.f32 	%f9398, %f9392, %f9392, %f9397;
	fma.rn.f32 	%f9399, %f9396, %f9396, %f9398;
	add.f32 	%f9400, %f9399, 0f3089705F;
	rsqrt.approx.f32 	%f9401, %f9400;
	mul.f32 	%f9402, %f9401, %f9401;
	mul.f32 	%f9403, %f9401, %f9402;
	fma.rn.f32 	%f9404, %f9392, %f9403, %f9388;
	fma.rn.f32 	%f9405, %f9394, %f9403, %f9389;
	fma.rn.f32 	%f9406, %f9396, %f9403, %f9390;
	ld.shared.f32 	%f9407, [_ZZ9bodyForceP4BodyfiE6pShare+8796];
	sub.f32 	%f9408, %f9407, %f1;
	ld.shared.f32 	%f9409, [_ZZ9bodyForceP4BodyfiE6pShare+8800];
	sub.f32 	%f9410, %f9409, %f2;
	ld.shared.f32 	%f9411, [_ZZ9bodyForceP4BodyfiE6pShare+8804];
	sub.f32 	%f9412, %f9411, %f3;
	mul.f32 	%f9413, %f9410, %f9410;
	fma.rn.f32 	%f9414, %f9408, %f9408, %f9413;
	fma.rn.f32 	%f9415, %f9412, %f9412, %f9414;
	add.f32 	%f9416, %f9415, 0f3089705F;
	rsqrt.approx.f32 	%f9417, %f9416;
	mul.f32 	%f9418, %f9417, %f9417;
	mul.f32 	%f9419, %f9417, %f9418;
	fma.rn.f32 	%f9420, %f9408, %f9419, %f9404;
	fma.rn.f32 	%f9421, %f9410, %f9419, %f9405;
	fma.rn.f32 	%f9422, %f9412, %f9419, %f9406;
	ld.shared.f32 	%f9423, [_ZZ9bodyForceP4BodyfiE6pShare+8820];
	sub.f32 	%f9424, %f9423, %f1;
	ld.shared.f32 	%f9425, [_ZZ9bodyForceP4BodyfiE6pShare+8824];
	sub.f32 	%f9426, %f9425, %f2;
	ld.shared.f32 	%f9427, [_ZZ9bodyForceP4BodyfiE6pShare+8828];
	sub.f32 	%f9428, %f9427, %f3;
	mul.f32 	%f9429, %f9426, %f9426;
	fma.rn.f32 	%f9430, %f9424, %f9424, %f9429;
	fma.rn.f32 	%f9431, %f9428, %f9428, %f9430;
	add.f32 	%f9432, %f9431, 0f3089705F;
	rsqrt.approx.f32 	%f9433, %f9432;
	mul.f32 	%f9434, %f9433, %f9433;
	mul.f32 	%f9435, %f9433, %f9434;
	fma.rn.f32 	%f9436, %f9424, %f9435, %f9420;
	fma.rn.f32 	%f9437, %f9426, %f9435, %f9421;
	fma.rn.f32 	%f9438, %f9428, %f9435, %f9422;
	ld.shared.f32 	%f9439, [_ZZ9bodyForceP4BodyfiE6pShare+8832];
	sub.f32 	%f9440, %f9439, %f1;
	ld.shared.f32 	%f9441, [_ZZ9bodyForceP4BodyfiE6pShare+8836];
	sub.f32 	%f9442, %f9441, %f2;
	ld.shared.f32 	%f9443, [_ZZ9bodyForceP4BodyfiE6pShare+8840];
	sub.f32 	%f9444, %f9443, %f3;
	mul.f32 	%f9445, %f9442, %f9442;
	fma.rn.f32 	%f9446, %f9440, %f9440, %f9445;
	fma.rn.f32 	%f9447, %f9444, %f9444, %f9446;
	add.f32 	%f9448, %f9447, 0f3089705F;
	rsqrt.approx.f32 	%f9449, %f9448;
	mul.f32 	%f9450, %f9449, %f9449;
	mul.f32 	%f9451, %f9449, %f9450;
	fma.rn.f32 	%f9452, %f9440, %f9451, %f9436;
	fma.rn.f32 	%f9453, %f9442, %f9451, %f9437;
	fma.rn.f32 	%f9454, %f9444, %f9451, %f9438;
	ld.shared.f32 	%f9455, [_ZZ9bodyForceP4BodyfiE6pShare+8844];
	sub.f32 	%f9456, %f9455, %f1;
	ld.shared.f32 	%f9457, [_ZZ9bodyForceP4BodyfiE6pShare+8848];
	sub.f32 	%f9458, %f9457, %f2;
	ld.shared.f32 	%f9459, [_ZZ9bodyForceP4BodyfiE6pShare+8852];
	sub.f32 	%f9460, %f9459, %f3;
	mul.f32 	%f9461, %f9458, %f9458;
	fma.rn.f32 	%f9462, %f9456, %f9456, %f9461;
	fma.rn.f32 	%f9463, %f9460, %f9460, %f9462;
	add.f32 	%f9464, %f9463, 0f3089705F;
	rsqrt.approx.f32 	%f9465, %f9464;
	mul.f32 	%f9466, %f9465, %f9465;
	mul.f32 	%f9467, %f9465, %f9466;
	fma.rn.f32 	%f9468, %f9456, %f9467, %f9452;
	fma.rn.f32 	%f9469, %f9458, %f9467, %f9453;
	fma.rn.f32 	%f9470, %f9460, %f9467, %f9454;
	ld.shared.f32 	%f9471, [_ZZ9bodyForceP4BodyfiE6pShare+8856];
	sub.f32 	%f9472, %f9471, %f1;
	ld.shared.f32 	%f9473, [_ZZ9bodyForceP4BodyfiE6pShare+8860];
	sub.f32 	%f9474, %f9473, %f2;
	ld.shared.f32 	%f9475, [_ZZ9bodyForceP4BodyfiE6pShare+8864];
	sub.f32 	%f9476, %f9475, %f3;
	mul.f32 	%f9477, %f9474, %f9474;
	fma.rn.f32 	%f9478, %f9472, %f9472, %f9477;
	fma.rn.f32 	%f9479, %f9476, %f9476, %f9478;
	add.f32 	%f9480, %f9479, 0f3089705F;
	rsqrt.approx.f32 	%f9481, %f9480;
	mul.f32 	%f9482, %f9481, %f9481;
	mul.f32 	%f9483, %f9481, %f9482;
	fma.rn.f32 	%f9484, %f9472, %f9483, %f9468;
	fma.rn.f32 	%f9485, %f9474, %f9483, %f9469;
	fma.rn.f32 	%f9486, %f9476, %f9483, %f9470;
	ld.shared.f32 	%f9487, [_ZZ9bodyForceP4BodyfiE6pShare+8880];
	sub.f32 	%f9488, %f9487, %f1;
	ld.shared.f32 	%f9489, [_ZZ9bodyForceP4BodyfiE6pShare+8884];
	sub.f32 	%f9490, %f9489, %f2;
	ld.shared.f32 	%f9491, [_ZZ9bodyForceP4BodyfiE6pShare+8888];
	sub.f32 	%f9492, %f9491, %f3;
	mul.f32 	%f9493, %f9490, %f9490;
	fma.rn.f32 	%f9494, %f9488, %f9488, %f9493;
	fma.rn.f32 	%f9495, %f9492, %f9492, %f9494;
	add.f32 	%f9496, %f9495, 0f3089705F;
	rsqrt.approx.f32 	%f9497, %f9496;
	mul.f32 	%f9498, %f9497, %f9497;
	mul.f32 	%f9499, %f9497, %f9498;
	fma.rn.f32 	%f9500, %f9488, %f9499, %f9484;
	fma.rn.f32 	%f9501, %f9490, %f9499, %f9485;
	fma.rn.f32 	%f9502, %f9492, %f9499, %f9486;
	ld.shared.f32 	%f9503, [_ZZ9bodyForceP4BodyfiE6pShare+8892];
	sub.f32 	%f9504, %f9503, %f1;
	ld.shared.f32 	%f9505, [_ZZ9bodyForceP4BodyfiE6pShare+8896];
	sub.f32 	%f9506, %f9505, %f2;
	ld.shared.f32 	%f9507, [_ZZ9bodyForceP4BodyfiE6pShare+8900];
	sub.f32 	%f9508, %f9507, %f3;
	mul.f32 	%f9509, %f9506, %f9506;
	fma.rn.f32 	%f9510, %f9504, %f9504, %f9509;
	fma.rn.f32 	%f9511, %f9508, %f9508, %f9510;
	add.f32 	%f9512, %f9511, 0f3089705F;
	rsqrt.approx.f32 	%f9513, %f9512;
	mul.f32 	%f9514, %f9513, %f9513;
	mul.f32 	%f9515, %f9513, %f9514;
	fma.rn.f32 	%f9516, %f9504, %f9515, %f9500;
	fma.rn.f32 	%f9517, %f9506, %f9515, %f9501;
	fma.rn.f32 	%f9518, %f9508, %f9515, %f9502;
	ld.shared.f32 	%f9519, [_ZZ9bodyForceP4BodyfiE6pShare+8904];
	sub.f32 	%f9520, %f9519, %f1;
	ld.shared.f32 	%f9521, [_ZZ9bodyForceP4BodyfiE6pShare+8908];
	sub.f32 	%f9522, %f9521, %f2;
	ld.shared.f32 	%f9523, [_ZZ9bodyForceP4BodyfiE6pShare+8912];
	sub.f32 	%f9524, %f9523, %f3;
	mul.f32 	%f9525, %f9522, %f9522;
	fma.rn.f32 	%f9526, %f9520, %f9520, %f9525;
	fma.rn.f32 	%f9527, %f9524, %f9524, %f9526;
	add.f32 	%f9528, %f9527, 0f3089705F;
	rsqrt.approx.f32 	%f9529, %f9528;
	mul.f32 	%f9530, %f9529, %f9529;
	mul.f32 	%f9531, %f9529, %f9530;
	fma.rn.f32 	%f9532, %f9520, %f9531, %f9516;
	fma.rn.f32 	%f9533, %f9522, %f9531, %f9517;
	fma.rn.f32 	%f9534, %f9524, %f9531, %f9518;
	ld.shared.f32 	%f9535, [_ZZ9bodyForceP4BodyfiE6pShare+8916];
	sub.f32 	%f9536, %f9535, %f1;
	ld.shared.f32 	%f9537, [_ZZ9bodyForceP4BodyfiE6pShare+8920];
	sub.f32 	%f9538, %f9537, %f2;
	ld.shared.f32 	%f9539, [_ZZ9bodyForceP4BodyfiE6pShare+8924];
	sub.f32 	%f9540, %f9539, %f3;
	mul.f32 	%f9541, %f9538, %f9538;
	fma.rn.f32 	%f9542, %f9536, %f9536, %f9541;
	fma.rn.f32 	%f9543, %f9540, %f9540, %f9542;
	add.f32 	%f9544, %f9543, 0f3089705F;
	rsqrt.approx.f32 	%f9545, %f9544;
	mul.f32 	%f9546, %f9545, %f9545;
	mul.f32 	%f9547, %f9545, %f9546;
	fma.rn.f32 	%f9548, %f9536, %f9547, %f9532;
	fma.rn.f32 	%f9549, %f9538, %f9547, %f9533;
	fma.rn.f32 	%f9550, %f9540, %f9547, %f9534;
	ld.shared.f32 	%f9551, [_ZZ9bodyForceP4BodyfiE6pShare+8940];
	sub.f32 	%f9552, %f9551, %f1;
	ld.shared.f32 	%f9553, [_ZZ9bodyForceP4BodyfiE6pShare+8944];
	sub.f32 	%f9554, %f9553, %f2;
	ld.shared.f32 	%f9555, [_ZZ9bodyForceP4BodyfiE6pShare+8948];
	sub.f32 	%f9556, %f9555, %f3;
	mul.f32 	%f9557, %f9554, %f9554;
	fma.rn.f32 	%f9558, %f9552, %f9552, %f9557;
	fma.rn.f32 	%f9559, %f9556, %f9556, %f9558;
	add.f32 	%f9560, %f9559, 0f3089705F;
	rsqrt.approx.f32 	%f9561, %f9560;
	mul.f32 	%f9562, %f9561, %f9561;
	mul.f32 	%f9563, %f9561, %f9562;
	fma.rn.f32 	%f9564, %f9552, %f9563, %f9548;
	fma.rn.f32 	%f9565, %f9554, %f9563, %f9549;
	fma.rn.f32 	%f9566, %f9556, %f9563, %f9550;
	ld.shared.f32 	%f9567, [_ZZ9bodyForceP4BodyfiE6pShare+8952];
	sub.f32 	%f9568, %f9567, %f1;
	ld.shared.f32 	%f9569, [_ZZ9bodyForceP4BodyfiE6pShare+8956];
	sub.f32 	%f9570, %f9569, %f2;
	ld.shared.f32 	%f9571, [_ZZ9bodyForceP4BodyfiE6pShare+8960];
	sub.f32 	%f9572, %f9571, %f3;
	mul.f32 	%f9573, %f9570, %f9570;
	fma.rn.f32 	%f9574, %f9568, %f9568, %f9573;
	fma.rn.f32 	%f9575, %f9572, %f9572, %f9574;
	add.f32 	%f9576, %f9575, 0f3089705F;
	rsqrt.approx.f32 	%f9577, %f9576;
	mul.f32 	%f9578, %f9577, %f9577;
	mul.f32 	%f9579, %f9577, %f9578;
	fma.rn.f32 	%f9580, %f9568, %f9579, %f9564;
	fma.rn.f32 	%f9581, %f9570, %f9579, %f9565;
	fma.rn.f32 	%f9582, %f9572, %f9579, %f9566;
	ld.shared.f32 	%f9583, [_ZZ9bodyForceP4BodyfiE6pShare+8964];
	sub.f32 	%f9584, %f9583, %f1;
	ld.shared.f32 	%f9585, [_ZZ9bodyForceP4BodyfiE6pShare+8968];
	sub.f32 	%f9586, %f9585, %f2;
	ld.shared.f32 	%f9587, [_ZZ9bodyForceP4BodyfiE6pShare+8972];
	sub.f32 	%f9588, %f9587, %f3;
	mul.f32 	%f9589, %f9586, %f9586;
	fma.rn.f32 	%f9590, %f9584, %f9584, %f9589;
	fma.rn.f32 	%f9591, %f9588, %f9588, %f9590;
	add.f32 	%f9592, %f9591, 0f3089705F;
	rsqrt.approx.f32 	%f9593, %f9592;
	mul.f32 	%f9594, %f9593, %f9593;
	mul.f32 	%f9595, %f9593, %f9594;
	fma.rn.f32 	%f9596, %f9584, %f9595, %f9580;
	fma.rn.f32 	%f9597, %f9586, %f9595, %f9581;
	fma.rn.f32 	%f9598, %f9588, %f9595, %f9582;
	ld.shared.f32 	%f9599, [_ZZ9bodyForceP4BodyfiE6pShare+8976];
	sub.f32 	%f9600, %f9599, %f1;
	ld.shared.f32 	%f9601, [_ZZ9bodyForceP4BodyfiE6pShare+8980];
	sub.f32 	%f9602, %f9601, %f2;
	ld.shared.f32 	%f9603, [_ZZ9bodyForceP4BodyfiE6pShare+8984];
	sub.f32 	%f9604, %f9603, %f3;
	mul.f32 	%f9605, %f9602, %f9602;
	fma.rn.f32 	%f9606, %f9600, %f9600, %f9605;
	fma.rn.f32 	%f9607, %f9604, %f9604, %f9606;
	add.f32 	%f9608, %f9607, 0f3089705F;
	rsqrt.approx.f32 	%f9609, %f9608;
	mul.f32 	%f9610, %f9609, %f9609;
	mul.f32 	%f9611, %f9609, %f9610;
	fma.rn.f32 	%f9612, %f9600, %f9611, %f9596;
	fma.rn.f32 	%f9613, %f9602, %f9611, %f9597;
	fma.rn.f32 	%f9614, %f9604, %f9611, %f9598;
	ld.shared.f32 	%f9615, [_ZZ9bodyForceP4BodyfiE6pShare+9000];
	sub.f32 	%f9616, %f9615, %f1;
	ld.shared.f32 	%f9617, [_ZZ9bodyForceP4BodyfiE6pShare+9004];
	sub.f32 	%f9618, %f9617, %f2;
	ld.shared.f32 	%f9619, [_ZZ9bodyForceP4BodyfiE6pShare+9008];
	sub.f32 	%f9620, %f9619, %f3;
	mul.f32 	%f9621, %f9618, %f9618;
	fma.rn.f32 	%f9622, %f9616, %f9616, %f9621;
	fma.rn.f32 	%f9623, %f9620, %f9620, %f9622;
	add.f32 	%f9624, %f9623, 0f3089705F;
	rsqrt.approx.f32 	%f9625, %f9624;
	mul.f32 	%f9626, %f9625, %f9625;
	mul.f32 	%f9627, %f9625, %f9626;
	fma.rn.f32 	%f9628, %f9616, %f9627, %f9612;
	fma.rn.f32 	%f9629, %f9618, %f9627, %f9613;
	fma.rn.f32 	%f9630, %f9620, %f9627, %f9614;
	ld.shared.f32 	%f9631, [_ZZ9bodyForceP4BodyfiE6pShare+9012];
	sub.f32 	%f9632, %f9631, %f1;
	ld.shared.f32 	%f9633, [_ZZ9bodyForceP4BodyfiE6pShare+9016];
	sub.f32 	%f9634, %f9633, %f2;
	ld.shared.f32 	%f9635, [_ZZ9bodyForceP4BodyfiE6pShare+9020];
	sub.f32 	%f9636, %f9635, %f3;
	mul.f32 	%f9637, %f9634, %f9634;
	fma.rn.f32 	%f9638, %f9632, %f9632, %f9637;
	fma.rn.f32 	%f9639, %f9636, %f9636, %f9638;
	add.f32 	%f9640, %f9639, 0f3089705F;
	rsqrt.approx.f32 	%f9641, %f9640;
	mul.f32 	%f9642, %f9641, %f9641;
	mul.f32 	%f9643, %f9641, %f9642;
	fma.rn.f32 	%f9644, %f9632, %f9643, %f9628;
	fma.rn.f32 	%f9645, %f9634, %f9643, %f9629;
	fma.rn.f32 	%f9646, %f9636, %f9643, %f9630;
	ld.shared.f32 	%f9647, [_ZZ9bodyForceP4BodyfiE6pShare+9024];
	sub.f32 	%f9648, %f9647, %f1;
	ld.shared.f32 	%f9649, [_ZZ9bodyForceP4BodyfiE6pShare+9028];
	sub.f32 	%f9650, %f9649, %f2;
	ld.shared.f32 	%f9651, [_ZZ9bodyForceP4BodyfiE6pShare+9032];
	sub.f32 	%f9652, %f9651, %f3;
	mul.f32 	%f9653, %f9650, %f9650;
	fma.rn.f32 	%f9654, %f9648, %f9648, %f9653;
	fma.rn.f32 	%f9655, %f9652, %f9652, %f9654;
	add.f32 	%f9656, %f9655, 0f3089705F;
	rsqrt.approx.f32 	%f9657, %f9656;
	mul.f32 	%f9658, %f9657, %f9657;
	mul.f32 	%f9659, %f9657, %f9658;
	fma.rn.f32 	%f9660, %f9648, %f9659, %f9644;
	fma.rn.f32 	%f9661, %f9650, %f9659, %f9645;
	fma.rn.f32 	%f9662, %f9652, %f9659, %f9646;
	ld.shared.f32 	%f9663, [_ZZ9bodyForceP4BodyfiE6pShare+9036];
	sub.f32 	%f9664, %f9663, %f1;
	ld.shared.f32 	%f9665, [_ZZ9bodyForceP4BodyfiE6pShare+9040];
	sub.f32 	%f9666, %f9665, %f2;
	ld.shared.f32 	%f9667, [_ZZ9bodyForceP4BodyfiE6pShare+9044];
	sub.f32 	%f9668, %f9667, %f3;
	mul.f32 	%f9669, %f9666, %f9666;
	fma.rn.f32 	%f9670, %f9664, %f9664, %f9669;
	fma.rn.f32 	%f9671, %f9668, %f9668, %f9670;
	add.f32 	%f9672, %f9671, 0f3089705F;
	rsqrt.approx.f32 	%f9673, %f9672;
	mul.f32 	%f9674, %f9673, %f9673;
	mul.f32 	%f9675, %f9673, %f9674;
	fma.rn.f32 	%f9676, %f9664, %f9675, %f9660;
	fma.rn.f32 	%f9677, %f9666, %f9675, %f9661;
	fma.rn.f32 	%f9678, %f9668, %f9675, %f9662;
	ld.shared.f32 	%f9679, [_ZZ9bodyForceP4BodyfiE6pShare+9060];
	sub.f32 	%f9680, %f9679, %f1;
	ld.shared.f32 	%f9681, [_ZZ9bodyForceP4BodyfiE6pShare+9064];
	sub.f32 	%f9682, %f9681, %f2;
	ld.shared.f32 	%f9683, [_ZZ9bodyForceP4BodyfiE6pShare+9068];
	sub.f32 	%f9684, %f9683, %f3;
	mul.f32 	%f9685, %f9682, %f9682;
	fma.rn.f32 	%f9686, %f9680, %f9680, %f9685;
	fma.rn.f32 	%f9687, %f9684, %f9684, %f9686;
	add.f32 	%f9688, %f9687, 0f3089705F;
	rsqrt.approx.f32 	%f9689, %f9688;
	mul.f32 	%f9690, %f9689, %f9689;
	mul.f32 	%f9691, %f9689, %f9690;
	fma.rn.f32 	%f9692, %f9680, %f9691, %f9676;
	fma.rn.f32 	%f9693, %f9682, %f9691, %f9677;
	fma.rn.f32 	%f9694, %f9684, %f9691, %f9678;
	ld.shared.f32 	%f9695, [_ZZ9bodyForceP4BodyfiE6pShare+9072];
	sub.f32 	%f9696, %f9695, %f1;
	ld.shared.f32 	%f9697, [_ZZ9bodyForceP4BodyfiE6pShare+9076];
	sub.f32 	%f9698, %f9697, %f2;
	ld.shared.f32 	%f9699, [_ZZ9bodyForceP4BodyfiE6pShare+9080];
	sub.f32 	%f9700, %f9699, %f3;
	mul.f32 	%f9701, %f9698, %f9698;
	fma.rn.f32 	%f9702, %f9696, %f9696, %f9701;
	fma.rn.f32 	%f9703, %f9700, %f9700, %f9702;
	add.f32 	%f9704, %f9703, 0f3089705F;
	rsqrt.approx.f32 	%f9705, %f9704;
	mul.f32 	%f9706, %f9705, %f9705;
	mul.f32 	%f9707, %f9705, %f9706;
	fma.rn.f32 	%f9708, %f9696, %f9707, %f9692;
	fma.rn.f32 	%f9709, %f9698, %f9707, %f9693;
	fma.rn.f32 	%f9710, %f9700, %f9707, %f9694;
	ld.shared.f32 	%f9711, [_ZZ9bodyForceP4BodyfiE6pShare+9084];
	sub.f32 	%f9712, %f9711, %f1;
	ld.shared.f32 	%f9713, [_ZZ9bodyForceP4BodyfiE6pShare+9088];
	sub.f32 	%f9714, %f9713, %f2;
	ld.shared.f32 	%f9715, [_ZZ9bodyForceP4BodyfiE6pShare+9092];
	sub.f32 	%f9716, %f9715, %f3;
	mul.f32 	%f9717, %f9714, %f9714;
	fma.rn.f32 	%f9718, %f9712, %f9712, %f9717;
	fma.rn.f32 	%f9719, %f9716, %f9716, %f9718;
	add.f32 	%f9720, %f9719, 0f3089705F;
	rsqrt.approx.f32 	%f9721, %f9720;
	mul.f32 	%f9722, %f9721, %f9721;
	mul.f32 	%f9723, %f9721, %f9722;
	fma.rn.f32 	%f9724, %f9712, %f9723, %f9708;
	fma.rn.f32 	%f9725, %f9714, %f9723, %f9709;
	fma.rn.f32 	%f9726, %f9716, %f9723, %f9710;
	ld.shared.f32 	%f9727, [_ZZ9bodyForceP4BodyfiE6pShare+9096];
	sub.f32 	%f9728, %f9727, %f1;
	ld.shared.f32 	%f9729, [_ZZ9bodyForceP4BodyfiE6pShare+9100];
	sub.f32 	%f9730, %f9729, %f2;
	ld.shared.f32 	%f9731, [_ZZ9bodyForceP4BodyfiE6pShare+9104];
	sub.f32 	%f9732, %f9731, %f3;
	mul.f32 	%f9733, %f9730, %f9730;
	fma.rn.f32 	%f9734, %f9728, %f9728, %f9733;
	fma.rn.f32 	%f9735, %f9732, %f9732, %f9734;
	add.f32 	%f9736, %f9735, 0f3089705F;
	rsqrt.approx.f32 	%f9737, %f9736;
	mul.f32 	%f9738, %f9737, %f9737;
	mul.f32 	%f9739, %f9737, %f9738;
	fma.rn.f32 	%f9740, %f9728, %f9739, %f9724;
	fma.rn.f32 	%f9741, %f9730, %f9739, %f9725;
	fma.rn.f32 	%f9742, %f9732, %f9739, %f9726;
	ld.shared.f32 	%f9743, [_ZZ9bodyForceP4BodyfiE6pShare+9120];
	sub.f32 	%f9744, %f9743, %f1;
	ld.shared.f32 	%f9745, [_ZZ9bodyForceP4BodyfiE6pShare+9124];
	sub.f32 	%f9746, %f9745, %f2;
	ld.shared.f32 	%f9747, [_ZZ9bodyForceP4BodyfiE6pShare+9128];
	sub.f32 	%f9748, %f9747, %f3;
	mul.f32 	%f9749, %f9746, %f9746;
	fma.rn.f32 	%f9750, %f9744, %f9744, %f9749;
	fma.rn.f32 	%f9751, %f9748, %f9748, %f9750;
	add.f32 	%f9752, %f9751, 0f3089705F;
	rsqrt.approx.f32 	%f9753, %f9752;
	mul.f32 	%f9754, %f9753, %f9753;
	mul.f32 	%f9755, %f9753, %f9754;
	fma.rn.f32 	%f9756, %f9744, %f9755, %f9740;
	fma.rn.f32 	%f9757, %f9746, %f9755, %f9741;
	fma.rn.f32 	%f9758, %f9748, %f9755, %f9742;
	ld.shared.f32 	%f9759, [_ZZ9bodyForceP4BodyfiE6pShare+9132];
	sub.f32 	%f9760, %f9759, %f1;
	ld.shared.f32 	%f9761, [_ZZ9bodyForceP4BodyfiE6pShare+9136];
	sub.f32 	%f9762, %f9761, %f2;
	ld.shared.f32 	%f9763, [_ZZ9bodyForceP4BodyfiE6pShare+9140];
	sub.f32 	%f9764, %f9763, %f3;
	mul.f32 	%f9765, %f9762, %f9762;
	fma.rn.f32 	%f9766, %f9760, %f9760, %f9765;
	fma.rn.f32 	%f9767, %f9764, %f9764, %f9766;
	add.f32 	%f9768, %f9767, 0f3089705F;
	rsqrt.approx.f32 	%f9769, %f9768;
	mul.f32 	%f9770, %f9769, %f9769;
	mul.f32 	%f9771, %f9769, %f9770;
	fma.rn.f32 	%f9772, %f9760, %f9771, %f9756;
	fma.rn.f32 	%f9773, %f9762, %f9771, %f9757;
	fma.rn.f32 	%f9774, %f9764, %f9771, %f9758;
	ld.shared.f32 	%f9775, [_ZZ9bodyForceP4BodyfiE6pShare+9144];
	sub.f32 	%f9776, %f9775, %f1;
	ld.shared.f32 	%f9777, [_ZZ9bodyForceP4BodyfiE6pShare+9148];
	sub.f32 	%f9778, %f9777, %f2;
	ld.shared.f32 	%f9779, [_ZZ9bodyForceP4BodyfiE6pShare+9152];
	sub.f32 	%f9780, %f9779, %f3;
	mul.f32 	%f9781, %f9778, %f9778;
	fma.rn.f32 	%f9782, %f9776, %f9776, %f9781;
	fma.rn.f32 	%f9783, %f9780, %f9780, %f9782;
	add.f32 	%f9784, %f9783, 0f3089705F;
	rsqrt.approx.f32 	%f9785, %f9784;
	mul.f32 	%f9786, %f9785, %f9785;
	mul.f32 	%f9787, %f9785, %f9786;
	fma.rn.f32 	%f9788, %f9776, %f9787, %f9772;
	fma.rn.f32 	%f9789, %f9778, %f9787, %f9773;
	fma.rn.f32 	%f9790, %f9780, %f9787, %f9774;
	ld.shared.f32 	%f9791, [_ZZ9bodyForceP4BodyfiE6pShare+9156];
	sub.f32 	%f9792, %f9791, %f1;
	ld.shared.f32 	%f9793, [_ZZ9bodyForceP4BodyfiE6pShare+9160];
	sub.f32 	%f9794, %f9793, %f2;
	ld.shared.f32 	%f9795, [_ZZ9bodyForceP4BodyfiE6pShare+9164];
	sub.f32 	%f9796, %f9795, %f3;
	mul.f32 	%f9797, %f9794, %f9794;
	fma.rn.f32 	%f9798, %f9792, %f9792, %f9797;
	fma.rn.f32 	%f9799, %f9796, %f9796, %f9798;
	add.f32 	%f9800, %f9799, 0f3089705F;
	rsqrt.approx.f32 	%f9801, %f9800;
	mul.f32 	%f9802, %f9801, %f9801;
	mul.f32 	%f9803, %f9801, %f9802;
	fma.rn.f32 	%f9804, %f9792, %f9803, %f9788;
	fma.rn.f32 	%f9805, %f9794, %f9803, %f9789;
	fma.rn.f32 	%f9806, %f9796, %f9803, %f9790;
	ld.shared.f32 	%f9807, [_ZZ9bodyForceP4BodyfiE6pShare+9180];
	sub.f32 	%f9808, %f9807, %f1;
	ld.shared.f32 	%f9809, [_ZZ9bodyForceP4BodyfiE6pShare+9184];
	sub.f32 	%f9810, %f9809, %f2;
	ld.shared.f32 	%f9811, [_ZZ9bodyForceP4BodyfiE6pShare+9188];
	sub.f32 	%f9812, %f9811, %f3;
	mul.f32 	%f9813, %f9810, %f9810;
	fma.rn.f32 	%f9814, %f9808, %f9808, %f9813;
	fma.rn.f32 	%f9815, %f9812, %f9812, %f9814;
	add.f32 	%f9816, %f9815, 0f3089705F;
	rsqrt.approx.f32 	%f9817, %f9816;
	mul.f32 	%f9818, %f9817, %f9817;
	mul.f32 	%f9819, %f9817, %f9818;
	fma.rn.f32 	%f9820, %f9808, %f9819, %f9804;
	fma.rn.f32 	%f9821, %f9810, %f9819, %f9805;
	fma.rn.f32 	%f9822, %f9812, %f9819, %f9806;
	ld.shared.f32 	%f9823, [_ZZ9bodyForceP4BodyfiE6pShare+9192];
	sub.f32 	%f9824, %f9823, %f1;
	ld.shared.f32 	%f9825, [_ZZ9bodyForceP4BodyfiE6pShare+9196];
	sub.f32 	%f9826, %f9825, %f2;
	ld.shared.f32 	%f9827, [_ZZ9bodyForceP4BodyfiE6pShare+9200];
	sub.f32 	%f9828, %f9827, %f3;
	mul.f32 	%f9829, %f9826, %f9826;
	fma.rn.f32 	%f9830, %f9824, %f9824, %f9829;
	fma.rn.f32 	%f9831, %f9828, %f9828, %f9830;
	add.f32 	%f9832, %f9831, 0f3089705F;
	rsqrt.approx.f32 	%f9833, %f9832;
	mul.f32 	%f9834, %f9833, %f9833;
	mul.f32 	%f9835, %f9833, %f9834;
	fma.rn.f32 	%f9836, %f9824, %f9835, %f9820;
	fma.rn.f32 	%f9837, %f9826, %f9835, %f9821;
	fma.rn.f32 	%f9838, %f9828, %f9835, %f9822;
	ld.shared.f32 	%f9839, [_ZZ9bodyForceP4BodyfiE6pShare+9204];
	sub.f32 	%f9840, %f9839, %f1;
	ld.shared.f32 	%f9841, [_ZZ9bodyForceP4BodyfiE6pShare+9208];
	sub.f32 	%f9842, %f9841, %f2;
	ld.shared.f32 	%f9843, [_ZZ9bodyForceP4BodyfiE6pShare+9212];
	sub.f32 	%f9844, %f9843, %f3;
	mul.f32 	%f9845, %f9842, %f9842;
	fma.rn.f32 	%f9846, %f9840, %f9840, %f9845;
	fma.rn.f32 	%f9847, %f9844, %f9844, %f9846;
	add.f32 	%f9848, %f9847, 0f3089705F;
	rsqrt.approx.f32 	%f9849, %f9848;
	mul.f32 	%f9850, %f9849, %f9849;
	mul.f32 	%f9851, %f9849, %f9850;
	fma.rn.f32 	%f9852, %f9840, %f9851, %f9836;
	fma.rn.f32 	%f9853, %f9842, %f9851, %f9837;
	fma.rn.f32 	%f9854, %f9844, %f9851, %f9838;
	ld.shared.f32 	%f9855, [_ZZ9bodyForceP4BodyfiE6pShare+9216];
	sub.f32 	%f9856, %f9855, %f1;
	ld.shared.f32 	%f9857, [_ZZ9bodyForceP4BodyfiE6pShare+9220];
	sub.f32 	%f9858, %f9857, %f2;
	ld.shared.f32 	%f9859, [_ZZ9bodyForceP4BodyfiE6pShare+9224];
	sub.f32 	%f9860, %f9859, %f3;
	mul.f32 	%f9861, %f9858, %f9858;
	fma.rn.f32 	%f9862, %f9856, %f9856, %f9861;
	fma.rn.f32 	%f9863, %f9860, %f9860, %f9862;
	add.f32 	%f9864, %f9863, 0f3089705F;
	rsqrt.approx.f32 	%f9865, %f9864;
	mul.f32 	%f9866, %f9865, %f9865;
	mul.f32 	%f9867, %f9865, %f9866;
	fma.rn.f32 	%f9876, %f9856, %f9867, %f9852;
	fma.rn.f32 	%f9875, %f9858, %f9867, %f9853;
	fma.rn.f32 	%f9874, %f9860, %f9867, %f9854;
	bar.sync 	0;
	mul.f32 	%f9868, %f10, %f9876;
	atom.global.add.f32 	%f9869, [%rd1+12], %f9868;
	mul.f32 	%f9870, %f10, %f9875;
	atom.global.add.f32 	%f9871, [%rd1+16], %f9870;
	mul.f32 	%f9872, %f10, %f9874;
	atom.global.add.f32 	%f9873, [%rd1+20], %f9872;
	add.s32 	%r12, %r12, 1;
	setp.ne.s32 	%p2, %r12, 0;
	add.s64 	%rd10, %rd10, 18432;
	@%p2 bra 	$L__BB0_2;
$L__BB0_3:
	ret;

}
	// .globl	_Z17integratePositionP4Bodyfi
.visible .entry _Z17integratePositionP4Bodyfi(
	.param .u64 .ptr .align 1 _Z17integratePositionP4Bodyfi_param_0,
	.param .f32 _Z17integratePositionP4Bodyfi_param_1,
	.param .u32 _Z17integratePositionP4Bodyfi_param_2
)
{
	.reg .pred 	%p<2>;
	.reg .b32 	%r<6>;
	.reg .b32 	%f<11>;
	.reg .b64 	%rd<5>;

	ld.param.u64 	%rd1, [_Z17integratePositionP4Bodyfi_param_0];
	ld.param.f32 	%f1, [_Z17integratePositionP4Bodyfi_param_1];
	ld.param.u32 	%r2, [_Z17integratePositionP4Bodyfi_param_2];
	mov.u32 	%r3, %ntid.x;
	mov.u32 	%r4, %ctaid.x;
	mov.u32 	%r5, %tid.x;
	mad.lo.s32 	%r1, %r3, %r4, %r5;
	setp.ge.s32 	%p1, %r1, %r2;
	@%p1 bra 	$L__BB1_2;
	cvta.to.global.u64 	%rd2, %rd1;
	mul.wide.s32 	%rd3, %r1, 24;
	add.s64 	%rd4, %rd2, %rd3;
	ld.global.f32 	%f2, [%rd4+12];
	ld.global.f32 	%f3, [%rd4];
	fma.rn.f32 	%f4, %f1, %f2, %f3;
	st.global.f32 	[%rd4], %f4;
	ld.global.f32 	%f5, [%rd4+16];
	ld.global.f32 	%f6, [%rd4+4];
	fma.rn.f32 	%f7, %f1, %f5, %f6;
	st.global.f32 	[%rd4+4], %f7;
	ld.global.f32 	%f8, [%rd4+20];
	ld.global.f32 	%f9, [%rd4+8];
	fma.rn.f32 	%f10, %f1, %f8, %f9;
	st.global.f32 	[%rd4+8], %f10;
$L__BB1_2:
	ret;

}


// ===== COMPILED SASS (sm_100) =====

	.target	sm_100

	.elftype	@"ET_EXEC"


//--------------------- .note.nv.tkinfo           --------------------------
	.section	.note.nv.tkinfo,"",@"SHT_NOTE"
	.sectionflags	@"SHF_NOTE_NV_TKINFO"
	.tkinfo
        /*0018*/ 	.word	0x00000002
        /*0030*/ 	.string	""
        /*0030*/ 	.string	"ptxas"
        /*0030*/ 	.string	"Cuda compilation tools, release 13.0, V13.0.88"
        /*0030*/ 	.string	"Build cuda_13.0.r13.0/compiler.36424714_0"
        /*0030*/ 	.string	"-arch sm_100 -m 64 "



//--------------------- .note.nv.cuinfo           --------------------------
	.section	.note.nv.cuinfo,"",@"SHT_NOTE"
	.sectionflags	@"SHF_NOTE_NV_CUINFO"
        /*0018*/ 	.short	0x0002
        /*001a*/ 	.short	0x0064
        /*001c*/ 	.short	0x0082
	.zero		2


//--------------------- .nv.info                  --------------------------
	.section	.nv.info,"",@"SHT_CUDA_INFO"
	.align	4


	//----- nvinfo : EIATTR_REGCOUNT
	.align		4
        /*0000*/ 	.byte	0x04, 0x2f
        /*0002*/ 	.short	(.L_1 - .L_0)
	.align		4
.L_0:
        /*0004*/ 	.word	index@(_Z9bodyForceP4Bodyfi)
        /*0008*/ 	.word	0x00000020


	//----- nvinfo : EIATTR_FRAME_SIZE
	.align		4
.L_1:
        /*000c*/ 	.byte	0x04, 0x11
        /*000e*/ 	.short	(.L_3 - .L_2)
	.align		4
.L_2:
        /*0010*/ 	.word	index@(_Z9bodyForceP4Bodyfi)
        /*0014*/ 	.word	0x00000000


	//----- nvinfo : EIATTR_REGCOUNT
	.align		4
.L_3:
        /*0018*/ 	.byte	0x04, 0x2f
        /*001a*/ 	.short	(.L_5 - .L_4)
	.align		4
.L_4:
        /*001c*/ 	.word	index@(_Z17integratePositionP4Bodyfi)
        /*0020*/ 	.word	0x0000000c


	//----- nvinfo : EIATTR_FRAME_SIZE
	.align		4
.L_5:
        /*0024*/ 	.byte	0x04, 0x11
        /*0026*/ 	.short	(.L_7 - .L_6)
	.align		4
.L_6:
        /*0028*/ 	.word	index@(_Z17integratePositionP4Bodyfi)
        /*002c*/ 	.word	0x00000000


	//----- nvinfo : EIATTR_MIN_STACK_SIZE
	.align		4
.L_7:
        /*0030*/ 	.byte	0x04, 0x12
        /*0032*/ 	.short	(.L_9 - .L_8)
	.align		4
.L_8:
        /*0034*/ 	.word	index@(_Z17integratePositionP4Bodyfi)
        /*0038*/ 	.word	0x00000000


	//----- nvinfo : EIATTR_MIN_STACK_SIZE
	.align		4
.L_9:
        /*003c*/ 	.byte	0x04, 0x12
        /*003e*/ 	.short	(.L_11 - .L_10)
	.align		4
.L_10:
        /*0040*/ 	.word	index@(_Z9bodyForceP4Bodyfi)
        /*0044*/ 	.word	0x00000000
.L_11:


//--------------------- .nv.compat                --------------------------
	.section	.nv.compat,"",@"SHT_CUDA_COMPAT_INFO"
	.align	4
        /*0000*/ 	.byte	0x02, 0x09, 0x00, 0x00, 0x02, 0x02, 0x01, 0x00, 0x02, 0x05, 0x05, 0x00, 0x03, 0x07, 0x01, 0x01
        /*0010*/ 	.byte	0x02, 0x03, 0x00, 0x00, 0x02, 0x06, 0x01, 0x00, 0x04, 0x0b, 0x08, 0x00, 0x01, 0x00, 0x00, 0x00
        /*0020*/ 	.byte	0x00, 0x00, 0x00, 0x00


//--------------------- .nv.info._Z17integratePositionP4Bodyfi --------------------------
	.section	.nv.info._Z17integratePositionP4Bodyfi,"",@"SHT_CUDA_INFO"
	.sectionflags	@""
	.align	4


	//----- nvinfo : EIATTR_CUDA_API_VERSION
	.align		4
        /*0000*/ 	.byte	0x04, 0x37
        /*0002*/ 	.short	(.L_13 - .L_12)
.L_12:
        /*0004*/ 	.word	0x00000082


	//----- nvinfo : EIATTR_KPARAM_INFO
	.align		4
.L_13:
        /*0008*/ 	.byte	0x04, 0x17
        /*000a*/ 	.short	(.L_15 - .L_14)
.L_14:
        /*000c*/ 	.word	0x00000000
        /*0010*/ 	.short	0x0002
        /*0012*/ 	.short	0x000c
        /*0014*/ 	.byte	0x00, 0xf0, 0x11, 0x00


	//----- nvinfo : EIATTR_KPARAM_INFO
	.align		4
.L_15:
        /*0018*/ 	.byte	0x04, 0x17
        /*001a*/ 	.short	(.L_17 - .L_16)
.L_16:
        /*001c*/ 	.word	0x00000000
        /*0020*/ 	.short	0x0001
        /*0022*/ 	.short	0x0008
        /*0024*/ 	.byte	0x00, 0xf0, 0x11, 0x00


	//----- nvinfo : EIATTR_KPARAM_INFO
	.align		4
.L_17:
        /*0028*/ 	.byte	0x04, 0x17
        /*002a*/ 	.short	(.L_19 - .L_18)
.L_18:
        /*002c*/ 	.word	0x00000000
        /*0030*/ 	.short	0x0000
        /*0032*/ 	.short	0x0000
        /*0034*/ 	.byte	0x00, 0xf5, 0x21, 0x00


	//----- nvinfo : EIATTR_SPARSE_MMA_MASK
	.align		4
.L_19:
        /*0038*/ 	.byte	0x03, 0x50
        /*003a*/ 	.short	0x0000


	//----- nvinfo : EIATTR_MAXREG_COUNT
	.align		4
        /*003c*/ 	.byte	0x03, 0x1b
        /*003e*/ 	.short	0x00ff


	//----- nvinfo : EIATTR_MERCURY_ISA_VERSION
	.align		4
        /*0040*/ 	.byte	0x03, 0x5f
        /*0042*/ 	.short	0x0101


	//----- nvinfo : EIATTR_VRC_CTA_INIT_COUNT
	.align		4
        /*0044*/ 	.byte	0x02, 0x4a
	.zero		1
	.zero		1


	//----- nvinfo : EIATTR_EXIT_INSTR_OFFSETS
	.align		4
        /*0048*/ 	.byte	0x04, 0x1c
        /*004a*/ 	.short	(.L_21 - .L_20)


	//   ....[0]....
.L_20:
        /*004c*/ 	.word	0x00000070


	//   ....[1]....
        /*0050*/ 	.word	0x00000180


	//----- nvinfo : EIATTR_CBANK_PARAM_SIZE
	.align		4
.L_21:
        /*0054*/ 	.byte	0x03, 0x19
        /*0056*/ 	.short	0x0010


	//----- nvinfo : EIATTR_PARAM_CBANK
	.align		4
        /*0058*/ 	.byte	0x04, 0x0a
        /*005a*/ 	.short	(.L_23 - .L_22)
	.align		4
.L_22:
        /*005c*/ 	.word	index@(.nv.constant0._Z17integratePositionP4Bodyfi)
        /*0060*/ 	.short	0x0380
        /*0062*/ 	.short	0x0010


	//----- nvinfo : EIATTR_SW_WAR
	.align		4
.L_23:
        /*0064*/ 	.byte	0x04, 0x36
        /*0066*/ 	.short	(.L_25 - .L_24)
.L_24:
        /*0068*/ 	.word	0x00000008
.L_25:


//--------------------- .nv.info._Z9bodyForceP4Bodyfi --------------------------
	.section	.nv.info._Z9bodyForceP4Bodyfi,"",@"SHT_CUDA_INFO"
	.sectionflags	@""
	.align	4


	//----- nvinfo : EIATTR_CUDA_API_VERSION
	.align		4
        /*0000*/ 	.byte	0x04, 0x37
        /*0002*/ 	.short	(.L_27 - .L_26)
.L_26:
        /*0004*/ 	.word	0x00000082


	//----- nvinfo : EIATTR_KPARAM_INFO
	.align		4
.L_27:
        /*0008*/ 	.byte	0x04, 0x17
        /*000a*/ 	.short	(.L_29 - .L_28)
.L_28:
        /*000c*/ 	.word	0x00000000
        /*0010*/ 	.short	0x0002
        /*0012*/ 	.short	0x000c
        /*0014*/ 	.byte	0x00, 0xf0, 0x11, 0x00


	//----- nvinfo : EIATTR_KPARAM_INFO
	.align		4
.L_29:
        /*0018*/ 	.byte	0x04, 0x17
        /*001a*/ 	.short	(.L_31 - .L_30)
.L_30:
        /*001c*/ 	.word	0x00000000
        /*0020*/ 	.short	0x0001
        /*0022*/ 	.short	0x0008
        /*0024*/ 	.byte	0x00, 0xf0, 0x11, 0x00


	//----- nvinfo : EIATTR_KPARAM_INFO
	.align		4
.L_31:
        /*0028*/ 	.byte	0x04, 0x17
        /*002a*/ 	.short	(.L_33 - .L_32)
.L_32:
        /*002c*/ 	.word	0x00000000
        /*0030*/ 	.short	0x0000
        /*0032*/ 	.short	0x0000
        /*0034*/ 	.byte	0x00, 0xf5, 0x21, 0x00


	//----- nvinfo : EIATTR_SPARSE_MMA_MASK
	.align		4
.L_33:
        /*0038*/ 	.byte	0x03, 0x50
        /*003a*/ 	.short	0x0000


	//----- nvinfo : EIATTR_MAXREG_COUNT
	.align		4
        /*003c*/ 	.byte	0x03, 0x1b
        /*003e*/ 	.short	0x00ff


	//----- nvinfo : EIATTR_NUM_BARRIERS
	.align		4
        /*0040*/ 	.byte	0x02, 0x4c
        /*0042*/ 	.byte	0x01
	.zero		1


	//----- nvinfo : EIATTR_MERCURY_ISA_VERSION
	.align		4
        /*0044*/ 	.byte	0x03, 0x5f
        /*0046*/ 	.short	0x0101


	//----- nvinfo : EIATTR_UNUSED_LOAD_BYTE_OFFSET
	.align		4
        /*0048*/ 	.byte	0x04, 0x44
        /*004a*/ 	.short	(.L_35 - .L_34)


	//   ....[0]....
.L_34:
        /*004c*/ 	.word	0x000008c0
        /*0050*/ 	.word	0x00000fff


	//   ....[1]....
        /*0054*/ 	.word	0x00000df0
        /*0058*/ 	.word	0x0000fff0


	//   ....[2]....
        /*005c*/ 	.word	0x000018b0
        /*0060*/ 	.word	0x00000fff


	//   ....[3]....
        /*0064*/ 	.word	0x00001ef0
        /*0068*/ 	.word	0x0000fff0


	//   ....[4]....
        /*006c*/ 	.word	0x000029b0
        /*0070*/ 	.word	0x00000fff


	//   ....[5]....
        /*0074*/ 	.word	0x00002fa0
        /*0078*/ 	.word	0x0000fff0


	//   ....[6]....
        /*007c*/ 	.word	0x00003b90
        /*0080*/ 	.word	0x00000fff


	//   ....[7]....
        /*0084*/ 	.word	0x000040c0
        /*0088*/ 	.word	0x0000fff0


	//   ....[8]....
        /*008c*/ 	.word	0x00004b80
        /*0090*/ 	.word	0x00000fff


	//   ....[9]....
        /*0094*/ 	.word	0x000051a0
        /*0098*/ 	.word	0x0000fff0


	//   ....[10]....
        /*009c*/ 	.word	0x00005c80
        /*00a0*/ 	.word	0x00000fff


	//   ....[11]....
        /*00a4*/ 	.word	0x00006260
        /*00a8*/ 	.word	0x0000fff0


	//   ....[12]....
        /*00ac*/ 	.word	0x00006e60
        /*00b0*/ 	.word	0x00000fff


	//   ....[13]....
        /*00b4*/ 	.word	0x00007390
        /*00b8*/ 	.word	0x0000fff0


	//   ....[14]....
        /*00bc*/ 	.word	0x00007e30
        /*00c0*/ 	.word	0x00000fff


	//   ....[15]....
        /*00c4*/ 	.word	0x00008490
        /*00c8*/ 	.word	0x0000fff0


	//   ....[16]....
        /*00cc*/ 	.word	0x00008f60
        /*00d0*/ 	.word	0x00000fff


	//   ....[17]....
        /*00d4*/ 	.word	0x00009530
        /*00d8*/ 	.word	0x0000fff0


	//   ....[18]....
        /*00dc*/ 	.word	0x0000a130
        /*00e0*/ 	.word	0x00000fff


	//   ....[19]....
        /*00e4*/ 	.word	0x0000a660
        /*00e8*/ 	.word	0x0000fff0


	//   ....[20]....
        /*00ec*/ 	.word	0x0000b120
        /*00f0*/ 	.word	0x00000fff


	//   ....[21]....
        /*00f4*/ 	.word	0x0000b740
        /*00f8*/ 	.word	0x0000fff0


	//   ....[22]....
        /*00fc*/ 	.word	0x0000c200
        /*0100*/ 	.word	0x00000fff


	//   ....[23]....
        /*0104*/ 	.word	0x0000c800
        /*0108*/ 	.word	0x0000fff0


	//   ....[24]....
        /*010c*/ 	.word	0x0000d400
        /*0110*/ 	.word	0x00000fff


	//   ....[25]....
        /*0114*/ 	.word	0x0000d930
        /*0118*/ 	.word	0x0000fff0


	//   ....[26]....
        /*011c*/ 	.word	0x0000e400
        /*0120*/ 	.word	0x00000fff


	//   ....[27]....
        /*0124*/ 	.word	0x0000ea10
        /*0128*/ 	.word	0x0000fff0


	//   ....[28]....
        /*012c*/ 	.word	0x0000f4d0
        /*0130*/ 	.word	0x00000fff


	//   ....[29]....
        /*0134*/ 	.word	0x0000fad0
        /*0138*/ 	.word	0x0000fff0


	//   ....[30]....
        /*013c*/ 	.word	0x000106d0
        /*0140*/ 	.word	0x00000fff


	//   ....[31]....
        /*0144*/ 	.word	0x00010c00
        /*0148*/ 	.word	0x0000fff0


	//   ....[32]....
        /*014c*/ 	.word	0x000116d0
        /*0150*/ 	.word	0x00000fff


	//   ....[33]....
        /*0154*/ 	.word	0x00011ce0
        /*0158*/ 	.word	0x0000fff0


	//   ....[34]....
        /*015c*/ 	.word	0x000127d0
        /*0160*/ 	.word	0x00000fff


	//   ....[35]....
        /*0164*/ 	.word	0x00012db0
        /*0168*/ 	.word	0x0000fff0


	//   ....[36]....
        /*016c*/ 	.word	0x000139a0
        /*0170*/ 	.word	0x00000fff


	//   ....[37]....
        /*0174*/ 	.word	0x00013ed0
        /*0178*/ 	.word	0x0000fff0


	//   ....[38]....
        /*017c*/ 	.word	0x00014990
        /*0180*/ 	.word	0x00000fff


	//   ....[39]....
        /*0184*/ 	.word	0x00014fd0
        /*0188*/ 	.word	0x0000fff0


	//   ....[40]....
        /*018c*/ 	.word	0x00015a90
        /*0190*/ 	.word	0x00000fff


	//   ....[41]....
        /*0194*/ 	.word	0x00016080
        /*0198*/ 	.word	0x0000fff0


	//   ....[42]....
        /*019c*/ 	.word	0x00016c70
        /*01a0*/ 	.word	0x00000fff


	//   ....[43]....
        /*01a4*/ 	.word	0x000171a0
        /*01a8*/ 	.word	0x0000fff0


	//   ....[44]....
        /*01ac*/ 	.word	0x00017c60
        /*01b0*/ 	.word	0x00000fff


	//   ....[45]....
        /*01b4*/ 	.word	0x00018280
        /*01b8*/ 	.word	0x0000fff0


	//   ....[46]....
        /*01bc*/ 	.word	0x00018d60
        /*01c0*/ 	.word	0x00000fff


	//   ....[47]....
        /*01c4*/ 	.word	0x00019340
        /*01c8*/ 	.word	0x0000fff0


	//   ....[48]....
        /*01cc*/ 	.word	0x00019f40
        /*01d0*/ 	.word	0x00000fff


	//   ....[49]....
        /*01d4*/ 	.word	0x0001a470
        /*01d8*/ 	.word	0x0000fff0


	//   ....[50]....
        /*01dc*/ 	.word	0x0001af10
        /*01e0*/ 	.word	0x00000fff


	//   ....[51]....
        /*01e4*/ 	.word	0x0001b570
        /*01e8*/ 	.word	0x0000fff0


	//   ....[52]....
        /*01ec*/ 	.word	0x0001c040
        /*01f0*/ 	.word	0x00000fff


	//   ....[53]....
        /*01f4*/ 	.word	0x0001c610
        /*01f8*/ 	.word	0x0000fff0


	//   ....[54]....
        /*01fc*/ 	.word	0x0001d210
        /*0200*/ 	.word	0x00000fff


	//   ....[55]....
        /*0204*/ 	.word	0x0001d740
        /*0208*/ 	.word	0x0000fff0


	//   ....[56]....
        /*020c*/ 	.word	0x0001e200
        /*0210*/ 	.word	0x00000fff


	//   ....[57]....
        /*0214*/ 	.word	0x0001e830
        /*0218*/ 	.word	0x0000fff0


	//   ....[58]....
        /*021c*/ 	.word	0x0001f310
        /*0220*/ 	.word	0x00000fff


	//   ....[59]....
        /*0224*/ 	.word	0x0001f900
        /*0228*/ 	.word	0x0000fff0


	//   ....[60]....
        /*022c*/ 	.word	0x00020520
        /*0230*/ 	.word	0x00000fff


	//   ....[61]....
        /*0234*/ 	.word	0x00020a00
        /*0238*/ 	.word	0x0000fff0


	//   ....[62]....
        /*023c*/ 	.word	0x000214d0
        /*0240*/ 	.word	0x00000fff


	//   ....[63]....
        /*0244*/ 	.word	0x00021af0
        /*0248*/ 	.word	0x0000fff0


	//   ....[64]....
        /*024c*/ 	.word	0x000225d0
        /*0250*/ 	.word	0x00000fff


	//   ....[65]....
        /*0254*/ 	.word	0x00022bc0
        /*0258*/ 	.word	0x0000fff0


	//   ....[66]....
        /*025c*/ 	.word	0x000237b0
        /*0260*/ 	.word	0x00000fff


	//   ....[67]....
        /*0264*/ 	.word	0x00023ce0
        /*0268*/ 	.word	0x0000fff0


	//   ....[68]....
        /*026c*/ 	.word	0x000247a0
        /*0270*/ 	.word	0x00000fff


	//   ....[69]....
        /*0274*/ 	.word	0x00024dc0
        /*0278*/ 	.word	0x0000fff0


	//   ....[70]....
        /*027c*/ 	.word	0x000258a0
        /*0280*/ 	.word	0x00000fff


	//   ....[71]....
        /*0284*/ 	.word	0x00025e80
        /*0288*/ 	.word	0x0000fff0


	//   ....[72]....
        /*028c*/ 	.word	0x00026a80
        /*0290*/ 	.word	0x00000fff


	//   ....[73]....
        /*0294*/ 	.word	0x00026fb0
        /*0298*/ 	.word	0x0000fff0


	//   ....[74]....
        /*029c*/ 	.word	0x00027a30
        /*02a0*/ 	.word	0x00000fff


	//   ....[75]....
        /*02a4*/ 	.word	0x00028080
        /*02a8*/ 	.word	0x0000fff0


	//   ....[76]....
        /*02ac*/ 	.word	0x00028b00
        /*02b0*/ 	.word	0x00000fff


	//----- nvinfo : EIATTR_VRC_CTA_INIT_COUNT
	.align		4
.L_35:
        /*02b4*/ 	.byte	0x02, 0x4a
	.zero		1
	.zero		1


	//----- nvinfo : EIATTR_EXIT_INSTR_OFFSETS
	.align		4
        /*02b8*/ 	.byte	0x04, 0x1c
        /*02ba*/ 	.short	(.L_37 - .L_36)


	//   ....[0]....
.L_36:
        /*02bc*/ 	.word	0x00000070


	//   ....[1]....
        /*02c0*/ 	.word	0x00028ee0


	//----- nvinfo : EIATTR_CBANK_PARAM_SIZE
	.align		4
.L_37:
        /*02c4*/ 	.byte	0x03, 0x19
        /*02c6*/ 	.short	0x0010


	//----- nvinfo : EIATTR_PARAM_CBANK
	.align		4
        /*02c8*/ 	.byte	0x04, 0x0a
        /*02ca*/ 	.short	(.L_39 - .L_38)
	.align		4
.L_38:
        /*02cc*/ 	.word	index@(.nv.constant0._Z9bodyForceP4Bodyfi)
        /*02d0*/ 	.short	0x0380
        /*02d2*/ 	.short	0x0010


	//----- nvinfo : EIATTR_SW_WAR
	.align		4
.L_39:
        /*02d4*/ 	.byte	0x04, 0x36
        /*02d6*/ 	.short	(.L_41 - .L_40)
.L_40:
        /*02d8*/ 	.word	0x00000008
.L_41:


//--------------------- .nv.callgraph             --------------------------
	.section	.nv.callgraph,"",@"SHT_CUDA_CALLGRAPH"
	.align	4
	.sectionentsize	8
	.align		4
        /*0000*/ 	.word	0x00000000
	.align		4
        /*0004*/ 	.word	0xffffffff
	.align		4
        /*0008*/ 	.word	0x00000000
	.align		4
        /*000c*/ 	.word	0xfffffffe
	.align		4
        /*0010*/ 	.word	0x00000000
	.align		4
        /*0014*/ 	.word	0xfffffffd
	.align		4
        /*0018*/ 	.word	0x00000000
	.align		4
        /*001c*/ 	.word	0xfffffffc


//--------------------- .text._Z17integratePositionP4Bodyfi --------------------------
	.section	.text._Z17integratePositionP4Bodyfi,"ax",@progbits
	.align	128
        .global         _Z17integratePositionP4Bodyfi
        .type           _Z17integratePositionP4Bodyfi,@function
        .size           _Z17integratePositionP4Bodyfi,(.L_x_3 - _Z17integratePositionP4Bodyfi)
        .other          _Z17integratePositionP4Bodyfi,@"STO_CUDA_ENTRY STV_DEFAULT"
_Z17integratePositionP4Bodyfi:
.text._Z17integratePositionP4Bodyfi:
[----:B------:R-:W-:Y:S01]  /*0000*/  LDC R1, c[0x0][0x37c] ;  /* 0x0000df00ff017b82 */ /* 0x000fe20000000800 */
[----:B------:R-:W0:Y:S01]  /*0010*/  S2R R5, SR_CTAID.X ;  /* 0x0000000000057919 */ /* 0x000e220000002500 */
[----:B------:R-:W0:Y:S01]  /*0020*/  LDCU UR4, c[0x0][0x360] ;  /* 0x00006c00ff0477ac */ /* 0x000e220008000800 */
[----:B------:R-:W0:Y:S01]  /*0030*/  S2R R0, SR_TID.X ;  /* 0x0000000000007919 */ /* 0x000e220000002100 */
[----:B------:R-:W1:Y:S01]  /*0040*/  LDCU UR5, c[0x0][0x38c] ;  /* 0x00007180ff0577ac */ /* 0x000e620008000800 */
[----:B0-----:R-:W-:-:S05]  /*0050*/  IMAD R5, R5, UR4, R0 ;  /* 0x0000000405057c24 */ /* 0x001fca000f8e0200 */
[----:B-1----:R-:W-:-:S13]  /*0060*/  ISETP.GE.AND P0, PT, R5, UR5, PT ;  /* 0x0000000505007c0c */ /* 0x002fda000bf06270 */
[----:B------:R-:W-:Y:S05]  /*0070*/  @P0 EXIT ;  /* 0x000000000000094d */ /* 0x000fea0003800000 */
[----:B------:R-:W0:Y:S01]  /*0080*/  LDC.64 R2, c[0x0][0x380] ;  /* 0x0000e000ff027b82 */ /* 0x000e220000000a00 */
[----:B------:R-:W1:Y:S01]  /*0090*/  LDCU.64 UR4, c[0x0][0x358] ;  /* 0x00006b00ff0477ac */ /* 0x000e620008000a00 */
[----:B------:R-:W2:Y:S01]  /*00a0*/  LDCU UR6, c[0x0][0x388] ;  /* 0x00007100ff0677ac */ /* 0x000ea20008000800 */
[----:B0-----:R-:W-:-:S05]  /*00b0*/  IMAD.WIDE R2, R5, 0x18, R2 ;  /* 0x0000001805027825 */ /* 0x001fca00078e0202 */
[----:B-1----:R-:W2:Y:S04]  /*00c0*/  LDG.E R0, desc[UR4][R2.64+0xc] ;  /* 0x00000c0402007981 */ /* 0x002ea8000c1e1900 */
[----:B------:R-:W2:Y:S04]  /*00d0*/  LDG.E R5, desc[UR4][R2.64] ;  /* 0x0000000402057981 */ /* 0x000ea8000c1e1900 */
[----:B------:R-:W3:Y:S04]  /*00e0*/  LDG.E R4, desc[UR4][R2.64+0x10] ;  /* 0x0000100402047981 */ /* 0x000ee8000c1e1900 */
[----:B------:R-:W3:Y:S04]  /*00f0*/  LDG.E R7, desc[UR4][R2.64+0x4] ;  /* 0x0000040402077981 */ /* 0x000ee8000c1e1900 */
[----:B------:R-:W4:Y:S04]  /*0100*/  LDG.E R6, desc[UR4][R2.64+0x14] ;  /* 0x0000140402067981 */ /* 0x000f28000c1e1900 */
[----:B------:R-:W4:Y:S01]  /*0110*/  LDG.E R9, desc[UR4][R2.64+0x8] ;  /* 0x0000080402097981 */ /* 0x000f22000c1e1900 */
[----:B--2---:R-:W-:-:S05]  /*0120*/  FFMA R5, R0, UR6, R5 ;  /* 0x0000000600057c23 */ /* 0x004fca0008000005 */
[----:B------:R-:W-:Y:S01]  /*0130*/  STG.E desc[UR4][R2.64], R5 ;  /* 0x0000000502007986 */ /* 0x000fe2000c101904 */
[----:B---3--:R-:W-:-:S05]  /*0140*/  FFMA R7, R4, UR6, R7 ;  /* 0x0000000604077c23 */ /* 0x008fca0008000007 */
[----:B------:R-:W-:Y:S01]  /*0150*/  STG.E desc[UR4][R2.64+0x4], R7 ;  /* 0x0000040702007986 */ /* 0x000fe2000c101904 */
[----:B----4-:R-:W-:-:S05]  /*0160*/  FFMA R9, R6, UR6, R9 ;  /* 0x0000000606097c23 */ /* 0x010fca0008000009 */
[----:B------:R-:W-:Y:S01]  /*0170*/  STG.E desc[UR4][R2.64+0x8], R9 ;  /* 0x0000080902007986 */ /* 0x000fe2000c101904 */
[----:B------:R-:W-:Y:S05]  /*0180*/  EXIT ;  /* 0x000000000000794d */ /* 0x000fea0003800000 */
.L_x_0:
[----:B------:R-:W-:-:S00]  /*0190*/  BRA `(.L_x_0) ;  /* 0xfffffffc00fc7947 */ /* 0x000fc0000383ffff */
[----:B------:R-:W-:-:S00]  /*01a0*/  NOP ;  /* 0x0000000000007918 */ /* 0x000fc00000000000 */
        /* <DEDUP_REMOVED lines=13> */
.L_x_3:


//--------------------- .text._Z9bodyForceP4Bodyfi --------------------------
	.section	.text._Z9bodyForceP4Bodyfi,"ax",@progbits
	.align	128
        .global         _Z9bodyForceP4Bodyfi
        .type           _Z9bodyForceP4Bodyfi,@function
        .size           _Z9bodyForceP4Bodyfi,(.L_x_4 - _Z9bodyForceP4Bodyfi)
        .other          _Z9bodyForceP4Bodyfi,@"STO_CUDA_ENTRY STV_DEFAULT"
_Z9bodyForceP4Bodyfi:
.text._Z9bodyForceP4Bodyfi:
[----:B------:R-:W-:Y:S01]  /*0000*/  LDC R1, c[0x0][0x37c] ;  /* 0x0000df00ff017b82 */ /* 0x000fe20000000800 */
[----:B------:R-:W0:Y:S07]  /*0010*/  S2R R7, SR_TID.X ;  /* 0x0000000000077919 */ /* 0x000e2e0000002100 */
[----:B------:R-:W0:Y:S01]  /*0020*/  S2UR UR4, SR_CTAID.X ;  /* 0x00000000000479c3 */ /* 0x000e220000002500 */
[----:B------:R-:W1:Y:S07]  /*0030*/  LDCU UR5, c[0x0][0x38c] ;  /* 0x00007180ff0577ac */ /* 0x000e6e0008000800 */
[----:B------:R-:W0:Y:S02]  /*0040*/  LDC R21, c[0x0][0x360] ;  /* 0x0000d800ff157b82 */ /* 0x000e240000000800 */
[----:B0-----:R-:W-:-:S05]  /*0050*/  IMAD R21, R21, UR4, R7 ;  /* 0x0000000415157c24 */ /* 0x001fca000f8e0207 */
[----:B-1----:R-:W-:-:S13]  /*0060*/  ISETP.GE.AND P0, PT, R21, UR5, PT ;  /* 0x0000000515007c0c */ /* 0x002fda000bf06270 */
[----:B------:R-:W-:Y:S05]  /*0070*/  @P0 EXIT ;  /* 0x000000000000094d */ /* 0x000fea0003800000 */
[----:B------:R-:W0:Y:S01]  /*0080*/  LDC.64 R2, c[0x0][0x380] ;  /* 0x0000e000ff027b82 */ /* 0x000e220000000a00 */
[----:B------:R-:W1:Y:S01]  /*0090*/  LDCU.64 UR6, c[0x0][0x358] ;  /* 0x00006b00ff0677ac */ /* 0x000e620008000a00 */
[----:B------:R-:W2:Y:S01]  /*00a0*/  S2R R5, SR_CgaCtaId ;  /* 0x0000000000057919 */ /* 0x000ea20000008800 */
[----:B------:R-:W3:Y:S01]  /*00b0*/  LDCU UR4, c[0x0][0x370] ;  /* 0x00006e00ff0477ac */ /* 0x000ee20008000800 */
[----:B------:R-:W4:Y:S01]  /*00c0*/  LDCU UR5, c[0x0][0x388] ;  /* 0x00007100ff0577ac */ /* 0x000f220008000800 */
[----:B0-----:R-:W-:-:S05]  /*00d0*/  IMAD.WIDE R20, R21, 0x18, R2 ;  /* 0x0000001815147825 */ /* 0x001fca00078e0202 */
[----:B-1----:R0:W5:Y:S04]  /*00e0*/  LDG.E R17, desc[UR6][R20.64] ;  /* 0x0000000614117981 */ /* 0x002168000c1e1900 */
[----:B------:R0:W5:Y:S04]  /*00f0*/  LDG.E R16, desc[UR6][R20.64+0x4] ;  /* 0x0000040614107981 */ /* 0x000168000c1e1900 */
[----:B------:R0:W5:Y:S01]  /*0100*/  LDG.E R0, desc[UR6][R20.64+0x8] ;  /* 0x0000080614007981 */ /* 0x000162000c1e1900 */
[----:B------:R-:W-:Y:S01]  /*0110*/  IMAD.WIDE.U32 R2, R7, 0x18, R2 ;  /* 0x0000001807027825 */ /* 0x000fe200078e0002 */
[----:B------:R-:W-:-:S03]  /*0120*/  MOV R4, 0x400 ;  /* 0x0000040000047802 */ /* 0x000fc60000000f00 */
[----:B------:R-:W-:Y:S01]  /*0130*/  HFMA2 R24, -RZ, RZ, 0, 0 ;  /* 0x00000000ff187431 */ /* 0x000fe200000001ff */
[----:B------:R-:W-:Y:S01]  /*0140*/  CS2R R22, SRZ ;  /* 0x0000000000167805 */ /* 0x000fe2000001ff00 */
[----:B---3--:R-:W-:Y:S01]  /*0150*/  UIADD3 UR4, UPT, UPT, -UR4, URZ, URZ ;  /* 0x000000ff04047290 */ /* 0x008fe2000fffe1ff */
[----:B------:R-:W-:Y:S02]  /*0160*/  IADD3 R18, P0, PT, R2, 0x8, RZ ;  /* 0x0000000802127810 */ /* 0x000fe40007f1e0ff */
[----:B--2---:R-:W-:Y:S02]  /*0170*/  LEA R2, R5, R4, 0x18 ;  /* 0x0000000405027211 */ /* 0x004fe400078ec0ff */
[----:B------:R-:W-:-:S03]  /*0180*/  IADD3.X R19, PT, PT, RZ, R3, RZ, P0, !PT ;  /* 0x00000003ff137210 */ /* 0x000fc600007fe4ff */
[----:B0---4-:R-:W-:-:S07]  /*0190*/  IMAD R3, R7, 0xc, R2 ;  /* 0x0000000c07037824 */ /* 0x011fce00078e0202 */
.L_x_1:
[----:B------:R-:W2:Y:S04]  /*01a0*/  LDG.E R8, desc[UR6][R18.64+-0x8] ;  /* 0xfffff80612087981 */ /* 0x000ea8000c1e1900 */
[----:B------:R-:W3:Y:S04]  /*01b0*/  LDG.E R10, desc[UR6][R18.64+-0x4] ;  /* 0xfffffc06120a7981 */ /* 0x000ee8000c1e1900 */
[----:B------:R-:W4:Y:S04]  /*01c0*/  LDG.E R12, desc[UR6][R18.64] ;  /* 0x00000006120c7981 */ /* 0x000f28000c1e1900 */
[----:B--2---:R-:W-:Y:S04]  /*01d0*/  STS [R3], R8 ;  /* 0x0000000803007388 */ /* 0x004fe80000000800 */
[----:B---3--:R-:W-:Y:S04]  /*01e0*/  STS [R3+0x4], R10 ;  /* 0x0000040a03007388 */ /* 0x008fe80000000800 */
[----:B----4-:R-:W-:Y:S01]  /*01f0*/  STS [R3+0x8], R12 ;  /* 0x0000080c03007388 */ /* 0x010fe20000000800 */
[----:B------:R-:W-:Y:S06]  /*0200*/  BAR.SYNC.DEFER_BLOCKING 0x0 ;  /* 0x0000000000007b1d */ /* 0x000fec0000010000 */
[----:B------:R-:W0:Y:S04]  /*0210*/  LDS.128 R4, [R2] ;  /* 0x0000000002047984 */ /* 0x000e280000000c00 */
[----:B------:R-:W1:Y:S01]  /*0220*/  LDS.128 R12, [R2+0x20] ;  /* 0x00002000020c7984 */ /* 0x000e620000000c00 */
[----:B0----5:R-:W-:Y:S01]  /*0230*/  FADD R5, -R16, R5 ;  /* 0x0000000510057221 */ /* 0x021fe20000000100 */
[C---:B------:R-:W-:Y:S01]  /*0240*/  FADD R27, -R17.reuse, R4 ;  /* 0x00000004111b7221 */ /* 0x040fe20000000100 */
[C---:B------:R-:W-:Y:S01]  /*0250*/  FADD R6, -R0.reuse, R6 ;  /* 0x0000000600067221 */ /* 0x040fe20000000100 */
[----:B------:R-:W-:Y:S01]  /*0260*/  FADD R7, -R17, R7 ;  /* 0x0000000711077221 */ /* 0x000fe20000000100 */
[----:B------:R-:W-:Y:S01]  /*0270*/  FMUL R4, R5, R5 ;  /* 0x0000000505047220 */ /* 0x000fe20000400000 */
[----:B-1----:R-:W-:Y:S01]  /*0280*/  FADD R12, -R0, R12 ;  /* 0x0000000c000c7221 */ /* 0x002fe20000000100 */
[----:B------:R-:W-:Y:S01]  /*0290*/  FADD R14, -R16, R14 ;  /* 0x0000000e100e7221 */ /* 0x000fe20000000100 */
[----:B------:R-:W-:Y:S01]  /*02a0*/  FADD R13, -R17, R13 ;  /* 0x0000000d110d7221 */ /* 0x000fe20000000100 */
[----:B------:R-:W-:Y:S01]  /*02b0*/  FFMA R9, R27, R27, R4 ;  /* 0x0000001b1b097223 */ /* 0x000fe20000000004 */
[----:B------:R-:W-:-:S03]  /*02c0*/  FADD R15, -R0, R15 ;  /* 0x0000000f000f7221 */ /* 0x000fc60000000100 */
[----:B------:R-:W-:-:S04]  /*02d0*/  FFMA R9, R6, R6, R9 ;  /* 0x0000000606097223 */ /* 0x000fc80000000009 */
[----:B------:R-:W-:Y:S02]  /*02e0*/  FADD R4, R9, 9.9999997171806853657e-10 ;  /* 0x3089705f09047421 */ /* 0x000fe40000000000 */
[----:B------:R-:W0:Y:S03]  /*02f0*/  LDS.128 R8, [R2+0x10] ;  /* 0x0000100002087984 */ /* 0x000e260000000c00 */
[----:B------:R-:W-:-:S13]  /*0300*/  FSETP.GEU.AND P0, PT, |R4|, 1.175494350822287508e-38, PT ;  /* 0x008000000400780b */ /* 0x000fda0003f0e200 */
[----:B------:R-:W-:-:S04]  /*0310*/  @!P0 FMUL R4, R4, 16777216 ;  /* 0x4b80000004048820 */ /* 0x000fc80000400000 */
[----:B------:R-:W1:Y:S02]  /*0320*/  MUFU.RSQ R25, R4 ;  /* 0x0000000400197308 */ /* 0x000e640000001400 */
[----:B-1----:R-:W-:Y:S01]  /*0330*/  @!P0 FMUL R25, R25, 4096 ;  /* 0x4580000019198820 */ /* 0x002fe20000400000 */
[----:B0-----:R-:W-:-:S03]  /*0340*/  FADD R8, -R16, R8 ;  /* 0x0000000810087221 */ /* 0x001fc60000000100 */
[----:B------:R-:W-:Y:S01]  /*0350*/  FMUL R26, R25, R25 ;  /* 0x00000019191a7220 */ /* 0x000fe20000400000 */
[----:B------:R-:W-:Y:S01]  /*0360*/  FADD R9, -R0, R9 ;  /* 0x0000000900097221 */ /* 0x000fe20000000100 */
[----:B------:R-:W-:Y:S01]  /*0370*/  FADD R11, -R16, R11 ;  /* 0x0000000b100b7221 */ /* 0x000fe20000000100 */
[----:B------:R-:W-:Y:S01]  /*0380*/  FADD R10, -R17, R10 ;  /* 0x0000000a110a7221 */ /* 0x000fe20000000100 */
[----:B------:R-:W-:Y:S01]  /*0390*/  FMUL R25, R25, R26 ;  /* 0x0000001a19197220 */ /* 0x000fe20000400000 */
[----:B------:R-:W-:Y:S01]  /*03a0*/  FMUL R26, R8, R8 ;  /* 0x00000008081a7220 */ /* 0x000fe20000400000 */
[----:B------:R-:W-:Y:S02]  /*03b0*/  FMUL R29, R11, R11 ;  /* 0x0000000b0b1d7220 */ /* 0x000fe40000400000 */
[----:B------:R-:W-:Y:S01]  /*03c0*/  FFMA R24, R27, R25, R24 ;  /* 0x000000191b187223 */ /* 0x000fe20000000018 */
[----:B------:R-:W-:Y:S01]  /*03d0*/  FFMA R26, R7, R7, R26 ;  /* 0x00000007071a7223 */ /* 0x000fe2000000001a */
[----:B------:R-:W-:Y:S01]  /*03e0*/  FFMA R29, R10, R10, R29 ;  /* 0x0000000a0a1d7223 */ /* 0x000fe2000000001d */
[----:B------:R-:W-:Y:S01]  /*03f0*/  FFMA R5, R5, R25, R22 ;  /* 0x0000001905057223 */ /* 0x000fe20000000016 */
[----:B------:R-:W-:Y:S01]  /*0400*/  FMUL R22, R14, R14 ;  /* 0x0000000e0e167220 */ /* 0x000fe20000400000 */
[----:B------:R-:W-:Y:S01]  /*0410*/  FFMA R26, R9, R9, R26 ;  /* 0x00000009091a7223 */ /* 0x000fe2000000001a */
[----:B------:R-:W-:Y:S01]  /*0420*/  FFMA R29, R12, R12, R29 ;  /* 0x0000000c0c1d7223 */ /* 0x000fe2000000001d */
[----:B------:R-:W-:Y:S01]  /*0430*/  FFMA R6, R6, R25, R23 ;  /* 0x0000001906067223 */ /* 0x000fe20000000017 */
[----:B------:R-:W-:Y:S01]  /*0440*/  FFMA R28, R13, R13, R22 ;  /* 0x0000000d0d1c7223 */ /* 0x000fe20000000016 */
[----:B------:R-:W-:Y:S01]  /*0450*/  FADD R27, R26, 9.9999997171806853657e-10 ;  /* 0x3089705f1a1b7421 */ /* 0x000fe20000000000 */
[----:B------:R-:W-:-:S02]  /*0460*/  FADD R26, R29, 9.9999997171806853657e-10 ;  /* 0x3089705f1d1a7421 */ /* 0x000fc40000000000 */
[----:B------:R-:W-:Y:S02]  /*0470*/  FFMA R28, R15, R15, R28 ;  /* 0x0000000f0f1c7223 */ /* 0x000fe4000000001c */
[C---:B------:R-:W-:Y:S02]  /*0480*/  FSETP.GEU.AND P0, PT, |R27|.reuse, 1.175494350822287508e-38, PT ;  /* 0x008000001b00780b */ /* 0x040fe40003f0e200 */
[----:B------:R-:W-:Y:S01]  /*0490*/  FSETP.GEU.AND P1, PT, |R26|, 1.175494350822287508e-38, PT ;  /* 0x008000001a00780b */ /* 0x000fe20003f2e200 */
[----:B------:R-:W-:Y:S02]  /*04a0*/  FADD R25, R28, 9.9999997171806853657e-10 ;  /* 0x3089705f1c197421 */ /* 0x000fe40000000000 */
[----:B------:R-:W0:Y:S08]  /*04b0*/  LDS R28, [R2+0x3c] ;  /* 0x00003c00021c7984 */ /* 0x000e300000000800 */
[----:B------:R-:W-:-:S02]  /*04c0*/  @!P0 FMUL R27, R27, 16777216 ;  /* 0x4b8000001b1b8820 */ /* 0x000fc40000400000 */
[----:B------:R-:W-:Y:S02]  /*04d0*/  @!P1 FMUL R26, R26, 16777216 ;  /* 0x4b8000001a1a9820 */ /* 0x000fe40000400000 */
[----:B------:R-:W1:Y:S08]  /*04e0*/  MUFU.RSQ R4, R27 ;  /* 0x0000001b00047308 */ /* 0x000e700000001400 */
[----:B------:R-:W2:Y:S01]  /*04f0*/  MUFU.RSQ R22, R26 ;  /* 0x0000001a00167308 */ /* 0x000ea20000001400 */
[----:B-1----:R-:W-:Y:S01]  /*0500*/  @!P0 FMUL R4, R4, 4096 ;  /* 0x4580000004048820 */ /* 0x002fe20000400000 */
[----:B------:R-:W-:-:S03]  /*0510*/  FSETP.GEU.AND P0, PT, |R25|, 1.175494350822287508e-38, PT ;  /* 0x008000001900780b */ /* 0x000fc60003f0e200 */
[----:B------:R-:W-:-:S04]  /*0520*/  FMUL R23, R4, R4 ;  /* 0x0000000404177220 */ /* 0x000fc80000400000 */
[----:B------:R-:W-:Y:S01]  /*0530*/  FMUL R4, R4, R23 ;  /* 0x0000001704047220 */ /* 0x000fe20000400000 */
[----:B--2---:R-:W-:-:S03]  /*0540*/  @!P1 FMUL R22, R22, 4096 ;  /* 0x4580000016169820 */ /* 0x004fc60000400000 */
[-C--:B------:R-:W-:Y:S01]  /*0550*/  FFMA R23, R7, R4.reuse, R24 ;  /* 0x0000000407177223 */ /* 0x080fe20000000018 */
[-C--:B------:R-:W-:Y:S01]  /*0560*/  FFMA R8, R8, R4.reuse, R5 ;  /* 0x0000000408087223 */ /* 0x080fe20000000005 */
[----:B------:R-:W-:Y:S01]  /*0570*/  FFMA R9, R9, R4, R6 ;  /* 0x0000000409097223 */ /* 0x000fe20000000006 */
[C---:B------:R-:W-:Y:S01]  /*0580*/  FMUL R27, R22.reuse, R22 ;  /* 0x00000016161b7220 */ /* 0x040fe20000400000 */
[----:B------:R-:W1:Y:S01]  /*0590*/  LDS.128 R4, [R2+0x40] ;  /* 0x0000400002047984 */ /* 0x000e620000000c00 */
[----:B------:R-:W-:Y:S02]  /*05a0*/  @!P0 FMUL R25, R25, 16777216 ;  /* 0x4b80000019198820 */ /* 0x000fe40000400000 */
[----:B------:R-:W-:Y:S02]  /*05b0*/  FMUL R22, R22, R27 ;  /* 0x0000001b16167220 */ /* 0x000fe40000400000 */
[----:B------:R-:W2:Y:S02]  /*05c0*/  MUFU.RSQ R24, R25 ;  /* 0x0000001900187308 */ /* 0x000ea40000001400 */
[-C--:B------:R-:W-:Y:S01]  /*05d0*/  FFMA R26, R10, R22.reuse, R23 ;  /* 0x000000160a1a7223 */ /* 0x080fe20000000017 */
[-C--:B------:R-:W-:Y:S01]  /*05e0*/  FFMA R23, R11, R22.reuse, R8 ;  /* 0x000000160b177223 */ /* 0x080fe20000000008 */
[----:B------:R-:W-:-:S02]  /*05f0*/  FFMA R22, R12, R22, R9 ;  /* 0x000000160c167223 */ /* 0x000fc40000000009 */
[----:B------:R-:W3:Y:S01]  /*0600*/  LDS.128 R8, [R2+0x50] ;  /* 0x0000500002087984 */ /* 0x000ee20000000c00 */
[----:B--2---:R-:W-:-:S04]  /*0610*/  @!P0 FMUL R24, R24, 4096 ;  /* 0x4580000018188820 */ /* 0x004fc80000400000 */
[----:B------:R-:W-:-:S04]  /*0620*/  FMUL R27, R24, R24 ;  /* 0x00000018181b7220 */ /* 0x000fc80000400000 */
[----:B------:R-:W-:Y:S01]  /*0630*/  FMUL R24, R24, R27 ;  /* 0x0000001b18187220 */ /* 0x000fe20000400000 */
[----:B0-----:R-:W-:-:S03]  /*0640*/  FADD R27, -R17, R28 ;  /* 0x0000001c111b7221 */ /* 0x001fc60000000100 */
[-C--:B------:R-:W-:Y:S01]  /*0650*/  FFMA R26, R13, R24.reuse, R26 ;  /* 0x000000180d1a7223 */ /* 0x080fe2000000001a */
[----:B------:R-:W-:Y:S01]  /*0660*/  FFMA R15, R15, R24, R22 ;  /* 0x000000180f0f7223 */ /* 0x000fe20000000016 */
[C---:B-1----:R-:W-:Y:S01]  /*0670*/  FADD R4, -R16.reuse, R4 ;  /* 0x0000000410047221 */ /* 0x042fe20000000100 */
[----:B------:R-:W-:Y:S01]  /*0680*/  FADD R13, -R16, R7 ;  /* 0x00000007100d7221 */ /* 0x000fe20000000100 */
[----:B------:R-:W-:Y:S01]  /*0690*/  FADD R12, -R0, R5 ;  /* 0x00000005000c7221 */ /* 0x000fe20000000100 */
[----:B------:R-:W-:Y:S01]  /*06a0*/  FADD R25, -R17, R6 ;  /* 0x0000000611197221 */ /* 0x000fe20000000100 */
[----:B------:R-:W-:Y:S01]  /*06b0*/  FMUL R28, R4, R4 ;  /* 0x00000004041c7220 */ /* 0x000fe20000400000 */
[----:B------:R-:W-:-:S03]  /*06c0*/  FMUL R6, R13, R13 ;  /* 0x0000000d0d067220 */ /* 0x000fc60000400000 */
[----:B------:R-:W-:Y:S01]  /*06d0*/  FFMA R5, R27, R27, R28 ;  /* 0x0000001b1b057223 */ /* 0x000fe2000000001c */
[----:B------:R-:W-:Y:S01]  /*06e0*/  FFMA R7, R25, R25, R6 ;  /* 0x0000001919077223 */ /* 0x000fe20000000006 */
[----:B---3--:R-:W-:Y:S02]  /*06f0*/  FADD R8, -R0, R8 ;  /* 0x0000000800087221 */ /* 0x008fe40000000100 */
[----:B------:R-:W-:Y:S01]  /*0700*/  FFMA R5, R12, R12, R5 ;  /* 0x0000000c0c057223 */ /* 0x000fe20000000005 */
[----:B------:R-:W-:Y:S01]  /*0710*/  FADD R10, -R16, R10 ;  /* 0x0000000a100a7221 */ /* 0x000fe20000000100 */
[----:B------:R-:W-:Y:S01]  /*0720*/  FADD R9, -R17, R9 ;  /* 0x0000000911097221 */ /* 0x000fe20000000100 */
[----:B------:R-:W-:Y:S01]  /*0730*/  FFMA R7, R8, R8, R7 ;  /* 0x0000000808077223 */ /* 0x000fe20000000007 */
[----:B------:R-:W-:Y:S01]  /*0740*/  FADD R28, R5, 9.9999997171806853657e-10 ;  /* 0x3089705f051c7421 */ /* 0x000fe20000000000 */
[----:B------:R-:W-:Y:S02]  /*0750*/  FADD R11, -R0, R11 ;  /* 0x0000000b000b7221 */ /* 0x000fe40000000100 */
[----:B------:R-:W-:Y:S01]  /*0760*/  FADD R29, R7, 9.9999997171806853657e-10 ;  /* 0x3089705f071d7421 */ /* 0x000fe20000000000 */
[----:B------:R-:W-:Y:S01]  /*0770*/  FFMA R7, R14, R24, R23 ;  /* 0x000000180e077223 */ /* 0x000fe20000000017 */
[----:B------:R-:W-:Y:S01]  /*0780*/  FSETP.GEU.AND P0, PT, |R28|, 1.175494350822287508e-38, PT ;  /* 0x008000001c00780b */ /* 0x000fe20003f0e200 */
[----:B------:R-:W-:-:S02]  /*0790*/  FMUL R14, R10, R10 ;  /* 0x0000000a0a0e7220 */ /* 0x000fc40000400000 */
[----:B------:R-:W-:Y:S02]  /*07a0*/  FSETP.GEU.AND P1, PT, |R29|, 1.175494350822287508e-38, PT ;  /* 0x008000001d00780b */ /* 0x000fe40003f2e200 */
[----:B------:R-:W-:-:S04]  /*07b0*/  FFMA R14, R9, R9, R14 ;  /* 0x00000009090e7223 */ /* 0x000fc8000000000e */
[----:B------:R-:W-:-:S04]  /*07c0*/  FFMA R14, R11, R11, R14 ;  /* 0x0000000b0b0e7223 */ /* 0x000fc8000000000e */
[----:B------:R-:W-:-:S03]  /*07d0*/  @!P0 FMUL R28, R28, 16777216 ;  /* 0x4b8000001c1c8820 */ /* 0x000fc60000400000 */
[----:B------:R-:W-:Y:S01]  /*07e0*/  @!P1 FMUL R29, R29, 16777216 ;  /* 0x4b8000001d1d9820 */ /* 0x000fe20000400000 */
[----:B------:R-:W0:Y:S08]  /*07f0*/  MUFU.RSQ R6, R28 ;  /* 0x0000001c00067308 */ /* 0x000e300000001400 */
[----:B------:R1:W2:Y:S01]  /*0800*/  MUFU.RSQ R5, R29 ;  /* 0x0000001d00057308 */ /* 0x0002a20000001400 */
[----:B0-----:R-:W-:Y:S01]  /*0810*/  @!P0 FMUL R6, R6, 4096 ;  /* 0x4580000006068820 */ /* 0x001fe20000400000 */
[----:B-1----:R-:W-:-:S03]  /*0820*/  FADD R29, R14, 9.9999997171806853657e-10 ;  /* 0x3089705f0e1d7421 */ /* 0x002fc60000000000 */
[C---:B------:R-:W-:Y:S02]  /*0830*/  FMUL R23, R6.reuse, R6 ;  /* 0x0000000606177220 */ /* 0x040fe40000400000 */
[----:B------:R-:W-:Y:S01]  /*0840*/  FSETP.GEU.AND P0, PT, |R29|, 1.175494350822287508e-38, PT ;  /* 0x008000001d00780b */ /* 0x000fe20003f0e200 */
[----:B--2---:R-:W-:Y:S01]  /*0850*/  @!P1 FMUL R5, R5, 4096 ;  /* 0x4580000005059820 */ /* 0x004fe20000400000 */
[----:B------:R-:W-:-:S03]  /*0860*/  FMUL R23, R6, R23 ;  /* 0x0000001706177220 */ /* 0x000fc60000400000 */
[----:B------:R-:W-:Y:S01]  /*0870*/  FMUL R22, R5, R5 ;  /* 0x0000000505167220 */ /* 0x000fe20000400000 */
[-C--:B------:R-:W-:Y:S01]  /*0880*/  FFMA R28, R4, R23.reuse, R7 ;  /* 0x00000017041c7223 */ /* 0x080fe20000000007 */
[-C--:B------:R-:W-:Y:S01]  /*0890*/  FFMA R26, R27, R23.reuse, R26 ;  /* 0x000000171b1a7223 */ /* 0x080fe2000000001a */
[----:B------:R-:W-:Y:S01]  /*08a0*/  FFMA R23, R12, R23, R15 ;  /* 0x000000170c177223 */ /* 0x000fe2000000000f */
[----:B------:R-:W-:Y:S02]  /*08b0*/  FMUL R22, R5, R22 ;  /* 0x0000001605167220 */ /* 0x000fe40000400000 */
[----:B------:R-:W0:Y:S02]  /*08c0*/  LDS.128 R4, [R2+0x60] ;  /* 0x0000600002047984 */ /* 0x000e240000000c00 */
[----:B------:R-:W-:Y:S01]  /*08d0*/  @!P0 FMUL R29, R29, 16777216 ;  /* 0x4b8000001d1d8820 */ /* 0x000fe20000400000 */
[-C--:B------:R-:W-:Y:S01]  /*08e0*/  FFMA R26, R25, R22.reuse, R26 ;  /* 0x00000016191a7223 */ /* 0x080fe2000000001a */
[-C--:B------:R-:W-:Y:S01]  /*08f0*/  FFMA R25, R13, R22.reuse, R28 ;  /* 0x000000160d197223 */ /* 0x080fe2000000001c */
[----:B------:R-:W-:Y:S01]  /*0900*/  FFMA R22, R8, R22, R23 ;  /* 0x0000001608167223 */ /* 0x000fe20000000017 */
[----:B------:R-:W1:Y:S01]  /*0910*/  MUFU.RSQ R24, R29 ;  /* 0x0000001d00187308 */ /* 0x000e620000001400 */
[----:B------:R-:W2:Y:S01]  /*0920*/  LDS.64 R12, [R2+0x78] ;  /* 0x00007800020c7984 */ /* 0x000ea20000000a00 */
[----:B-1----:R-:W-:Y:S01]  /*0930*/  @!P0 FMUL R24, R24, 4096 ;  /* 0x4580000018188820 */ /* 0x002fe20000400000 */
[----:B0-----:R-:W-:Y:S01]  /*0940*/  FADD R14, -R16, R5 ;  /* 0x00000005100e7221 */ /* 0x001fe20000000100 */
[----:B------:R-:W-:-:S02]  /*0950*/  FADD R27, -R17, R4 ;  /* 0x00000004111b7221 */ /* 0x000fc40000000100 */
[----:B------:R-:W-:Y:S01]  /*0960*/  FMUL R5, R24, R24 ;  /* 0x0000001818057220 */ /* 0x000fe20000400000 */
[----:B------:R-:W-:Y:S01]  /*0970*/  FADD R15, -R0, R6 ;  /* 0x00000006000f7221 */ /* 0x000fe20000000100 */
[----:B------:R-:W-:Y:S02]  /*0980*/  FMUL R4, R14, R14 ;  /* 0x0000000e0e047220 */ /* 0x000fe40000400000 */
[----:B------:R-:W-:Y:S01]  /*0990*/  FMUL R24, R24, R5 ;  /* 0x0000000518187220 */ /* 0x000fe20000400000 */
[----:B--2---:R-:W-:Y:S01]  /*09a0*/  FADD R13, -R16, R13 ;  /* 0x0000000d100d7221 */ /* 0x004fe20000000100 */
[----:B------:R-:W-:Y:S01]  /*09b0*/  FFMA R4, R27, R27, R4 ;  /* 0x0000001b1b047223 */ /* 0x000fe20000000004 */
[----:B------:R-:W-:Y:S01]  /*09c0*/  FADD R12, -R17, R12 ;  /* 0x0000000c110c7221 */ /* 0x000fe20000000100 */
[-C--:B------:R-:W-:Y:S01]  /*09d0*/  FFMA R26, R9, R24.reuse, R26 ;  /* 0x00000018091a7223 */ /* 0x080fe2000000001a */
[----:B------:R-:W-:Y:S01]  /*09e0*/  FMUL R9, R13, R13 ;  /* 0x0000000d0d097220 */ /* 0x000fe20000400000 */
[----:B------:R-:W-:Y:S01]  /*09f0*/  FFMA R8, R15, R15, R4 ;  /* 0x0000000f0f087223 */ /* 0x000fe20000000004 */
[----:B------:R-:W-:Y:S01]  /*0a00*/  FFMA R25, R10, R24, R25 ;  /* 0x000000180a197223 */ /* 0x000fe20000000019 */
[----:B------:R-:W0:Y:S01]  /*0a10*/  LDS.128 R4, [R2+0x80] ;  /* 0x0000800002047984 */ /* 0x000e220000000c00 */
[----:B------:R-:W-:Y:S01]  /*0a20*/  FFMA R9, R12, R12, R9 ;  /* 0x0000000c0c097223 */ /* 0x000fe20000000009 */
[----:B------:R-:W-:Y:S01]  /*0a30*/  FADD R23, R8, 9.9999997171806853657e-10 ;  /* 0x3089705f08177421 */ /* 0x000fe20000000000 */
[----:B------:R-:W-:-:S04]  /*0a40*/  FFMA R22, R11, R24, R22 ;  /* 0x000000180b167223 */ /* 0x000fc80000000016 */
[----:B------:R-:W-:-:S13]  /*0a50*/  FSETP.GEU.AND P0, PT, |R23|, 1.175494350822287508e-38, PT ;  /* 0x008000001700780b */ /* 0x000fda0003f0e200 */
[----:B------:R-:W-:-:S04]  /*0a60*/  @!P0 FMUL R23, R23, 16777216 ;  /* 0x4b80000017178820 */ /* 0x000fc80000400000 */
[----:B------:R-:W1:Y:S01]  /*0a70*/  MUFU.RSQ R8, R23 ;  /* 0x0000001700087308 */ /* 0x000e620000001400 */
[----:B0-----:R-:W-:Y:S01]  /*0a80*/  FADD R4, -R0, R4 ;  /* 0x0000000400047221 */ /* 0x001fe20000000100 */
[----:B-1----:R-:W-:Y:S01]  /*0a90*/  @!P0 FMUL R8, R8, 4096 ;  /* 0x4580000008088820 */ /* 0x002fe20000400000 */
[----:B------:R-:W-:Y:S02]  /*0aa0*/  FADD R5, -R17, R5 ;  /* 0x0000000511057221 */ /* 0x000fe40000000100 */
[----:B------:R-:W-:Y:S01]  /*0ab0*/  FFMA R10, R4, R4, R9 ;  /* 0x00000004040a7223 */ /* 0x000fe20000000009 */
[----:B------:R-:W-:-:S03]  /*0ac0*/  FMUL R9, R8, R8 ;  /* 0x0000000808097220 */ /* 0x000fc60000400000 */
[----:B------:R-:W-:Y:S01]  /*0ad0*/  FADD R23, R10, 9.9999997171806853657e-10 ;  /* 0x3089705f0a177421 */ /* 0x000fe20000000000 */
[----:B------:R-:W-:Y:S02]  /*0ae0*/  FMUL R28, R8, R9 ;  /* 0x00000009081c7220 */ /* 0x000fe40000400000 */
[----:B------:R-:W0:Y:S02]  /*0af0*/  LDS.128 R8, [R2+0x90] ;  /* 0x0000900002087984 */ /* 0x000e240000000c00 */
[----:B------:R-:W-:Y:S01]  /*0b00*/  FSETP.GEU.AND P0, PT, |R23|, 1.175494350822287508e-38, PT ;  /* 0x008000001700780b */ /* 0x000fe20003f0e200 */
[-C--:B------:R-:W-:Y:S01]  /*0b10*/  FFMA R27, R27, R28.reuse, R26 ;  /* 0x0000001c1b1b7223 */ /* 0x080fe2000000001a */
[-C--:B------:R-:W-:Y:S01]  /*0b20*/  FFMA R24, R14, R28.reuse, R25 ;  /* 0x0000001c0e187223 */ /* 0x080fe20000000019 */
[----:B------:R-:W-:Y:S01]  /*0b30*/  FFMA R25, R15, R28, R22 ;  /* 0x0000001c0f197223 */ /* 0x000fe20000000016 */
[----:B------:R-:W-:Y:S01]  /*0b40*/  FADD R28, -R16, R6 ;  /* 0x00000006101c7221 */ /* 0x000fe20000000100 */
[----:B------:R-:W-:-:S03]  /*0b50*/  FADD R15, -R0, R7 ;  /* 0x00000007000f7221 */ /* 0x000fc60000000100 */
[----:B------:R-:W-:-:S04]  /*0b60*/  FMUL R6, R28, R28 ;  /* 0x0000001c1c067220 */ /* 0x000fc80000400000 */
[----:B------:R-:W-:Y:S01]  /*0b70*/  FFMA R6, R5, R5, R6 ;  /* 0x0000000505067223 */ /* 0x000fe20000000006 */
[----:B------:R-:W-:-:S03]  /*0b80*/  @!P0 FMUL R23, R23, 16777216 ;  /* 0x4b80000017178820 */ /* 0x000fc60000400000 */
[----:B------:R-:W-:Y:S01]  /*0b90*/  FFMA R6, R15, R15, R6 ;  /* 0x0000000f0f067223 */ /* 0x000fe20000000006 */
[----:B------:R-:W1:Y:S02]  /*0ba0*/  MUFU.RSQ R26, R23 ;  /* 0x00000017001a7308 */ /* 0x000e640000001400 */
[----:B-1----:R-:W-:Y:S01]  /*0bb0*/  @!P0 FMUL R26, R26, 4096 ;  /* 0x458000001a1a8820 */ /* 0x002fe20000400000 */
[----:B0-----:R-:W-:Y:S01]  /*0bc0*/  FADD R14, -R16, R9 ;  /* 0x00000009100e7221 */ /* 0x001fe20000000100 */
[----:B------:R-:W-:Y:S02]  /*0bd0*/  FADD R8, -R17, R8 ;  /* 0x0000000811087221 */ /* 0x000fe40000000100 */
[----:B------:R-:W-:Y:S01]  /*0be0*/  FMUL R29, R26, R26 ;  /* 0x0000001a1a1d7220 */ /* 0x000fe20000400000 */
[----:B------:R-:W-:Y:S01]  /*0bf0*/  FADD R22, -R0, R10 ;  /* 0x0000000a00167221 */ /* 0x000fe20000000100 */
[----:B------:R-:W-:Y:S02]  /*0c00*/  FMUL R7, R14, R14 ;  /* 0x0000000e0e077220 */ /* 0x000fe40000400000 */
[----:B------:R-:W-:Y:S01]  /*0c10*/  FMUL R26, R26, R29 ;  /* 0x0000001d1a1a7220 */ /* 0x000fe20000400000 */
[----:B------:R-:W-:Y:S01]  /*0c20*/  FADD R29, R6, 9.9999997171806853657e-10 ;  /* 0x3089705f061d7421 */ /* 0x000fe20000000000 */
[----:B------:R-:W-:-:S02]  /*0c30*/  FFMA R7, R8, R8, R7 ;  /* 0x0000000808077223 */ /* 0x000fc40000000007 */
[-C--:B------:R-:W-:Y:S01]  /*0c40*/  FFMA R10, R12, R26.reuse, R27 ;  /* 0x0000001a0c0a7223 */ /* 0x080fe2000000001b */
[----:B------:R-:W-:Y:S01]  /*0c50*/  FFMA R27, R13, R26, R24 ;  /* 0x0000001a0d1b7223 */ /* 0x000fe20000000018 */
[----:B------:R-:W-:Y:S01]  /*0c60*/  FFMA R9, R22, R22, R7 ;  /* 0x0000001616097223 */ /* 0x000fe20000000007 */
[----:B------:R-:W-:Y:S01]  /*0c70*/  FSETP.GEU.AND P0, PT, |R29|, 1.175494350822287508e-38, PT ;  /* 0x008000001d00780b */ /* 0x000fe20003f0e200 */
[----:B------:R-:W0:Y:S01]  /*0c80*/  LDS.64 R6, [R2+0xa0] ;  /* 0x0000a00002067984 */ /* 0x000e220000000a00 */
[----:B------:R-:W-:Y:S01]  /*0c90*/  FFMA R26, R4, R26, R25 ;  /* 0x0000001a041a7223 */ /* 0x000fe20000000019 */
[----:B------:R-:W-:Y:S01]  /*0ca0*/  FADD R9, R9, 9.9999997171806853657e-10 ;  /* 0x3089705f09097421 */ /* 0x000fe20000000000 */
[----:B------:R-:W-:-:S04]  /*0cb0*/  FADD R13, -R17, R11 ;  /* 0x0000000b110d7221 */ /* 0x000fc80000000100 */
[----:B------:R-:W-:-:S05]  /*0cc0*/  FSETP.GEU.AND P1, PT, |R9|, 1.175494350822287508e-38, PT ;  /* 0x008000000900780b */ /* 0x000fca0003f2e200 */
[----:B------:R-:W-:-:S04]  /*0cd0*/  @!P0 FMUL R29, R29, 16777216 ;  /* 0x4b8000001d1d8820 */ /* 0x000fc80000400000 */
[----:B------:R-:W1:Y:S04]  /*0ce0*/  MUFU.RSQ R23, R29 ;  /* 0x0000001d00177308 */ /* 0x000e680000001400 */
[----:B------:R-:W-:-:S06]  /*0cf0*/  @!P1 FMUL R9, R9, 16777216 ;  /* 0x4b80000009099820 */ /* 0x000fcc0000400000 */
[----:B------:R-:W2:Y:S01]  /*0d00*/  MUFU.RSQ R9, R9 ;  /* 0x0000000900097308 */ /* 0x000ea20000001400 */
[----:B-1----:R-:W-:-:S04]  /*0d10*/  @!P0 FMUL R23, R23, 4096 ;  /* 0x4580000017178820 */ /* 0x002fc80000400000 */
[----:B------:R-:W-:Y:S01]  /*0d20*/  FMUL R4, R23, R23 ;  /* 0x0000001717047220 */ /* 0x000fe20000400000 */
[----:B0-----:R-:W-:-:S03]  /*0d30*/  FADD R12, -R16, R6 ;  /* 0x00000006100c7221 */ /* 0x001fc60000000100 */
[----:B------:R-:W-:Y:S01]  /*0d40*/  FMUL R23, R23, R4 ;  /* 0x0000000417177220 */ /* 0x000fe20000400000 */
[----:B------:R-:W-:Y:S01]  /*0d50*/  FADD R24, -R0, R7 ;  /* 0x0000000700187221 */ /* 0x000fe20000000100 */
[----:B--2---:R-:W-:Y:S01]  /*0d60*/  @!P1 FMUL R9, R9, 4096 ;  /* 0x4580000009099820 */ /* 0x004fe20000400000 */
[----:B------:R-:W-:Y:S01]  /*0d70*/  FMUL R6, R12, R12 ;  /* 0x0000000c0c067220 */ /* 0x000fe20000400000 */
[-C--:B------:R-:W-:Y:S01]  /*0d80*/  FFMA R11, R5, R23.reuse, R10 ;  /* 0x00000017050b7223 */ /* 0x080fe2000000000a */
[----:B------:R-:W-:Y:S01]  /*0d90*/  FFMA R27, R28, R23, R27 ;  /* 0x000000171c1b7223 */ /* 0x000fe2000000001b */
[----:B------:R-:W-:Y:S01]  /*0da0*/  FMUL R4, R9, R9 ;  /* 0x0000000909047220 */ /* 0x000fe20000400000 */
[----:B------:R-:W-:Y:S01]  /*0db0*/  FFMA R29, R13, R13, R6 ;  /* 0x0000000d0d1d7223 */ /* 0x000fe20000000006 */
[----:B------:R-:W-:Y:S02]  /*0dc0*/  FFMA R15, R15, R23, R26 ;  /* 0x000000170f0f7223 */ /* 0x000fe4000000001a */
[----:B------:R-:W-:Y:S01]  /*0dd0*/  FMUL R25, R9, R4 ;  /* 0x0000000409197220 */ /* 0x000fe20000400000 */
[----:B------:R-:W-:Y:S01]  /*0de0*/  FFMA R29, R24, R24, R29 ;  /* 0x00000018181d7223 */ /* 0x000fe2000000001d */
[----:B------:R-:W0:Y:S02]  /*0df0*/  LDS.128 R4, [R2+0xb0] ;  /* 0x0000b00002047984 */ /* 0x000e240000000c00 */
[-C--:B------:R-:W-:Y:S01]  /*0e00*/  FFMA R26, R8, R25.reuse, R11 ;  /* 0x00000019081a7223 */ /* 0x080fe2000000000b */
[----:B------:R-:W-:Y:S01]  /*0e10*/  FADD R28, R29, 9.9999997171806853657e-10 ;  /* 0x3089705f1d1c7421 */ /* 0x000fe20000000000 */
[----:B------:R-:W1:Y:S01]  /*0e20*/  LDS.128 R8, [R2+0xc0] ;  /* 0x0000c00002087984 */ /* 0x000e620000000c00 */
[-C--:B------:R-:W-:Y:S01]  /*0e30*/  FFMA R27, R14, R25.reuse, R27 ;  /* 0x000000190e1b7223 */ /* 0x080fe2000000001b */
[----:B------:R-:W-:-:S02]  /*0e40*/  FFMA R25, R22, R25, R15 ;  /* 0x0000001916197223 */ /* 0x000fc4000000000f */
[----:B------:R-:W-:-:S13]  /*0e50*/  FSETP.GEU.AND P0, PT, |R28|, 1.175494350822287508e-38, PT ;  /* 0x008000001c00780b */ /* 0x000fda0003f0e200 */
[----:B------:R-:W-:-:S04]  /*0e60*/  @!P0 FMUL R28, R28, 16777216 ;  /* 0x4b8000001c1c8820 */ /* 0x000fc80000400000 */
[----:B------:R-:W2:Y:S01]  /*0e70*/  MUFU.RSQ R23, R28 ;  /* 0x0000001c00177308 */ /* 0x000ea20000001400 */
[----:B0-----:R-:W-:Y:S01]  /*0e80*/  FADD R14, -R16, R6 ;  /* 0x00000006100e7221 */ /* 0x001fe20000000100 */
[----:B------:R-:W-:Y:S01]  /*0e90*/  FADD R15, -R17, R5 ;  /* 0x00000005110f7221 */ /* 0x000fe20000000100 */
[----:B--2---:R-:W-:Y:S01]  /*0ea0*/  @!P0 FMUL R23, R23, 4096 ;  /* 0x4580000017178820 */ /* 0x004fe20000400000 */
[----:B------:R-:W-:Y:S01]  /*0eb0*/  FADD R22, -R0, R7 ;  /* 0x0000000700167221 */ /* 0x000fe20000000100 */
[----:B------:R-:W-:Y:S01]  /*0ec0*/  FMUL R6, R14, R14 ;  /* 0x0000000e0e067220 */ /* 0x000fe20000400000 */
[----:B-1----:R-:W-:Y:S01]  /*0ed0*/  FADD R8, -R17, R8 ;  /* 0x0000000811087221 */ /* 0x002fe20000000100 */
[----:B------:R-:W-:Y:S02]  /*0ee0*/  FMUL R4, R23, R23 ;  /* 0x0000001717047220 */ /* 0x000fe40000400000 */
[----:B------:R-:W-:Y:S02]  /*0ef0*/  FFMA R5, R15, R15, R6 ;  /* 0x0000000f0f057223 */ /* 0x000fe40000000006 */
[----:B------:R-:W-:Y:S01]  /*0f00*/  FMUL R4, R23, R4 ;  /* 0x0000000417047220 */ /* 0x000fe20000400000 */
[----:B------:R-:W-:Y:S01]  /*0f10*/  FADD R23, -R0, R10 ;  /* 0x0000000a00177221 */ /* 0x000fe20000000100 */
[----:B------:R-:W-:-:S02]  /*0f20*/  FFMA R5, R22, R22, R5 ;  /* 0x0000001616057223 */ /* 0x000fc40000000005 */
[-C--:B------:R-:W-:Y:S01]  /*0f30*/  FFMA R27, R12, R4.reuse, R27 ;  /* 0x000000040c1b7223 */ /* 0x080fe2000000001b */
[----:B------:R-:W-:Y:S01]  /*0f40*/  FADD R12, -R16, R9 ;  /* 0x00000009100c7221 */ /* 0x000fe20000000100 */
[-C--:B------:R-:W-:Y:S01]  /*0f50*/  FFMA R26, R13, R4.reuse, R26 ;  /* 0x000000040d1a7223 */ /* 0x080fe2000000001a */
[----:B------:R-:W-:Y:S01]  /*0f60*/  FADD R13, R5, 9.9999997171806853657e-10 ;  /* 0x3089705f050d7421 */ /* 0x000fe20000000000 */
[----:B------:R-:W-:Y:S01]  /*0f70*/  FFMA R25, R24, R4, R25 ;  /* 0x0000000418197223 */ /* 0x000fe20000000019 */
[----:B------:R-:W-:Y:S01]  /*0f80*/  FMUL R9, R12, R12 ;  /* 0x0000000c0c097220 */ /* 0x000fe20000400000 */
[----:B------:R-:W0:Y:S01]  /*0f90*/  LDS.128 R4, [R2+0xd0] ;  /* 0x0000d00002047984 */ /* 0x000e220000000c00 */
[----:B------:R-:W-:Y:S01]  /*0fa0*/  FADD R24, -R17, R11 ;  /* 0x0000000b11187221 */ /* 0x000fe20000000100 */
[----:B------:R-:W-:Y:S01]  /*0fb0*/  FSETP.GEU.AND P0, PT, |R13|, 1.175494350822287508e-38, PT ;  /* 0x008000000d00780b */ /* 0x000fe20003f0e200 */
[----:B------:R-:W-:-:S04]  /*0fc0*/  FFMA R10, R8, R8, R9 ;  /* 0x00000008080a7223 */ /* 0x000fc80000000009 */
[----:B------:R-:W-:-:S04]  /*0fd0*/  FFMA R10, R23, R23, R10 ;  /* 0x00000017170a7223 */ /* 0x000fc8000000000a */
[----:B------:R-:W-:-:S04]  /*0fe0*/  FADD R28, R10, 9.9999997171806853657e-10 ;  /* 0x3089705f0a1c7421 */ /* 0x000fc80000000000 */
[----:B------:R-:W-:Y:S01]  /*0ff0*/  @!P0 FMUL R13, R13, 16777216 ;  /* 0x4b8000000d0d8820 */ /* 0x000fe20000400000 */
[----:B------:R-:W-:-:S03]  /*1000*/  FSETP.GEU.AND P1, PT, |R28|, 1.175494350822287508e-38, PT ;  /* 0x008000001c00780b */ /* 0x000fc60003f2e200 */
[----:B------:R-:W1:Y:S10]  /*1010*/  MUFU.RSQ R10, R13 ;  /* 0x0000000d000a7308 */ /* 0x000e740000001400 */
[----:B------:R-:W-:-:S04]  /*1020*/  @!P1 FMUL R28, R28, 16777216 ;  /* 0x4b8000001c1c9820 */ /* 0x000fc80000400000 */
[----:B------:R-:W2:Y:S01]  /*1030*/  MUFU.RSQ R9, R28 ;  /* 0x0000001c00097308 */ /* 0x000ea20000001400 */
[----:B-1----:R-:W-:Y:S01]  /*1040*/  @!P0 FMUL R10, R10, 4096 ;  /* 0x458000000a0a8820 */ /* 0x002fe20000400000 */
[----:B0-----:R-:W-:-:S03]  /*1050*/  FADD R4, -R16, R4 ;  /* 0x0000000410047221 */ /* 0x001fc60000000100 */
[----:B------:R-:W-:Y:S01]  /*1060*/  FMUL R29, R10, R10 ;  /* 0x0000000a0a1d7220 */ /* 0x000fe20000400000 */
[----:B------:R-:W-:Y:S01]  /*1070*/  FADD R5, -R0, R5 ;  /* 0x0000000500057221 */ /* 0x000fe20000000100 */
[----:B------:R-:W-:Y:S02]  /*1080*/  FMUL R11, R4, R4 ;  /* 0x00000004040b7220 */ /* 0x000fe40000400000 */
[----:B------:R-:W-:Y:S02]  /*1090*/  FMUL R10, R10, R29 ;  /* 0x0000001d0a0a7220 */ /* 0x000fe40000400000 */
[----:B------:R-:W-:Y:S02]  /*10a0*/  FFMA R13, R24, R24, R11 ;  /* 0x00000018180d7223 */ /* 0x000fe4000000000b */
[-C--:B------:R-:W-:Y:S01]  /*10b0*/  FFMA R27, R14, R10.reuse, R27 ;  /* 0x0000000a0e1b7223 */ /* 0x080fe2000000001b */
[----:B--2---:R-:W-:Y:S01]  /*10c0*/  @!P1 FMUL R9, R9, 4096 ;  /* 0x4580000009099820 */ /* 0x004fe20000400000 */
[-C--:B------:R-:W-:Y:S01]  /*10d0*/  FFMA R11, R15, R10.reuse, R26 ;  /* 0x0000000a0f0b7223 */ /* 0x080fe2000000001a */
[----:B------:R-:W-:Y:S01]  /*10e0*/  FFMA R13, R5, R5, R13 ;  /* 0x00000005050d7223 */ /* 0x000fe2000000000d */
[----:B------:R-:W0:Y:S01]  /*10f0*/  LDS R15, [R2+0xe0] ;  /* 0x0000e000020f7984 */ /* 0x000e220000000800 */
[----:B------:R-:W-:Y:S01]  /*1100*/  FMUL R14, R9, R9 ;  /* 0x00000009090e7220 */ /* 0x000fe20000400000 */
[----:B------:R-:W-:Y:S01]  /*1110*/  FFMA R22, R22, R10, R25 ;  /* 0x0000000a16167223 */ /* 0x000fe20000000019 */
[----:B------:R-:W-:-:S02]  /*1120*/  FADD R13, R13, 9.9999997171806853657e-10 ;  /* 0x3089705f0d0d7421 */ /* 0x000fc40000000000 */
[----:B------:R-:W-:-:S03]  /*1130*/  FMUL R14, R9, R14 ;  /* 0x0000000e090e7220 */ /* 0x000fc60000400000 */
[----:B------:R-:W-:Y:S01]  /*1140*/  FSETP.GEU.AND P0, PT, |R13|, 1.175494350822287508e-38, PT ;  /* 0x008000000d00780b */ /* 0x000fe20003f0e200 */
[-C--:B------:R-:W-:Y:S01]  /*1150*/  FFMA R25, R8, R14.reuse, R11 ;  /* 0x0000000e08197223 */ /* 0x080fe2000000000b */
[-C--:B------:R-:W-:Y:S01]  /*1160*/  FFMA R27, R12, R14.reuse, R27 ;  /* 0x0000000e0c1b7223 */ /* 0x080fe2000000001b */
[----:B------:R-:W1:Y:S01]  /*1170*/  LDS.128 R8, [R2+0xf0] ;  /* 0x0000f00002087984 */ /* 0x000e620000000c00 */
[----:B------:R-:W-:Y:S01]  /*1180*/  FADD R12, -R16, R7 ;  /* 0x00000007100c7221 */ /* 0x000fe20000000100 */
[----:B------:R-:W-:Y:S01]  /*1190*/  FFMA R22, R23, R14, R22 ;  /* 0x0000000e17167223 */ /* 0x000fe20000000016 */
[----:B------:R-:W-:Y:S02]  /*11a0*/  FADD R14, -R17, R6 ;  /* 0x00000006110e7221 */ /* 0x000fe40000000100 */
[----:B------:R-:W-:-:S04]  /*11b0*/  FMUL R7, R12, R12 ;  /* 0x0000000c0c077220 */ /* 0x000fc80000400000 */
[----:B------:R-:W-:Y:S01]  /*11c0*/  FFMA R6, R14, R14, R7 ;  /* 0x0000000e0e067223 */ /* 0x000fe20000000007 */
[----:B------:R-:W-:-:S04]  /*11d0*/  @!P0 FMUL R13, R13, 16777216 ;  /* 0x4b8000000d0d8820 */ /* 0x000fc80000400000 */
[----:B------:R-:W2:Y:S01]  /*11e0*/  MUFU.RSQ R26, R13 ;  /* 0x0000000d001a7308 */ /* 0x000ea20000001400 */
[----:B0-----:R-:W-:Y:S01]  /*11f0*/  FADD R15, -R0, R15 ;  /* 0x0000000f000f7221 */ /* 0x001fe20000000100 */
[----:B--2---:R-:W-:-:S03]  /*1200*/  @!P0 FMUL R26, R26, 4096 ;  /* 0x458000001a1a8820 */ /* 0x004fc60000400000 */
[----:B------:R-:W-:Y:S01]  /*1210*/  FFMA R6, R15, R15, R6 ;  /* 0x0000000f0f067223 */ /* 0x000fe20000000006 */
[----:B------:R-:W-:-:S04]  /*1220*/  FMUL R7, R26, R26 ;  /* 0x0000001a1a077220 */ /* 0x000fc80000400000 */
[----:B------:R-:W-:Y:S01]  /*1230*/  FMUL R26, R26, R7 ;  /* 0x000000071a1a7220 */ /* 0x000fe20000400000 */
[----:B-1----:R-:W-:Y:S01]  /*1240*/  FADD R13, -R16, R9 ;  /* 0x00000009100d7221 */ /* 0x002fe20000000100 */
[----:B------:R-:W-:Y:S01]  /*1250*/  FADD R9, R6, 9.9999997171806853657e-10 ;  /* 0x3089705f06097421 */ /* 0x000fe20000000000 */
[----:B------:R-:W-:Y:S01]  /*1260*/  FADD R23, -R17, R8 ;  /* 0x0000000811177221 */ /* 0x000fe20000000100 */
[-C--:B------:R-:W-:Y:S01]  /*1270*/  FFMA R27, R4, R26.reuse, R27 ;  /* 0x0000001a041b7223 */ /* 0x080fe2000000001b */
[----:B------:R-:W-:Y:S01]  /*1280*/  FMUL R4, R13, R13 ;  /* 0x0000000d0d047220 */ /* 0x000fe20000400000 */
[-C--:B------:R-:W-:Y:S01]  /*1290*/  FFMA R8, R5, R26.reuse, R22 ;  /* 0x0000001a05087223 */ /* 0x080fe20000000016 */
[----:B------:R-:W-:Y:S01]  /*12a0*/  FSETP.GEU.AND P0, PT, |R9|, 1.175494350822287508e-38, PT ;  /* 0x008000000900780b */ /* 0x000fe20003f0e200 */
[----:B------:R-:W-:Y:S01]  /*12b0*/  FADD R22, -R0, R10 ;  /* 0x0000000a00167221 */ /* 0x000fe20000000100 */
[----:B------:R-:W-:Y:S01]  /*12c0*/  FFMA R29, R23, R23, R4 ;  /* 0x00000017171d7223 */ /* 0x000fe20000000004 */
[----:B------:R-:W-:Y:S01]  /*12d0*/  FFMA R25, R24, R26, R25 ;  /* 0x0000001a18197223 */ /* 0x000fe20000000019 */
[----:B------:R-:W0:Y:S02]  /*12e0*/  LDS.128 R4, [R2+0x100] ;  /* 0x0001000002047984 */ /* 0x000e240000000c00 */
[----:B------:R-:W-:-:S04]  /*12f0*/  FFMA R29, R22, R22, R29 ;  /* 0x00000016161d7223 */ /* 0x000fc8000000001d */
[----:B------:R-:W-:-:S03]  /*1300*/  FADD R28, R29, 9.9999997171806853657e-10 ;  /* 0x3089705f1d1c7421 */ /* 0x000fc60000000000 */
[----:B------:R-:W-:Y:S02]  /*1310*/  @!P0 FMUL R9, R9, 16777216 ;  /* 0x4b80000009098820 */ /* 0x000fe40000400000 */
[C---:B------:R-:W-:Y:S02]  /*1320*/  FSETP.GEU.AND P1, PT, |R28|.reuse, 1.175494350822287508e-38, PT ;  /* 0x008000001c00780b */ /* 0x040fe40003f2e200 */
[----:B------:R-:W1:Y:S11]  /*1330*/  MUFU.RSQ R26, R9 ;  /* 0x00000009001a7308 */ /* 0x000e760000001400 */
[----:B------:R-:W-:-:S04]  /*1340*/  @!P1 FMUL R28, R28, 16777216 ;  /* 0x4b8000001c1c9820 */ /* 0x000fc80000400000 */
[----:B------:R-:W2:Y:S01]  /*1350*/  MUFU.RSQ R10, R28 ;  /* 0x0000001c000a7308 */ /* 0x000ea20000001400 */
[----:B-1----:R-:W-:-:S04]  /*1360*/  @!P0 FMUL R26, R26, 4096 ;  /* 0x458000001a1a8820 */ /* 0x002fc80000400000 */
[----:B------:R-:W-:-:S04]  /*1370*/  FMUL R29, R26, R26 ;  /* 0x0000001a1a1d7220 */ /* 0x000fc80000400000 */
[----:B------:R-:W-:Y:S01]  /*1380*/  FMUL R26, R26, R29 ;  /* 0x0000001d1a1a7220 */ /* 0x000fe20000400000 */
[----:B0-----:R-:W-:Y:S01]  /*1390*/  FADD R4, -R16, R4 ;  /* 0x0000000410047221 */ /* 0x001fe20000000100 */
[----:B------:R-:W-:Y:S02]  /*13a0*/  FADD R5, -R0, R5 ;  /* 0x0000000500057221 */ /* 0x000fe40000000100 */
[----:B------:R-:W-:Y:S01]  /*13b0*/  FFMA R24, R14, R26, R25 ;  /* 0x0000001a0e187223 */ /* 0x000fe20000000019 */
[----:B------:R-:W-:Y:S01]  /*13c0*/  FADD R14, -R17, R11 ;  /* 0x0000000b110e7221 */ /* 0x000fe20000000100 */
[----:B------:R-:W-:Y:S01]  /*13d0*/  FMUL R11, R4, R4 ;  /* 0x00000004040b7220 */ /* 0x000fe20000400000 */
[----:B--2---:R-:W-:Y:S01]  /*13e0*/  @!P1 FMUL R10, R10, 4096 ;  /* 0x458000000a0a9820 */ /* 0x004fe20000400000 */
[-C--:B------:R-:W-:Y:S01]  /*13f0*/  FFMA R28, R12, R26.reuse, R27 ;  /* 0x0000001a0c1c7223 */ /* 0x080fe2000000001b */
[----:B------:R-:W-:Y:S01]  /*1400*/  FFMA R15, R15, R26, R8 ;  /* 0x0000001a0f0f7223 */ /* 0x000fe20000000008 */
[----:B------:R-:W-:Y:S01]  /*1410*/  FFMA R11, R14, R14, R11 ;  /* 0x0000000e0e0b7223 */ /* 0x000fe2000000000b */
[----:B------:R-:W-:Y:S01]  /*1420*/  FMUL R9, R10, R10 ;  /* 0x0000000a0a097220 */ /* 0x000fe20000400000 */
[----:B------:R-:W-:-:S02]  /*1430*/  FADD R12, -R16, R7 ;  /* 0x00000007100c7221 */ /* 0x000fc40000000100 */
[----:B------:R-:W-:Y:S01]  /*1440*/  FFMA R11, R5, R5, R11 ;  /* 0x00000005050b7223 */ /* 0x000fe2000000000b */
[----:B------:R-:W-:-:S03]  /*1450*/  FMUL R26, R10, R9 ;  /* 0x000000090a1a7220 */ /* 0x000fc60000400000 */
[----:B------:R-:W-:Y:S01]  /*1460*/  FADD R27, R11, 9.9999997171806853657e-10 ;  /* 0x3089705f0b1b7421 */ /* 0x000fe20000000000 */
[----:B------:R-:W-:Y:S01]  /*1470*/  FFMA R7, R13, R26, R28 ;  /* 0x0000001a0d077223 */ /* 0x000fe2000000001c */
[----:B------:R-:W0:Y:S01]  /*1480*/  LDS.128 R8, [R2+0x110] ;  /* 0x0001100002087984 */ /* 0x000e220000000c00 */
[----:B------:R-:W-:Y:S01]  /*1490*/  FADD R13, -R17, R6 ;  /* 0x00000006110d7221 */ /* 0x000fe20000000100 */
[----:B------:R-:W-:Y:S01]  /*14a0*/  FMUL R6, R12, R12 ;  /* 0x0000000c0c067220 */ /* 0x000fe20000400000 */
[----:B------:R-:W-:Y:S01]  /*14b0*/  FSETP.GEU.AND P0, PT, |R27|, 1.175494350822287508e-38, PT ;  /* 0x008000001b00780b */ /* 0x000fe20003f0e200 */
[-C--:B------:R-:W-:Y:S01]  /*14c0*/  FFMA R23, R23, R26.reuse, R24 ;  /* 0x0000001a17177223 */ /* 0x080fe20000000018 */
[----:B------:R-:W-:Y:S01]  /*14d0*/  FFMA R26, R22, R26, R15 ;  /* 0x0000001a161a7223 */ /* 0x000fe2000000000f */
[----:B------:R-:W-:Y:S01]  /*14e0*/  FFMA R29, R13, R13, R6 ;  /* 0x0000000d0d1d7223 */ /* 0x000fe20000000006 */
[----:B------:R-:W1:Y:S09]  /*14f0*/  LDS R24, [R2+0x12c] ;  /* 0x00012c0002187984 */ /* 0x000e720000000800 */
[----:B------:R-:W-:-:S04]  /*1500*/  @!P0 FMUL R27, R27, 16777216 ;  /* 0x4b8000001b1b8820 */ /* 0x000fc80000400000 */
[----:B------:R-:W2:Y:S02]  /*1510*/  MUFU.RSQ R25, R27 ;  /* 0x0000001b00197308 */ /* 0x000ea40000001400 */
[----:B--2---:R-:W-:Y:S01]  /*1520*/  @!P0 FMUL R25, R25, 4096 ;  /* 0x4580000019198820 */ /* 0x004fe20000400000 */
[----:B0-----:R-:W-:-:S03]  /*1530*/  FADD R8, -R0, R8 ;  /* 0x0000000800087221 */ /* 0x001fc60000000100 */
[----:B------:R-:W-:Y:S01]  /*1540*/  FMUL R6, R25, R25 ;  /* 0x0000001919067220 */ /* 0x000fe20000400000 */
[----:B------:R-:W-:Y:S01]  /*1550*/  FADD R15, -R17, R9 ;  /* 0x00000009110f7221 */ /* 0x000fe20000000100 */
[----:B------:R-:W-:Y:S02]  /*1560*/  FFMA R29, R8, R8, R29 ;  /* 0x00000008081d7223 */ /* 0x000fe4000000001d */
[----:B------:R-:W-:Y:S01]  /*1570*/  FMUL R6, R25, R6 ;  /* 0x0000000619067220 */ /* 0x000fe20000400000 */
[----:B-1----:R-:W-:Y:S01]  /*1580*/  FADD R24, -R17, R24 ;  /* 0x0000001811187221 */ /* 0x002fe20000000100 */
[----:B------:R-:W-:Y:S02]  /*1590*/  FADD R28, R29, 9.9999997171806853657e-10 ;  /* 0x3089705f1d1c7421 */ /* 0x000fe40000000000 */
[-C--:B------:R-:W-:Y:S01]  /*15a0*/  FFMA R22, R14, R6.reuse, R23 ;  /* 0x000000060e167223 */ /* 0x080fe20000000017 */
[-C--:B------:R-:W-:Y:S01]  /*15b0*/  FFMA R25, R4, R6.reuse, R7 ;  /* 0x0000000604197223 */ /* 0x080fe20000000007 */
[----:B------:R-:W-:Y:S01]  /*15c0*/  FFMA R27, R5, R6, R26 ;  /* 0x00000006051b7223 */ /* 0x000fe2000000001a */
[----:B------:R-:W-:Y:S01]  /*15d0*/  FADD R14, -R16, R10 ;  /* 0x0000000a100e7221 */ /* 0x000fe20000000100 */
[----:B------:R-:W0:Y:S01]  /*15e0*/  LDS.128 R4, [R2+0x130] ;  /* 0x0001300002047984 */ /* 0x000e220000000c00 */
[----:B------:R-:W-:Y:S01]  /*15f0*/  FSETP.GEU.AND P0, PT, |R28|, 1.175494350822287508e-38, PT ;  /* 0x008000001c00780b */ /* 0x000fe20003f0e200 */
[----:B------:R-:W-:Y:S01]  /*1600*/  FADD R23, -R0, R11 ;  /* 0x0000000b00177221 */ /* 0x000fe20000000100 */
[----:B------:R-:W-:-:S04]  /*1610*/  FMUL R10, R14, R14 ;  /* 0x0000000e0e0a7220 */ /* 0x000fc80000400000 */
[----:B------:R-:W-:-:S04]  /*1620*/  FFMA R10, R15, R15, R10 ;  /* 0x0000000f0f0a7223 */ /* 0x000fc8000000000a */
[----:B------:R-:W-:-:S03]  /*1630*/  FFMA R10, R23, R23, R10 ;  /* 0x00000017170a7223 */ /* 0x000fc6000000000a */
[----:B------:R-:W-:Y:S01]  /*1640*/  @!P0 FMUL R28, R28, 16777216 ;  /* 0x4b8000001c1c8820 */ /* 0x000fe20000400000 */
[----:B------:R-:W-:-:S03]  /*1650*/  FADD R29, R10, 9.9999997171806853657e-10 ;  /* 0x3089705f0a1d7421 */ /* 0x000fc60000000000 */
[----:B------:R-:W1:Y:S02]  /*1660*/  MUFU.RSQ R10, R28 ;  /* 0x0000001c000a7308 */ /* 0x000e640000001400 */
[----:B------:R-:W-:-:S13]  /*1670*/  FSETP.GEU.AND P1, PT, |R29|, 1.175494350822287508e-38, PT ;  /* 0x008000001d00780b */ /* 0x000fda0003f2e200 */
[----:B------:R-:W-:Y:S01]  /*1680*/  @!P1 FMUL R29, R29, 16777216 ;  /* 0x4b8000001d1d9820 */ /* 0x000fe20000400000 */
[----:B-1----:R-:W-:-:S03]  /*1690*/  @!P0 FMUL R10, R10, 4096 ;  /* 0x458000000a0a8820 */ /* 0x002fc60000400000 */
[----:B------:R-:W1:Y:S01]  /*16a0*/  MUFU.RSQ R9, R29 ;  /* 0x0000001d00097308 */ /* 0x000e620000001400 */
[----:B------:R-:W-:Y:S01]  /*16b0*/  FMUL R11, R10, R10 ;  /* 0x0000000a0a0b7220 */ /* 0x000fe20000400000 */
[----:B0-----:R-:W-:Y:S01]  /*16c0*/  FADD R4, -R16, R4 ;  /* 0x0000000410047221 */ /* 0x001fe20000000100 */
[----:B------:R-:W-:Y:S02]  /*16d0*/  FADD R26, -R0, R5 ;  /* 0x00000005001a7221 */ /* 0x000fe40000000100 */
[----:B------:R-:W-:Y:S01]  /*16e0*/  FMUL R10, R10, R11 ;  /* 0x0000000b0a0a7220 */ /* 0x000fe20000400000 */
[----:B------:R-:W-:-:S03]  /*16f0*/  FMUL R11, R4, R4 ;  /* 0x00000004040b7220 */ /* 0x000fc60000400000 */
[----:B------:R-:W-:Y:S01]  /*1700*/  FFMA R25, R12, R10, R25 ;  /* 0x0000000a0c197223 */ /* 0x000fe20000000019 */
[----:B------:R-:W-:Y:S01]  /*1710*/  FFMA R11, R24, R24, R11 ;  /* 0x00000018180b7223 */ /* 0x000fe2000000000b */
[-C--:B------:R-:W-:Y:S01]  /*1720*/  FFMA R22, R13, R10.reuse, R22 ;  /* 0x0000000a0d167223 */ /* 0x080fe20000000016 */
[----:B------:R-:W-:Y:S02]  /*1730*/  FFMA R28, R8, R10, R27 ;  /* 0x0000000a081c7223 */ /* 0x000fe4000000001b */
[----:B------:R-:W-:Y:S01]  /*1740*/  FFMA R11, R26, R26, R11 ;  /* 0x0000001a1a0b7223 */ /* 0x000fe2000000000b */
[----:B-1----:R-:W-:-:S03]  /*1750*/  @!P1 FMUL R9, R9, 4096 ;  /* 0x4580000009099820 */ /* 0x002fc60000400000 */
[----:B------:R-:W-:Y:S01]  /*1760*/  FADD R5, R11, 9.9999997171806853657e-10 ;  /* 0x3089705f0b057421 */ /* 0x000fe20000000000 */
[----:B------:R-:W-:-:S04]  /*1770*/  FMUL R12, R9, R9 ;  /* 0x00000009090c7220 */ /* 0x000fc80000400000 */
[----:B------:R-:W-:Y:S01]  /*1780*/  FSETP.GEU.AND P0, PT, |R5|, 1.175494350822287508e-38, PT ;  /* 0x008000000500780b */ /* 0x000fe20003f0e200 */
[----:B------:R-:W-:Y:S02]  /*1790*/  FMUL R12, R9, R12 ;  /* 0x0000000c090c7220 */ /* 0x000fe40000400000 */
[----:B------:R-:W0:Y:S02]  /*17a0*/  LDS.128 R8, [R2+0x140] ;  /* 0x0001400002087984 */ /* 0x000e240000000c00 */
[-C--:B------:R-:W-:Y:S01]  /*17b0*/  FFMA R29, R15, R12.reuse, R22 ;  /* 0x0000000c0f1d7223 */ /* 0x080fe20000000016 */
[-C--:B------:R-:W-:Y:S01]  /*17c0*/  FFMA R25, R14, R12.reuse, R25 ;  /* 0x0000000c0e197223 */ /* 0x080fe20000000019 */
[----:B------:R-:W-:Y:S01]  /*17d0*/  FFMA R13, R23, R12, R28 ;  /* 0x0000000c170d7223 */ /* 0x000fe2000000001c */
[----:B------:R-:W-:Y:S01]  /*17e0*/  FADD R22, -R16, R7 ;  /* 0x0000000710167221 */ /* 0x000fe20000000100 */
[----:B------:R-:W-:-:S03]  /*17f0*/  FADD R23, -R17, R6 ;  /* 0x0000000611177221 */ /* 0x000fc60000000100 */
[----:B------:R-:W-:Y:S01]  /*1800*/  FMUL R6, R22, R22 ;  /* 0x0000001616067220 */ /* 0x000fe20000400000 */
[----:B------:R-:W-:-:S04]  /*1810*/  @!P0 FMUL R5, R5, 16777216 ;  /* 0x4b80000005058820 */ /* 0x000fc80000400000 */
[----:B------:R-:W1:Y:S02]  /*1820*/  MUFU.RSQ R27, R5 ;  /* 0x00000005001b7308 */ /* 0x000e640000001400 */
[----:B-1----:R-:W-:-:S04]  /*1830*/  @!P0 FMUL R27, R27, 4096 ;  /* 0x458000001b1b8820 */ /* 0x002fc80000400000 */
[----:B------:R-:W-:-:S04]  /*1840*/  FMUL R12, R27, R27 ;  /* 0x0000001b1b0c7220 */ /* 0x000fc80000400000 */
[----:B------:R-:W-:Y:S01]  /*1850*/  FMUL R15, R27, R12 ;  /* 0x0000000c1b0f7220 */ /* 0x000fe20000400000 */
[----:B------:R-:W-:Y:S01]  /*1860*/  FFMA R27, R23, R23, R6 ;  /* 0x00000017171b7223 */ /* 0x000fe20000000006 */
[----:B0-----:R-:W-:Y:S01]  /*1870*/  FADD R14, -R0, R8 ;  /* 0x00000008000e7221 */ /* 0x001fe20000000100 */
[----:B------:R-:W-:Y:S01]  /*1880*/  FADD R10, -R16, R10 ;  /* 0x0000000a100a7221 */ /* 0x000fe20000000100 */
[-C--:B------:R-:W-:Y:S01]  /*1890*/  FFMA R25, R4, R15.reuse, R25 ;  /* 0x0000000f04197223 */ /* 0x080fe20000000019 */
[----:B------:R-:W-:Y:S01]  /*18a0*/  FADD R12, -R17, R9 ;  /* 0x00000009110c7221 */ /* 0x000fe20000000100 */
[----:B------:R-:W0:Y:S01]  /*18b0*/  LDS.128 R4, [R2+0x150] ;  /* 0x0001500002047984 */ /* 0x000e220000000c00 */
[----:B------:R-:W-:Y:S01]  /*18c0*/  FFMA R27, R14, R14, R27 ;  /* 0x0000000e0e1b7223 */ /* 0x000fe2000000001b */
[----:B------:R-:W-:Y:S01]  /*18d0*/  FMUL R9, R10, R10 ;  /* 0x0000000a0a097220 */ /* 0x000fe20000400000 */
[-C--:B------:R-:W-:Y:S01]  /*18e0*/  FFMA R8, R24, R15.reuse, R29 ;  /* 0x0000000f18087223 */ /* 0x080fe2000000001d */
[----:B------:R-:W-:Y:S01]  /*18f0*/  FADD R24, -R0, R11 ;  /* 0x0000000b00187221 */ /* 0x000fe20000000100 */
[----:B------:R-:W-:Y:S01]  /*1900*/  FADD R27, R27, 9.9999997171806853657e-10 ;  /* 0x3089705f1b1b7421 */ /* 0x000fe20000000000 */
[----:B------:R-:W-:Y:S01]  /*1910*/  FFMA R9, R12, R12, R9 ;  /* 0x0000000c0c097223 */ /* 0x000fe20000000009 */
[----:B------:R-:W-:-:S03]  /*1920*/  FFMA R29, R26, R15, R13 ;  /* 0x0000000f1a1d7223 */ /* 0x000fc6000000000d */
[----:B------:R-:W-:Y:S01]  /*1930*/  FSETP.GEU.AND P0, PT, |R27|, 1.175494350822287508e-38, PT ;  /* 0x008000001b00780b */ /* 0x000fe20003f0e200 */
[----:B------:R-:W-:-:S04]  /*1940*/  FFMA R9, R24, R24, R9 ;  /* 0x0000001818097223 */ /* 0x000fc80000000009 */
[----:B------:R-:W-:-:S05]  /*1950*/  FADD R28, R9, 9.9999997171806853657e-10 ;  /* 0x3089705f091c7421 */ /* 0x000fca0000000000 */
[----:B------:R-:W-:-:S03]  /*1960*/  FSETP.GEU.AND P1, PT, |R28|, 1.175494350822287508e-38, PT ;  /* 0x008000001c00780b */ /* 0x000fc60003f2e200 */
[----:B------:R-:W-:-:S04]  /*1970*/  @!P0 FMUL R27, R27, 16777216 ;  /* 0x4b8000001b1b8820 */ /* 0x000fc80000400000 */
[----:B------:R-:W1:Y:S06]  /*1980*/  MUFU.RSQ R9, R27 ;  /* 0x0000001b00097308 */ /* 0x000e6c0000001400 */
[----:B------:R-:W-:Y:S01]  /*1990*/  @!P1 FMUL R28, R28, 16777216 ;  /* 0x4b8000001c1c9820 */ /* 0x000fe20000400000 */
[----:B0-----:R-:W-:Y:S01]  /*19a0*/  FADD R13, -R16, R5 ;  /* 0x00000005100d7221 */ /* 0x001fe20000000100 */
[----:B------:R-:W-:Y:S02]  /*19b0*/  FADD R11, -R17, R4 ;  /* 0x00000004110b7221 */ /* 0x000fe40000000100 */
[----:B------:R0:W2:Y:S01]  /*19c0*/  MUFU.RSQ R5, R28 ;  /* 0x0000001c00057308 */ /* 0x0000a20000001400 */
[----:B------:R-:W-:Y:S01]  /*19d0*/  FADD R15, -R0, R6 ;  /* 0x00000006000f7221 */ /* 0x000fe20000000100 */
[----:B------:R-:W-:Y:S01]  /*19e0*/  FMUL R4, R13, R13 ;  /* 0x0000000d0d047220 */ /* 0x000fe20000400000 */
[----:B-1----:R-:W-:-:S03]  /*19f0*/  @!P0 FMUL R9, R9, 4096 ;  /* 0x4580000009098820 */ /* 0x002fc60000400000 */
[----:B------:R-:W-:Y:S01]  /*1a00*/  FFMA R6, R11, R11, R4 ;  /* 0x0000000b0b067223 */ /* 0x000fe20000000004 */
[----:B------:R-:W-:-:S03]  /*1a10*/  FMUL R4, R9, R9 ;  /* 0x0000000909047220 */ /* 0x000fc60000400000 */
[----:B------:R-:W-:Y:S01]  /*1a20*/  FFMA R6, R15, R15, R6 ;  /* 0x0000000f0f067223 */ /* 0x000fe20000000006 */
[----:B------:R-:W-:-:S03]  /*1a30*/  FMUL R4, R9, R4 ;  /* 0x0000000409047220 */ /* 0x000fc60000400000 */
[----:B------:R-:W-:Y:S01]  /*1a40*/  FADD R27, R6, 9.9999997171806853657e-10 ;  /* 0x3089705f061b7421 */ /* 0x000fe20000000000 */
[-C--:B------:R-:W-:Y:S01]  /*1a50*/  FFMA R23, R23, R4.reuse, R8 ;  /* 0x0000000417177223 */ /* 0x080fe20000000008 */
[-C--:B0-----:R-:W-:Y:S01]  /*1a60*/  FFMA R28, R22, R4.reuse, R25 ;  /* 0x00000004161c7223 */ /* 0x081fe20000000019 */
[----:B--2---:R-:W-:Y:S01]  /*1a70*/  @!P1 FMUL R5, R5, 4096 ;  /* 0x4580000005059820 */ /* 0x004fe20000400000 */
[----:B------:R-:W0:Y:S01]  /*1a80*/  LDS.64 R8, [R2+0x168] ;  /* 0x0001680002087984 */ /* 0x000e220000000a00 */
[----:B------:R-:W-:Y:S01]  /*1a90*/  FSETP.GEU.AND P0, PT, |R27|, 1.175494350822287508e-38, PT ;  /* 0x008000001b00780b */ /* 0x000fe20003f0e200 */
[----:B------:R-:W-:Y:S01]  /*1aa0*/  FFMA R29, R14, R4, R29 ;  /* 0x000000040e1d7223 */ /* 0x000fe2000000001d */
[----:B------:R-:W-:-:S04]  /*1ab0*/  FMUL R6, R5, R5 ;  /* 0x0000000505067220 */ /* 0x000fc80000400000 */
[----:B------:R-:W-:Y:S02]  /*1ac0*/  FMUL R25, R5, R6 ;  /* 0x0000000605197220 */ /* 0x000fe40000400000 */
[----:B------:R-:W1:Y:S02]  /*1ad0*/  LDS.128 R4, [R2+0x170] ;  /* 0x0001700002047984 */ /* 0x000e640000000c00 */
[-C--:B------:R-:W-:Y:S01]  /*1ae0*/  FFMA R14, R12, R25.reuse, R23 ;  /* 0x000000190c0e7223 */ /* 0x080fe20000000017 */
[-C--:B------:R-:W-:Y:S01]  /*1af0*/  FFMA R24, R24, R25.reuse, R29 ;  /* 0x0000001918187223 */ /* 0x080fe2000000001d */
[----:B------:R-:W-:Y:S01]  /*1b00*/  FFMA R28, R10, R25, R28 ;  /* 0x000000190a1c7223 */ /* 0x000fe2000000001c */
[----:B------:R-:W-:-:S04]  /*1b10*/  @!P0 FMUL R27, R27, 16777216 ;  /* 0x4b8000001b1b8820 */ /* 0x000fc80000400000 */
[----:B------:R-:W2:Y:S02]  /*1b20*/  MUFU.RSQ R26, R27 ;  /* 0x0000001b001a7308 */ /* 0x000ea40000001400 */
[----:B--2---:R-:W-:-:S04]  /*1b30*/  @!P0 FMUL R26, R26, 4096 ;  /* 0x458000001a1a8820 */ /* 0x004fc80000400000 */
[----:B------:R-:W-:Y:S01]  /*1b40*/  FMUL R23, R26, R26 ;  /* 0x0000001a1a177220 */ /* 0x000fe20000400000 */
[----:B0-----:R-:W-:Y:S01]  /*1b50*/  FADD R12, -R16, R9 ;  /* 0x00000009100c7221 */ /* 0x001fe20000000100 */
[----:B------:R-:W-:Y:S02]  /*1b60*/  FADD R29, -R17, R8 ;  /* 0x00000008111d7221 */ /* 0x000fe40000000100 */
[----:B------:R-:W-:Y:S01]  /*1b70*/  FMUL R26, R26, R23 ;  /* 0x000000171a1a7220 */ /* 0x000fe20000400000 */
[----:B------:R-:W-:-:S03]  /*1b80*/  FMUL R8, R12, R12 ;  /* 0x0000000c0c087220 */ /* 0x000fc60000400000 */
[-C--:B------:R-:W-:Y:S01]  /*1b90*/  FFMA R14, R11, R26.reuse, R14 ;  /* 0x0000001a0b0e7223 */ /* 0x080fe2000000000e */
[----:B------:R-:W-:Y:S01]  /*1ba0*/  FFMA R23, R29, R29, R8 ;  /* 0x0000001d1d177223 */ /* 0x000fe20000000008 */
[----:B-1----:R-:W-:Y:S01]  /*1bb0*/  FADD R4, -R0, R4 ;  /* 0x0000000400047221 */ /* 0x002fe20000000100 */
[----:B------:R-:W0:Y:S01]  /*1bc0*/  LDS.128 R8, [R2+0x180] ;  /* 0x0001800002087984 */ /* 0x000e220000000c00 */
[----:B------:R-:W-:Y:S01]  /*1bd0*/  FADD R5, -R17, R5 ;  /* 0x0000000511057221 */ /* 0x000fe20000000100 */
[----:B------:R-:W-:Y:S01]  /*1be0*/  FFMA R13, R13, R26, R28 ;  /* 0x0000001a0d0d7223 */ /* 0x000fe2000000001c */
[----:B------:R-:W-:-:S04]  /*1bf0*/  FFMA R23, R4, R4, R23 ;  /* 0x0000000404177223 */ /* 0x000fc80000000017 */
[----:B------:R-:W-:Y:S01]  /*1c00*/  FADD R22, R23, 9.9999997171806853657e-10 ;  /* 0x3089705f17167421 */ /* 0x000fe20000000000 */
[----:B------:R-:W-:Y:S01]  /*1c10*/  FADD R23, -R16, R6 ;  /* 0x0000000610177221 */ /* 0x000fe20000000100 */
[----:B------:R-:W-:Y:S01]  /*1c20*/  FFMA R6, R15, R26, R24 ;  /* 0x0000001a0f067223 */ /* 0x000fe20000000018 */
[----:B------:R-:W-:Y:S02]  /*1c30*/  FADD R15, -R0, R7 ;  /* 0x00000007000f7221 */ /* 0x000fe40000000100 */
[----:B------:R-:W-:Y:S01]  /*1c40*/  FSETP.GEU.AND P0, PT, |R22|, 1.175494350822287508e-38, PT ;  /* 0x008000001600780b */ /* 0x000fe20003f0e200 */
[----:B------:R-:W-:-:S04]  /*1c50*/  FMUL R24, R23, R23 ;  /* 0x0000001717187220 */ /* 0x000fc80000400000 */
[----:B------:R-:W-:-:S04]  /*1c60*/  FFMA R24, R5, R5, R24 ;  /* 0x0000000505187223 */ /* 0x000fc80000000018 */
[----:B------:R-:W-:-:S04]  /*1c70*/  FFMA R24, R15, R15, R24 ;  /* 0x0000000f0f187223 */ /* 0x000fc80000000018 */
[----:B------:R-:W-:Y:S01]  /*1c80*/  @!P0 FMUL R22, R22, 16777216 ;  /* 0x4b80000016168820 */ /* 0x000fe20000400000 */
[----:B------:R-:W-:-:S05]  /*1c90*/  FADD R26, R24, 9.9999997171806853657e-10 ;  /* 0x3089705f181a7421 */ /* 0x000fca0000000000 */
[----:B------:R-:W1:Y:S01]  /*1ca0*/  MUFU.RSQ R22, R22 ;  /* 0x0000001600167308 */ /* 0x000e620000001400 */
[----:B0-----:R-:W-:Y:S01]  /*1cb0*/  FADD R27, -R16, R9 ;  /* 0x00000009101b7221 */ /* 0x001fe20000000100 */
[----:B------:R-:W-:Y:S01]  /*1cc0*/  FADD R9, -R17, R8 ;  /* 0x0000000811097221 */ /* 0x000fe20000000100 */
[----:B------:R-:W-:Y:S02]  /*1cd0*/  FADD R25, -R0, R10 ;  /* 0x0000000a00197221 */ /* 0x000fe40000000100 */
[----:B------:R-:W-:Y:S01]  /*1ce0*/  FMUL R8, R27, R27 ;  /* 0x0000001b1b087220 */ /* 0x000fe20000400000 */
[----:B-1----:R-:W-:-:S03]  /*1cf0*/  @!P0 FMUL R22, R22, 4096 ;  /* 0x4580000016168820 */ /* 0x002fc60000400000 */
[----:B------:R-:W-:Y:S01]  /*1d00*/  FFMA R8, R9, R9, R8 ;  /* 0x0000000909087223 */ /* 0x000fe20000000008 */
[----:B------:R-:W-:Y:S01]  /*1d10*/  FSETP.GEU.AND P0, PT, |R26|, 1.175494350822287508e-38, PT ;  /* 0x008000001a00780b */ /* 0x000fe20003f0e200 */
[C---:B------:R-:W-:Y:S02]  /*1d20*/  FMUL R7, R22.reuse, R22 ;  /* 0x0000001616077220 */ /* 0x040fe40000400000 */
[----:B------:R-:W-:Y:S02]  /*1d30*/  FFMA R8, R25, R25, R8 ;  /* 0x0000001919087223 */ /* 0x000fe40000000008 */
[----:B------:R-:W-:Y:S02]  /*1d40*/  FMUL R7, R22, R7 ;  /* 0x0000000716077220 */ /* 0x000fe40000400000 */
[----:B------:R-:W-:Y:S02]  /*1d50*/  FADD R8, R8, 9.9999997171806853657e-10 ;  /* 0x3089705f08087421 */ /* 0x000fe40000000000 */
[-C--:B------:R-:W-:Y:S01]  /*1d60*/  FFMA R22, R29, R7.reuse, R14 ;  /* 0x000000071d167223 */ /* 0x080fe2000000000e */
[----:B------:R-:W-:Y:S01]  /*1d70*/  FFMA R24, R12, R7, R13 ;  /* 0x000000070c187223 */ /* 0x000fe2000000000d */
[----:B------:R-:W0:Y:S01]  /*1d80*/  LDS.64 R28, [R2+0x190] ;  /* 0x00019000021c7984 */ /* 0x000e220000000a00 */
[----:B------:R-:W-:Y:S01]  /*1d90*/  FSETP.GEU.AND P1, PT, |R8|, 1.175494350822287508e-38, PT ;  /* 0x008000000800780b */ /* 0x000fe20003f2e200 */
[----:B------:R-:W-:-:S04]  /*1da0*/  @!P0 FMUL R26, R26, 16777216 ;  /* 0x4b8000001a1a8820 */ /* 0x000fc80000400000 */
[----:B------:R-:W1:Y:S08]  /*1db0*/  MUFU.RSQ R10, R26 ;  /* 0x0000001a000a7308 */ /* 0x000e700000001400 */
[----:B------:R-:W-:-:S04]  /*1dc0*/  @!P1 FMUL R8, R8, 16777216 ;  /* 0x4b80000008089820 */ /* 0x000fc80000400000 */
[----:B------:R2:W3:Y:S01]  /*1dd0*/  MUFU.RSQ R14, R8 ;  /* 0x00000008000e7308 */ /* 0x0004e20000001400 */
[----:B-1----:R-:W-:Y:S01]  /*1de0*/  @!P0 FMUL R10, R10, 4096 ;  /* 0x458000000a0a8820 */ /* 0x002fe20000400000 */
[----:B--2---:R-:W-:-:S03]  /*1df0*/  FFMA R8, R4, R7, R6 ;  /* 0x0000000704087223 */ /* 0x004fc60000000006 */
[----:B------:R-:W-:-:S04]  /*1e00*/  FMUL R7, R10, R10 ;  /* 0x0000000a0a077220 */ /* 0x000fc80000400000 */
[----:B------:R-:W-:Y:S01]  /*1e10*/  FMUL R10, R10, R7 ;  /* 0x000000070a0a7220 */ /* 0x000fe20000400000 */
[----:B---3--:R-:W-:-:S03]  /*1e20*/  @!P1 FMUL R14, R14, 4096 ;  /* 0x458000000e0e9820 */ /* 0x008fc60000400000 */
[-C--:B------:R-:W-:Y:S01]  /*1e30*/  FFMA R13, R5, R10.reuse, R22 ;  /* 0x0000000a050d7223 */ /* 0x080fe20000000016 */
[----:B------:R-:W-:Y:S01]  /*1e40*/  FADD R22, -R17, R11 ;  /* 0x0000000b11167221 */ /* 0x000fe20000000100 */
[----:B------:R-:W-:Y:S01]  /*1e50*/  FFMA R24, R23, R10, R24 ;  /* 0x0000000a17187223 */ /* 0x000fe20000000018 */
[----:B------:R-:W-:Y:S01]  /*1e60*/  FMUL R5, R14, R14 ;  /* 0x0000000e0e057220 */ /* 0x000fe20000400000 */
[----:B0-----:R-:W-:Y:S01]  /*1e70*/  FADD R28, -R16, R28 ;  /* 0x0000001c101c7221 */ /* 0x001fe20000000100 */
[----:B------:R-:W-:Y:S01]  /*1e80*/  FADD R26, -R0, R29 ;  /* 0x0000001d001a7221 */ /* 0x000fe20000000100 */
[----:B------:R-:W-:Y:S01]  /*1e90*/  FFMA R15, R15, R10, R8 ;  /* 0x0000000a0f0f7223 */ /* 0x000fe20000000008 */
[----:B------:R-:W-:Y:S01]  /*1ea0*/  FMUL R14, R14, R5 ;  /* 0x000000050e0e7220 */ /* 0x000fe20000400000 */
[----:B------:R-:W-:-:S03]  /*1eb0*/  FMUL R7, R28, R28 ;  /* 0x0000001c1c077220 */ /* 0x000fc60000400000 */
[----:B------:R-:W-:Y:S01]  /*1ec0*/  FFMA R29, R9, R14, R13 ;  /* 0x0000000e091d7223 */ /* 0x000fe2000000000d */
[----:B------:R-:W-:Y:S01]  /*1ed0*/  FFMA R11, R22, R22, R7 ;  /* 0x00000016160b7223 */ /* 0x000fe20000000007 */
[-C--:B------:R-:W-:Y:S01]  /*1ee0*/  FFMA R25, R25, R14.reuse, R15 ;  /* 0x0000000e19197223 */ /* 0x080fe2000000000f */
[----:B------:R-:W0:Y:S01]  /*1ef0*/  LDS.128 R4, [R2+0x1a0] ;  /* 0x0001a00002047984 */ /* 0x000e220000000c00 */
[----:B------:R-:W-:Y:S01]  /*1f00*/  FFMA R27, R27, R14, R24 ;  /* 0x0000000e1b1b7223 */ /* 0x000fe20000000018 */
[----:B------:R-:W-:-:S04]  /*1f10*/  FFMA R11, R26, R26, R11 ;  /* 0x0000001a1a0b7223 */ /* 0x000fc8000000000b */
[----:B------:R-:W-:Y:S02]  /*1f20*/  FADD R12, R11, 9.9999997171806853657e-10 ;  /* 0x3089705f0b0c7421 */ /* 0x000fe40000000000 */
[----:B------:R-:W1:Y:S03]  /*1f30*/  LDS.128 R8, [R2+0x1b0] ;  /* 0x0001b00002087984 */ /* 0x000e660000000c00 */
[----:B------:R-:W-:-:S13]  /*1f40*/  FSETP.GEU.AND P0, PT, |R12|, 1.175494350822287508e-38, PT ;  /* 0x008000000c00780b */ /* 0x000fda0003f0e200 */
[----:B------:R-:W-:-:S06]  /*1f50*/  @!P0 FMUL R12, R12, 16777216 ;  /* 0x4b8000000c0c8820 */ /* 0x000fcc0000400000 */
[----:B------:R-:W2:Y:S01]  /*1f60*/  MUFU.RSQ R12, R12 ;  /* 0x0000000c000c7308 */ /* 0x000ea20000001400 */
[----:B0-----:R-:W-:Y:S01]  /*1f70*/  FADD R13, -R16, R6 ;  /* 0x00000006100d7221 */ /* 0x001fe20000000100 */
[----:B------:R-:W-:Y:S01]  /*1f80*/  FADD R23, -R17, R5 ;  /* 0x0000000511177221 */ /* 0x000fe20000000100 */
[----:B------:R-:W-:Y:S02]  /*1f90*/  FADD R15, -R0, R7 ;  /* 0x00000007000f7221 */ /* 0x000fe40000000100 */
[----:B------:R-:W-:Y:S01]  /*1fa0*/  FMUL R4, R13, R13 ;  /* 0x0000000d0d047220 */ /* 0x000fe20000400000 */
[----:B--2---:R-:W-:-:S03]  /*1fb0*/  @!P0 FMUL R12, R12, 4096 ;  /* 0x458000000c0c8820 */ /* 0x004fc60000400000 */
[----:B------:R-:W-:Y:S01]  /*1fc0*/  FFMA R4, R23, R23, R4 ;  /* 0x0000001717047223 */ /* 0x000fe20000000004 */
[----:B-1----:R-:W-:Y:S01]  /*1fd0*/  FADD R8, -R17, R8 ;  /* 0x0000000811087221 */ /* 0x002fe20000000100 */
[----:B------:R-:W-:Y:S01]  /*1fe0*/  FADD R14, -R0, R10 ;  /* 0x0000000a000e7221 */ /* 0x000fe20000000100 */
[----:B------:R-:W-:Y:S01]  /*1ff0*/  FMUL R5, R12, R12 ;  /* 0x0000000c0c057220 */ /* 0x000fe20000400000 */
[----:B------:R-:W-:-:S03]  /*2000*/  FFMA R24, R15, R15, R4 ;  /* 0x0000000f0f187223 */ /* 0x000fc60000000004 */
[----:B------:R-:W-:Y:S01]  /*2010*/  FMUL R4, R12, R5 ;  /* 0x000000050c047220 */ /* 0x000fe20000400000 */
[----:B------:R-:W-:Y:S01]  /*2020*/  FADD R12, -R16, R9 ;  /* 0x00000009100c7221 */ /* 0x000fe20000000100 */
[----:B------:R-:W-:Y:S02]  /*2030*/  FADD R24, R24, 9.9999997171806853657e-10 ;  /* 0x3089705f18187421 */ /* 0x000fe40000000000 */
[----:B------:R-:W-:Y:S01]  /*2040*/  FFMA R22, R22, R4, R29 ;  /* 0x0000000416167223 */ /* 0x000fe2000000001d */
[----:B------:R-:W-:Y:S01]  /*2050*/  FMUL R5, R12, R12 ;  /* 0x0000000c0c057220 */ /* 0x000fe20000400000 */
[-C--:B------:R-:W-:Y:S01]  /*2060*/  FFMA R28, R28, R4.reuse, R27 ;  /* 0x000000041c1c7223 */ /* 0x080fe2000000001b */
[----:B------:R-:W-:Y:S01]  /*2070*/  FSETP.GEU.AND P0, PT, |R24|, 1.175494350822287508e-38, PT ;  /* 0x008000001800780b */ /* 0x000fe20003f0e200 */
[----:B------:R-:W-:Y:S01]  /*2080*/  FFMA R26, R26, R4, R25 ;  /* 0x000000041a1a7223 */ /* 0x000fe20000000019 */
[----:B------:R-:W-:Y:S02]  /*2090*/  FFMA R9, R8, R8, R5 ;  /* 0x0000000808097223 */ /* 0x000fe40000000005 */
        /* <DEDUP_REMOVED lines=20> */
[----:B------:R-:W-:-:S03]  /*21e0*/  FMUL R23, R25, R25 ;  /* 0x0000001919177220 */ /* 0x000fc60000400000 */
[----:B------:R-:W-:Y:S01]  /*21f0*/  FFMA R11, R24, R24, R11 ;  /* 0x00000018180b7223 */ /* 0x000fe2000000000b */
[----:B------:R-:W-:Y:S02]  /*2200*/  FMUL R23, R25, R23 ;  /* 0x0000001719177220 */ /* 0x000fe40000400000 */
[----:B------:R-:W0:Y:S01]  /*2210*/  LDS R25, [R2+0x1d0] ;  /* 0x0001d00002197984 */ /* 0x000e220000000800 */
[----:B------:R-:W-:Y:S01]  /*2220*/  FADD R5, R11, 9.9999997171806853657e-10 ;  /* 0x3089705f0b057421 */ /* 0x000fe20000000000 */
[-C--:B------:R-:W-:Y:S01]  /*2230*/  FFMA R27, R8, R23.reuse, R9 ;  /* 0x00000017081b7223 */ /* 0x080fe20000000009 */
[-C--:B------:R-:W-:Y:S01]  /*2240*/  FFMA R13, R12, R23.reuse, R13 ;  /* 0x000000170c0d7223 */ /* 0x080fe2000000000d */
[----:B------:R-:W1:Y:S01]  /*2250*/  LDS.128 R8, [R2+0x1e0] ;  /* 0x0001e00002087984 */ /* 0x000e620000000c00 */
[----:B------:R-:W-:Y:S01]  /*2260*/  FADD R12, -R16, R7 ;  /* 0x00000007100c7221 */ /* 0x000fe20000000100 */
[----:B------:R-:W-:Y:S01]  /*2270*/  FSETP.GEU.AND P0, PT, |R5|, 1.175494350822287508e-38, PT ;  /* 0x008000000500780b */ /* 0x000fe20003f0e200 */
[----:B------:R-:W-:Y:S01]  /*2280*/  FFMA R7, R14, R23, R15 ;  /* 0x000000170e077223 */ /* 0x000fe2000000000f */
[----:B------:R-:W-:Y:S01]  /*2290*/  FADD R14, -R17, R6 ;  /* 0x00000006110e7221 */ /* 0x000fe20000000100 */
[----:B------:R-:W-:-:S04]  /*22a0*/  FMUL R15, R12, R12 ;  /* 0x0000000c0c0f7220 */ /* 0x000fc80000400000 */
[----:B------:R-:W-:-:S06]  /*22b0*/  FFMA R6, R14, R14, R15 ;  /* 0x0000000e0e067223 */ /* 0x000fcc000000000f */
[----:B------:R-:W-:-:S04]  /*22c0*/  @!P0 FMUL R5, R5, 16777216 ;  /* 0x4b80000005058820 */ /* 0x000fc80000400000 */
[----:B------:R-:W2:Y:S01]  /*22d0*/  MUFU.RSQ R26, R5 ;  /* 0x00000005001a7308 */ /* 0x000ea20000001400 */
[----:B0-----:R-:W-:Y:S01]  /*22e0*/  FADD R25, -R0, R25 ;  /* 0x0000001900197221 */ /* 0x001fe20000000100 */
[----:B--2---:R-:W-:-:S03]  /*22f0*/  @!P0 FMUL R26, R26, 4096 ;  /* 0x458000001a1a8820 */ /* 0x004fc60000400000 */
[----:B------:R-:W-:Y:S01]  /*2300*/  FFMA R6, R25, R25, R6 ;  /* 0x0000001919067223 */ /* 0x000fe20000000006 */
[----:B------:R-:W-:Y:S01]  /*2310*/  FMUL R23, R26, R26 ;  /* 0x0000001a1a177220 */ /* 0x000fe20000400000 */
[----:B-1----:R-:W-:Y:S02]  /*2320*/  FADD R28, -R17, R11 ;  /* 0x0000000b111c7221 */ /* 0x002fe40000000100 */
[----:B------:R-:W-:Y:S01]  /*2330*/  FADD R15, R6, 9.9999997171806853657e-10 ;  /* 0x3089705f060f7421 */ /* 0x000fe20000000000 */
[----:B------:R-:W-:-:S04]  /*2340*/  FMUL R26, R26, R23 ;  /* 0x000000171a1a7220 */ /* 0x000fc80000400000 */
[----:B------:R-:W-:Y:S01]  /*2350*/  FSETP.GEU.AND P0, PT, |R15|, 1.175494350822287508e-38, PT ;  /* 0x008000000f00780b */ /* 0x000fe20003f0e200 */
[-C--:B------:R-:W-:Y:S01]  /*2360*/  FFMA R27, R22, R26.reuse, R27 ;  /* 0x0000001a161b7223 */ /* 0x080fe2000000001b */
[-C--:B------:R-:W-:Y:S01]  /*2370*/  FFMA R23, R4, R26.reuse, R13 ;  /* 0x0000001a04177223 */ /* 0x080fe2000000000d */
[----:B------:R-:W-:Y:S01]  /*2380*/  FFMA R26, R24, R26, R7 ;  /* 0x0000001a181a7223 */ /* 0x000fe20000000007 */
[----:B------:R-:W-:Y:S01]  /*2390*/  FADD R13, -R16, R9 ;  /* 0x00000009100d7221 */ /* 0x000fe20000000100 */
[----:B------:R-:W0:Y:S01]  /*23a0*/  LDS.128 R4, [R2+0x1f0] ;  /* 0x0001f00002047984 */ /* 0x000e220000000c00 */
[----:B------:R-:W-:Y:S01]  /*23b0*/  FADD R22, -R17, R8 ;  /* 0x0000000811167221 */ /* 0x000fe20000000100 */
[----:B------:R-:W-:Y:S01]  /*23c0*/  FADD R24, -R0, R10 ;  /* 0x0000000a00187221 */ /* 0x000fe20000000100 */
[----:B------:R-:W-:-:S04]  /*23d0*/  FMUL R9, R13, R13 ;  /* 0x0000000d0d097220 */ /* 0x000fc80000400000 */
[----:B------:R-:W-:Y:S01]  /*23e0*/  FFMA R9, R22, R22, R9 ;  /* 0x0000001616097223 */ /* 0x000fe20000000009 */
[----:B------:R-:W-:-:S03]  /*23f0*/  @!P0 FMUL R15, R15, 16777216 ;  /* 0x4b8000000f0f8820 */ /* 0x000fc60000400000 */
[----:B------:R-:W-:Y:S01]  /*2400*/  FFMA R9, R24, R24, R9 ;  /* 0x0000001818097223 */ /* 0x000fe20000000009 */
[----:B------:R-:W1:Y:S03]  /*2410*/  MUFU.RSQ R8, R15 ;  /* 0x0000000f00087308 */ /* 0x000e660000001400 */
[----:B------:R-:W-:-:S05]  /*2420*/  FADD R10, R9, 9.9999997171806853657e-10 ;  /* 0x3089705f090a7421 */ /* 0x000fca0000000000 */
[----:B------:R-:W-:Y:S01]  /*2430*/  FSETP.GEU.AND P1, PT, |R10|, 1.175494350822287508e-38, PT ;  /* 0x008000000a00780b */ /* 0x000fe20003f2e200 */
[----:B-1----:R-:W-:-:S04]  /*2440*/  @!P0 FMUL R8, R8, 4096 ;  /* 0x4580000008088820 */ /* 0x002fc80000400000 */
[----:B------:R-:W-:-:S08]  /*2450*/  FMUL R9, R8, R8 ;  /* 0x0000000808097220 */ /* 0x000fd00000400000 */
[----:B------:R-:W-:Y:S01]  /*2460*/  @!P1 FMUL R10, R10, 16777216 ;  /* 0x4b8000000a0a9820 */ /* 0x000fe20000400000 */
[----:B------:R-:W-:-:S03]  /*2470*/  FMUL R8, R8, R9 ;  /* 0x0000000908087220 */ /* 0x000fc60000400000 */
[----:B------:R-:W1:Y:S01]  /*2480*/  MUFU.RSQ R9, R10 ;  /* 0x0000000a00097308 */ /* 0x000e620000001400 */
[----:B0-----:R-:W-:Y:S01]  /*2490*/  FADD R4, -R16, R4 ;  /* 0x0000000410047221 */ /* 0x001fe20000000100 */
[----:B------:R-:W-:Y:S01]  /*24a0*/  FADD R15, -R0, R5 ;  /* 0x00000005000f7221 */ /* 0x000fe20000000100 */
[-C--:B------:R-:W-:Y:S01]  /*24b0*/  FFMA R25, R25, R8.reuse, R26 ;  /* 0x0000000819197223 */ /* 0x080fe2000000001a */
[----:B------:R-:W-:Y:S01]  /*24c0*/  FFMA R27, R14, R8, R27 ;  /* 0x000000080e1b7223 */ /* 0x000fe2000000001b */
[----:B------:R-:W-:Y:S01]  /*24d0*/  FMUL R11, R4, R4 ;  /* 0x00000004040b7220 */ /* 0x000fe20000400000 */
[----:B------:R-:W-:Y:S01]  /*24e0*/  FFMA R12, R12, R8, R23 ;  /* 0x000000080c0c7223 */ /* 0x000fe20000000017 */
[----:B------:R-:W-:Y:S02]  /*24f0*/  FADD R14, -R16, R7 ;  /* 0x00000007100e7221 */ /* 0x000fe40000000100 */
[----:B------:R-:W-:Y:S02]  /*2500*/  FFMA R11, R28, R28, R11 ;  /* 0x0000001c1c0b7223 */ /* 0x000fe4000000000b */
[----:B------:R-:W-:-:S02]  /*2510*/  FMUL R7, R14, R14 ;  /* 0x0000000e0e077220 */ /* 0x000fc40000400000 */
[----:B------:R-:W-:-:S04]  /*2520*/  FFMA R11, R15, R15, R11 ;  /* 0x0000000f0f0b7223 */ /* 0x000fc8000000000b */
[----:B------:R-:W-:Y:S01]  /*2530*/  FADD R5, R11, 9.9999997171806853657e-10 ;  /* 0x3089705f0b057421 */ /* 0x000fe20000000000 */
[----:B-1----:R-:W-:-:S04]  /*2540*/  @!P1 FMUL R9, R9, 4096 ;  /* 0x4580000009099820 */ /* 0x002fc80000400000 */
[----:B------:R-:W-:Y:S01]  /*2550*/  FSETP.GEU.AND P0, PT, |R5|, 1.175494350822287508e-38, PT ;  /* 0x008000000500780b */ /* 0x000fe20003f0e200 */
[----:B------:R-:W-:-:S04]  /*2560*/  FMUL R10, R9, R9 ;  /* 0x00000009090a7220 */ /* 0x000fc80000400000 */
[----:B------:R-:W-:Y:S02]  /*2570*/  FMUL R26, R9, R10 ;  /* 0x0000000a091a7220 */ /* 0x000fe40000400000 */
[----:B------:R-:W0:Y:S02]  /*2580*/  LDS.128 R8, [R2+0x200] ;  /* 0x0002000002087984 */ /* 0x000e240000000c00 */
[----:B------:R-:W-:-:S04]  /*2590*/  FFMA R29, R22, R26, R27 ;  /* 0x0000001a161d7223 */ /* 0x000fc8000000001b */
[----:B------:R-:W-:-:S04]  /*25a0*/  @!P0 FMUL R5, R5, 16777216 ;  /* 0x4b80000005058820 */ /* 0x000fc80000400000 */
[----:B------:R1:W2:Y:S02]  /*25b0*/  MUFU.RSQ R23, R5 ;  /* 0x0000000500177308 */ /* 0x0002a40000001400 */
[-C--:B-1----:R-:W-:Y:S01]  /*25c0*/  FFMA R5, R13, R26.reuse, R12 ;  /* 0x0000001a0d057223 */ /* 0x082fe2000000000c */
[----:B------:R-:W-:Y:S02]  /*25d0*/  FFMA R26, R24, R26, R25 ;  /* 0x0000001a181a7223 */ /* 0x000fe40000000019 */
[----:B------:R-:W1:Y:S01]  /*25e0*/  LDS R24, [R2+0x21c] ;  /* 0x00021c0002187984 */ /* 0x000e620000000800 */
[----:B--2---:R-:W-:-:S04]  /*25f0*/  @!P0 FMUL R23, R23, 4096 ;  /* 0x4580000017178820 */ /* 0x004fc80000400000 */
[----:B------:R-:W-:-:S04]  /*2600*/  FMUL R22, R23, R23 ;  /* 0x0000001717167220 */ /* 0x000fc80000400000 */
[----:B------:R-:W-:Y:S01]  /*2610*/  FMUL R23, R23, R22 ;  /* 0x0000001617177220 */ /* 0x000fe20000400000 */
[----:B------:R-:W-:-:S03]  /*2620*/  FADD R22, -R17, R6 ;  /* 0x0000000611167221 */ /* 0x000fc60000000100 */
[-C--:B------:R-:W-:Y:S01]  /*2630*/  FFMA R25, R4, R23.reuse, R5 ;  /* 0x0000001704197223 */ /* 0x080fe20000000005 */
[----:B0-----:R-:W-:Y:S01]  /*2640*/  FADD R27, -R0, R8 ;  /* 0x00000008001b7221 */ /* 0x001fe20000000100 */
[----:B------:R-:W-:Y:S01]  /*2650*/  FFMA R6, R22, R22, R7 ;  /* 0x0000001616067223 */ /* 0x000fe20000000007 */
[----:B------:R-:W-:Y:S01]  /*2660*/  FADD R12, -R16, R10 ;  /* 0x0000000a100c7221 */ /* 0x000fe20000000100 */
[----:B------:R-:W-:Y:S01]  /*2670*/  FFMA R26, R15, R23, R26 ;  /* 0x000000170f1a7223 */ /* 0x000fe2000000001a */
[----:B------:R-:W-:Y:S01]  /*2680*/  FADD R15, -R17, R9 ;  /* 0x00000009110f7221 */ /* 0x000fe20000000100 */
[----:B------:R-:W-:Y:S01]  /*2690*/  FFMA R6, R27, R27, R6 ;  /* 0x0000001b1b067223 */ /* 0x000fe20000000006 */
[----:B------:R-:W-:Y:S01]  /*26a0*/  FMUL R10, R12, R12 ;  /* 0x0000000c0c0a7220 */ /* 0x000fe20000400000 */
[----:B------:R-:W-:Y:S01]  /*26b0*/  FFMA R13, R28, R23, R29 ;  /* 0x000000171c0d7223 */ /* 0x000fe2000000001d */
[----:B------:R-:W-:Y:S01]  /*26c0*/  FADD R23, -R0, R11 ;  /* 0x0000000b00177221 */ /* 0x000fe20000000100 */
[----:B------:R-:W-:Y:S01]  /*26d0*/  FADD R8, R6, 9.9999997171806853657e-10 ;  /* 0x3089705f06087421 */ /* 0x000fe20000000000 */
[----:B------:R-:W-:Y:S01]  /*26e0*/  FFMA R10, R15, R15, R10 ;  /* 0x0000000f0f0a7223 */ /* 0x000fe2000000000a */
[----:B------:R-:W0:Y:S03]  /*26f0*/  LDS.128 R4, [R2+0x220] ;  /* 0x0002200002047984 */ /* 0x000e260000000c00 */
[----:B------:R-:W-:Y:S01]  /*2700*/  FSETP.GEU.AND P0, PT, |R8|, 1.175494350822287508e-38, PT ;  /* 0x008000000800780b */ /* 0x000fe20003f0e200 */
[----:B------:R-:W-:-:S04]  /*2710*/  FFMA R10, R23, R23, R10 ;  /* 0x00000017170a7223 */ /* 0x000fc8000000000a */
[----:B------:R-:W-:Y:S01]  /*2720*/  FADD R10, R10, 9.9999997171806853657e-10 ;  /* 0x3089705f0a0a7421 */ /* 0x000fe20000000000 */
[----:B-1----:R-:W-:-:S04]  /*2730*/  FADD R24, -R17, R24 ;  /* 0x0000001811187221 */ /* 0x002fc80000000100 */
[----:B------:R-:W-:-:S03]  /*2740*/  FSETP.GEU.AND P1, PT, |R10|, 1.175494350822287508e-38, PT ;  /* 0x008000000a00780b */ /* 0x000fc60003f2e200 */
[----:B------:R-:W-:-:S04]  /*2750*/  @!P0 FMUL R8, R8, 16777216 ;  /* 0x4b80000008088820 */ /* 0x000fc80000400000 */
[----:B------:R-:W1:Y:S06]  /*2760*/  MUFU.RSQ R9, R8 ;  /* 0x0000000800097308 */ /* 0x000e6c0000001400 */
[----:B------:R-:W-:-:S04]  /*2770*/  @!P1 FMUL R10, R10, 16777216 ;  /* 0x4b8000000a0a9820 */ /* 0x000fc80000400000 */
[----:B------:R-:W2:Y:S01]  /*2780*/  MUFU.RSQ R8, R10 ;  /* 0x0000000a00087308 */ /* 0x000ea20000001400 */
[----:B-1----:R-:W-:Y:S01]  /*2790*/  @!P0 FMUL R9, R9, 4096 ;  /* 0x4580000009098820 */ /* 0x002fe20000400000 */
[----:B0-----:R-:W-:-:S03]  /*27a0*/  FADD R4, -R16, R4 ;  /* 0x0000000410047221 */ /* 0x001fc60000000100 */
[C---:B------:R-:W-:Y:S01]  /*27b0*/  FMUL R28, R9.reuse, R9 ;  /* 0x00000009091c7220 */ /* 0x040fe20000400000 */
[----:B------:R-:W-:Y:S01]  /*27c0*/  FADD R5, -R0, R5 ;  /* 0x0000000500057221 */ /* 0x000fe20000000100 */
[----:B------:R-:W-:Y:S01]  /*27d0*/  FADD R7, -R16, R7 ;  /* 0x0000000710077221 */ /* 0x000fe20000000100 */
[----:B------:R-:W-:Y:S01]  /*27e0*/  FMUL R11, R4, R4 ;  /* 0x00000004040b7220 */ /* 0x000fe20000400000 */
[----:B------:R-:W-:Y:S01]  /*27f0*/  FMUL R9, R9, R28 ;  /* 0x0000001c09097220 */ /* 0x000fe20000400000 */
[----:B--2---:R-:W-:Y:S02]  /*2800*/  @!P1 FMUL R8, R8, 4096 ;  /* 0x4580000008089820 */ /* 0x004fe40000400000 */
[----:B------:R-:W-:Y:S01]  /*2810*/  FFMA R28, R24, R24, R11 ;  /* 0x00000018181c7223 */ /* 0x000fe2000000000b */
[-C--:B------:R-:W-:Y:S01]  /*2820*/  FFMA R22, R22, R9.reuse, R13 ;  /* 0x0000000916167223 */ /* 0x080fe2000000000d */
[----:B------:R-:W-:Y:S01]  /*2830*/  FFMA R29, R14, R9, R25 ;  /* 0x000000090e1d7223 */ /* 0x000fe20000000019 */
[----:B------:R-:W-:Y:S01]  /*2840*/  FMUL R13, R8, R8 ;  /* 0x00000008080d7220 */ /* 0x000fe20000400000 */
[----:B------:R-:W-:Y:S01]  /*2850*/  FFMA R28, R5, R5, R28 ;  /* 0x00000005051c7223 */ /* 0x000fe2000000001c */
[----:B------:R-:W-:-:S02]  /*2860*/  FFMA R26, R27, R9, R26 ;  /* 0x000000091b1a7223 */ /* 0x000fc4000000001a */
[----:B------:R-:W-:Y:S01]  /*2870*/  FMUL R13, R8, R13 ;  /* 0x0000000d080d7220 */ /* 0x000fe20000400000 */
[----:B------:R-:W-:Y:S01]  /*2880*/  FADD R28, R28, 9.9999997171806853657e-10 ;  /* 0x3089705f1c1c7421 */ /* 0x000fe20000000000 */
[----:B------:R-:W0:Y:S02]  /*2890*/  LDS.128 R8, [R2+0x230] ;  /* 0x0002300002087984 */ /* 0x000e240000000c00 */
[-C--:B------:R-:W-:Y:S01]  /*28a0*/  FFMA R15, R15, R13.reuse, R22 ;  /* 0x0000000d0f0f7223 */ /* 0x080fe20000000016 */
[-C--:B------:R-:W-:Y:S01]  /*28b0*/  FFMA R27, R12, R13.reuse, R29 ;  /* 0x0000000d0c1b7223 */ /* 0x080fe2000000001d */
[----:B------:R-:W-:Y:S01]  /*28c0*/  FSETP.GEU.AND P0, PT, |R28|, 1.175494350822287508e-38, PT ;  /* 0x008000001c00780b */ /* 0x000fe20003f0e200 */
[----:B------:R-:W-:Y:S01]  /*28d0*/  FFMA R22, R23, R13, R26 ;  /* 0x0000000d17167223 */ /* 0x000fe2000000001a */
[----:B------:R-:W-:Y:S01]  /*28e0*/  FADD R29, -R17, R6 ;  /* 0x00000006111d7221 */ /* 0x000fe20000000100 */
[----:B------:R-:W-:-:S04]  /*28f0*/  FMUL R6, R7, R7 ;  /* 0x0000000707067220 */ /* 0x000fc80000400000 */
[----:B------:R-:W-:-:S06]  /*2900*/  FFMA R23, R29, R29, R6 ;  /* 0x0000001d1d177223 */ /* 0x000fcc0000000006 */
[----:B------:R-:W-:-:S04]  /*2910*/  @!P0 FMUL R28, R28, 16777216 ;  /* 0x4b8000001c1c8820 */ /* 0x000fc80000400000 */
[----:B------:R-:W1:Y:S02]  /*2920*/  MUFU.RSQ R25, R28 ;  /* 0x0000001c00197308 */ /* 0x000e640000001400 */
[----:B-1----:R-:W-:Y:S01]  /*2930*/  @!P0 FMUL R25, R25, 4096 ;  /* 0x4580000019198820 */ /* 0x002fe20000400000 */
[----:B0-----:R-:W-:-:S03]  /*2940*/  FADD R8, -R0, R8 ;  /* 0x0000000800087221 */ /* 0x001fc60000000100 */
[----:B------:R-:W-:Y:S01]  /*2950*/  FMUL R14, R25, R25 ;  /* 0x00000019190e7220 */ /* 0x000fe20000400000 */
[----:B------:R-:W-:Y:S01]  /*2960*/  FFMA R26, R8, R8, R23 ;  /* 0x00000008081a7223 */ /* 0x000fe20000000017 */
[----:B------:R-:W-:Y:S02]  /*2970*/  FADD R23, -R17, R9 ;  /* 0x0000000911177221 */ /* 0x000fe40000000100 */
[----:B------:R-:W-:-:S04]  /*2980*/  FMUL R25, R25, R14 ;  /* 0x0000000e19197220 */ /* 0x000fc80000400000 */
[-C--:B------:R-:W-:Y:S01]  /*2990*/  FFMA R24, R24, R25.reuse, R15 ;  /* 0x0000001918187223 */ /* 0x080fe2000000000f */
[-C--:B------:R-:W-:Y:S01]  /*29a0*/  FFMA R6, R4, R25.reuse, R27 ;  /* 0x0000001904067223 */ /* 0x080fe2000000001b */
[----:B------:R-:W0:Y:S01]  /*29b0*/  LDS.128 R12, [R2+0x240] ;  /* 0x00024000020c7984 */ /* 0x000e220000000c00 */
[----:B------:R-:W-:Y:S01]  /*29c0*/  FADD R4, -R16, R10 ;  /* 0x0000000a10047221 */ /* 0x000fe20000000100 */
[----:B------:R-:W-:Y:S01]  /*29d0*/  FADD R27, R26, 9.9999997171806853657e-10 ;  /* 0x3089705f1a1b7421 */ /* 0x000fe20000000000 */
[----:B------:R-:W-:Y:S01]  /*29e0*/  FADD R26, -R0, R11 ;  /* 0x0000000b001a7221 */ /* 0x000fe20000000100 */
[----:B------:R-:W-:Y:S01]  /*29f0*/  FFMA R25, R5, R25, R22 ;  /* 0x0000001905197223 */ /* 0x000fe20000000016 */
[----:B------:R-:W-:Y:S02]  /*2a00*/  FMUL R10, R4, R4 ;  /* 0x00000004040a7220 */ /* 0x000fe40000400000 */
[----:B------:R-:W-:Y:S02]  /*2a10*/  FSETP.GEU.AND P0, PT, |R27|, 1.175494350822287508e-38, PT ;  /* 0x008000001b00780b */ /* 0x000fe40003f0e200 */
[----:B------:R-:W-:-:S04]  /*2a20*/  FFMA R9, R23, R23, R10 ;  /* 0x0000001717097223 */ /* 0x000fc8000000000a */
[----:B------:R-:W-:-:S04]  /*2a30*/  FFMA R9, R26, R26, R9 ;  /* 0x0000001a1a097223 */ /* 0x000fc80000000009 */
[----:B------:R-:W-:-:S03]  /*2a40*/  FADD R10, R9, 9.9999997171806853657e-10 ;  /* 0x3089705f090a7421 */ /* 0x000fc60000000000 */
[----:B------:R-:W-:Y:S02]  /*2a50*/  @!P0 FMUL R27, R27, 16777216 ;  /* 0x4b8000001b1b8820 */ /* 0x000fe40000400000 */
[C---:B------:R-:W-:Y:S02]  /*2a60*/  FSETP.GEU.AND P1, PT, |R10|.reuse, 1.175494350822287508e-38, PT ;  /* 0x008000000a00780b */ /* 0x040fe40003f2e200 */
[----:B------:R-:W1:Y:S11]  /*2a70*/  MUFU.RSQ R9, R27 ;  /* 0x0000001b00097308 */ /* 0x000e760000001400 */
[----:B------:R-:W-:Y:S01]  /*2a80*/  @!P1 FMUL R10, R10, 16777216 ;  /* 0x4b8000000a0a9820 */ /* 0x000fe20000400000 */
[----:B0-----:R-:W-:Y:S01]  /*2a90*/  FADD R13, -R16, R13 ;  /* 0x0000000d100d7221 */ /* 0x001fe20000000100 */
[----:B------:R-:W-:-:S02]  /*2aa0*/  FADD R22, -R17, R12 ;  /* 0x0000000c11167221 */ /* 0x000fc40000000100 */
[----:B------:R-:W0:Y:S01]  /*2ab0*/  MUFU.RSQ R15, R10 ;  /* 0x0000000a000f7308 */ /* 0x000e220000001400 */
        /* <DEDUP_REMOVED lines=9> */
[-C--:B------:R-:W-:Y:S01]  /*2b50*/  FFMA R24, R29, R9.reuse, R24 ;  /* 0x000000091d187223 */ /* 0x080fe20000000018 */
[----:B0-----:R-:W-:Y:S01]  /*2b60*/  @!P1 FMUL R15, R15, 4096 ;  /* 0x458000000f0f9820 */ /* 0x001fe20000400000 */
        /* <DEDUP_REMOVED lines=12> */
[----:B------:R-:W-:-:S04]  /*2c30*/  FMUL R12, R25, R25 ;  /* 0x00000019190c7220 */ /* 0x000fc80000400000 */
[----:B------:R-:W-:Y:S01]  /*2c40*/  FMUL R25, R25, R12 ;  /* 0x0000000c19197220 */ /* 0x000fe20000400000 */
[----:B0-----:R-:W-:-:S03]  /*2c50*/  FADD R12, -R16, R7 ;  /* 0x00000007100c7221 */ /* 0x001fc60000000100 */
[----:B------:R-:W-:Y:S01]  /*2c60*/  FFMA R15, R22, R25, R23 ;  /* 0x00000019160f7223 */ /* 0x000fe20000000017 */
[C---:B------:R-:W-:Y:S01]  /*2c70*/  FADD R22, -R17.reuse, R6 ;  /* 0x0000000611167221 */ /* 0x040fe20000000100 */
[----:B------:R-:W-:Y:S01]  /*2c80*/  FMUL R23, R12, R12 ;  /* 0x0000000c0c177220 */ /* 0x000fe20000400000 */
[----:B-1----:R-:W-:Y:S01]  /*2c90*/  FADD R8, -R0, R8 ;  /* 0x0000000800087221 */ /* 0x002fe20000000100 */
[----:B------:R-:W0:Y:S01]  /*2ca0*/  LDS.128 R4, [R2+0x270] ;  /* 0x0002700002047984 */ /* 0x000e220000000c00 */
[----:B------:R-:W-:Y:S01]  /*2cb0*/  FADD R10, -R16, R10 ;  /* 0x0000000a100a7221 */ /* 0x000fe20000000100 */
[----:B------:R-:W-:Y:S01]  /*2cc0*/  FFMA R23, R22, R22, R23 ;  /* 0x0000001616177223 */ /* 0x000fe20000000017 */
[----:B------:R-:W-:-:S03]  /*2cd0*/  FADD R9, -R17, R9 ;  /* 0x0000000911097221 */ /* 0x000fc60000000100 */
[----:B------:R-:W-:-:S04]  /*2ce0*/  FFMA R23, R8, R8, R23 ;  /* 0x0000000808177223 */ /* 0x000fc80000000017 */
[----:B------:R-:W-:Y:S01]  /*2cf0*/  FADD R27, R23, 9.9999997171806853657e-10 ;  /* 0x3089705f171b7421 */ /* 0x000fe20000000000 */
[-C--:B------:R-:W-:Y:S01]  /*2d00*/  FFMA R23, R13, R25.reuse, R24 ;  /* 0x000000190d177223 */ /* 0x080fe20000000018 */
[----:B------:R-:W-:Y:S01]  /*2d10*/  FFMA R25, R14, R25, R29 ;  /* 0x000000190e197223 */ /* 0x000fe2000000001d */
[----:B------:R-:W-:Y:S01]  /*2d20*/  FMUL R14, R10, R10 ;  /* 0x0000000a0a0e7220 */ /* 0x000fe20000400000 */
[----:B------:R-:W-:Y:S01]  /*2d30*/  FADD R24, -R0, R11 ;  /* 0x0000000b00187221 */ /* 0x000fe20000000100 */
[----:B------:R-:W-:-:S13]  /*2d40*/  FSETP.GEU.AND P0, PT, |R27|, 1.175494350822287508e-38, PT ;  /* 0x008000001b00780b */ /* 0x000fda0003f0e200 */
[----:B------:R-:W-:-:S06]  /*2d50*/  @!P0 FMUL R27, R27, 16777216 ;  /* 0x4b8000001b1b8820 */ /* 0x000fcc0000400000 */
[----:B------:R-:W1:Y:S01]  /*2d60*/  MUFU.RSQ R27, R27 ;  /* 0x0000001b001b7308 */ /* 0x000e620000001400 */
[----:B0-----:R-:W-:Y:S01]  /*2d70*/  FADD R13, -R16, R5 ;  /* 0x00000005100d7221 */ /* 0x001fe20000000100 */
[----:B------:R-:W-:Y:S01]  /*2d80*/  FFMA R5, R9, R9, R14 ;  /* 0x0000000909057223 */ /* 0x000fe2000000000e */
[----:B------:R-:W-:Y:S01]  /*2d90*/  FADD R26, -R17, R4 ;  /* 0x00000004111a7221 */ /* 0x000fe20000000100 */
[----:B------:R-:W-:Y:S01]  /*2da0*/  FADD R14, -R0, R6 ;  /* 0x00000006000e7221 */ /* 0x000fe20000000100 */
[----:B------:R-:W-:Y:S01]  /*2db0*/  FMUL R11, R13, R13 ;  /* 0x0000000d0d0b7220 */ /* 0x000fe20000400000 */
[----:B------:R-:W-:-:S03]  /*2dc0*/  FFMA R5, R24, R24, R5 ;  /* 0x0000001818057223 */ /* 0x000fc60000000005 */
[----:B------:R-:W-:Y:S01]  /*2dd0*/  FFMA R11, R26, R26, R11 ;  /* 0x0000001a1a0b7223 */ /* 0x000fe2000000000b */
[----:B------:R-:W-:Y:S01]  /*2de0*/  FADD R28, R5, 9.9999997171806853657e-10 ;  /* 0x3089705f051c7421 */ /* 0x000fe20000000000 */
[----:B-1----:R-:W-:Y:S02]  /*2df0*/  @!P0 FMUL R27, R27, 4096 ;  /* 0x458000001b1b8820 */ /* 0x002fe40000400000 */
[----:B------:R-:W-:Y:S02]  /*2e00*/  FFMA R5, R14, R14, R11 ;  /* 0x0000000e0e057223 */ /* 0x000fe4000000000b */
[----:B------:R-:W-:Y:S01]  /*2e10*/  FSETP.GEU.AND P0, PT, |R28|, 1.175494350822287508e-38, PT ;  /* 0x008000001c00780b */ /* 0x000fe20003f0e200 */
[----:B------:R-:W-:-:S04]  /*2e20*/  FMUL R4, R27, R27 ;  /* 0x0000001b1b047220 */ /* 0x000fc80000400000 */
[----:B------:R-:W-:Y:S01]  /*2e30*/  FMUL R11, R27, R4 ;  /* 0x000000041b0b7220 */ /* 0x000fe20000400000 */
[----:B------:R-:W-:Y:S02]  /*2e40*/  FADD R27, R5, 9.9999997171806853657e-10 ;  /* 0x3089705f051b7421 */ /* 0x000fe40000000000 */
[----:B------:R-:W0:Y:S01]  /*2e50*/  LDS.64 R4, [R2+0x280] ;  /* 0x0002800002047984 */ /* 0x000e220000000a00 */
[-C--:B------:R-:W-:Y:S01]  /*2e60*/  FFMA R22, R22, R11.reuse, R15 ;  /* 0x0000000b16167223 */ /* 0x080fe2000000000f */
[-C--:B------:R-:W-:Y:S01]  /*2e70*/  FFMA R23, R12, R11.reuse, R23 ;  /* 0x0000000b0c177223 */ /* 0x080fe20000000017 */
[----:B------:R-:W-:Y:S01]  /*2e80*/  FSETP.GEU.AND P1, PT, |R27|, 1.175494350822287508e-38, PT ;  /* 0x008000001b00780b */ /* 0x000fe20003f2e200 */
[----:B------:R-:W-:Y:S01]  /*2e90*/  FFMA R25, R8, R11, R25 ;  /* 0x0000000b08197223 */ /* 0x000fe20000000019 */
[----:B------:R-:W-:-:S04]  /*2ea0*/  @!P0 FMUL R28, R28, 16777216 ;  /* 0x4b8000001c1c8820 */ /* 0x000fc80000400000 */
[----:B------:R-:W1:Y:S07]  /*2eb0*/  MUFU.RSQ R15, R28 ;  /* 0x0000001c000f7308 */ /* 0x000e6e0000001400 */
[----:B------:R-:W-:-:S04]  /*2ec0*/  @!P1 FMUL R27, R27, 16777216 ;  /* 0x4b8000001b1b9820 */ /* 0x000fc80000400000 */
[----:B------:R2:W3:Y:S01]  /*2ed0*/  MUFU.RSQ R6, R27 ;  /* 0x0000001b00067308 */ /* 0x0004e20000001400 */
[----:B-1----:R-:W-:Y:S01]  /*2ee0*/  @!P0 FMUL R15, R15, 4096 ;  /* 0x458000000f0f8820 */ /* 0x002fe20000400000 */
[----:B--2---:R-:W-:-:S03]  /*2ef0*/  FADD R27, -R17, R7 ;  /* 0x00000007111b7221 */ /* 0x004fc60000000100 */
[----:B------:R-:W-:-:S04]  /*2f00*/  FMUL R12, R15, R15 ;  /* 0x0000000f0f0c7220 */ /* 0x000fc80000400000 */
[----:B------:R-:W-:Y:S01]  /*2f10*/  FMUL R15, R15, R12 ;  /* 0x0000000c0f0f7220 */ /* 0x000fe20000400000 */
[----:B---3--:R-:W-:-:S03]  /*2f20*/  @!P1 FMUL R6, R6, 4096 ;  /* 0x4580000006069820 */ /* 0x008fc60000400000 */
[-C--:B------:R-:W-:Y:S01]  /*2f30*/  FFMA R12, R10, R15.reuse, R23 ;  /* 0x0000000f0a0c7223 */ /* 0x080fe20000000017 */
[-C--:B------:R-:W-:Y:S01]  /*2f40*/  FFMA R29, R9, R15.reuse, R22 ;  /* 0x0000000f091d7223 */ /* 0x080fe20000000016 */
[----:B0-----:R-:W-:Y:S01]  /*2f50*/  FADD R22, -R16, R4 ;  /* 0x0000000410167221 */ /* 0x001fe20000000100 */
[----:B------:R-:W-:Y:S01]  /*2f60*/  FMUL R11, R6, R6 ;  /* 0x00000006060b7220 */ /* 0x000fe20000400000 */
[----:B------:R-:W-:Y:S02]  /*2f70*/  FFMA R25, R24, R15, R25 ;  /* 0x0000000f18197223 */ /* 0x000fe40000000019 */
[----:B------:R-:W-:Y:S01]  /*2f80*/  FMUL R4, R22, R22 ;  /* 0x0000001616047220 */ /* 0x000fe20000400000 */
[----:B------:R-:W-:Y:S02]  /*2f90*/  FMUL R23, R6, R11 ;  /* 0x0000000b06177220 */ /* 0x000fe40000400000 */
[----:B------:R-:W0:Y:S02]  /*2fa0*/  LDS.128 R8, [R2+0x290] ;  /* 0x0002900002087984 */ /* 0x000e240000000c00 */
[-C--:B------:R-:W-:Y:S01]  /*2fb0*/  FFMA R13, R13, R23.reuse, R12 ;  /* 0x000000170d0d7223 */ /* 0x080fe2000000000c */
[-C--:B------:R-:W-:Y:S01]  /*2fc0*/  FFMA R26, R26, R23.reuse, R29 ;  /* 0x000000171a1a7223 */ /* 0x080fe2000000001d */
[----:B------:R-:W-:Y:S01]  /*2fd0*/  FFMA R25, R14, R23, R25 ;  /* 0x000000170e197223 */ /* 0x000fe20000000019 */
[----:B0-----:R-:W-:Y:S01]  /*2fe0*/  FADD R8, -R0, R5 ;  /* 0x0000000500087221 */ /* 0x001fe20000000100 */
[----:B------:R-:W-:Y:S01]  /*2ff0*/  FFMA R5, R27, R27, R4 ;  /* 0x0000001b1b057223 */ /* 0x000fe20000000004 */
[----:B------:R-:W-:Y:S01]  /*3000*/  FADD R12, -R16, R10 ;  /* 0x0000000a100c7221 */ /* 0x000fe20000000100 */
[----:B------:R-:W-:Y:S01]  /*3010*/  FADD R23, -R17, R9 ;  /* 0x0000000911177221 */ /* 0x000fe20000000100 */
[----:B------:R-:W-:Y:S01]  /*3020*/  FADD R24, -R0, R11 ;  /* 0x0000000b00187221 */ /* 0x000fe20000000100 */
[----:B------:R-:W-:Y:S01]  /*3030*/  FFMA R5, R8, R8, R5 ;  /* 0x0000000808057223 */ /* 0x000fe20000000005 */
[----:B------:R-:W-:-:S03]  /*3040*/  FMUL R10, R12, R12 ;  /* 0x0000000c0c0a7220 */ /* 0x000fc60000400000 */
[----:B------:R-:W-:Y:S01]  /*3050*/  FADD R28, R5, 9.9999997171806853657e-10 ;  /* 0x3089705f051c7421 */ /* 0x000fe20000000000 */
[----:B------:R-:W-:Y:S01]  /*3060*/  FFMA R9, R23, R23, R10 ;  /* 0x0000001717097223 */ /* 0x000fe2000000000a */
[----:B------:R-:W0:Y:S03]  /*3070*/  LDS.128 R4, [R2+0x2a0] ;  /* 0x0002a00002047984 */ /* 0x000e260000000c00 */
[----:B------:R-:W-:Y:S01]  /*3080*/  FSETP.GEU.AND P0, PT, |R28|, 1.175494350822287508e-38, PT ;  /* 0x008000001c00780b */ /* 0x000fe20003f0e200 */
[----:B------:R-:W-:-:S12]  /*3090*/  FFMA R11, R24, R24, R9 ;  /* 0x00000018180b7223 */ /* 0x000fd80000000009 */
[----:B------:R-:W-:-:S04]  /*30a0*/  @!P0 FMUL R28, R28, 16777216 ;  /* 0x4b8000001c1c8820 */ /* 0x000fc80000400000 */
[----:B------:R-:W1:Y:S02]  /*30b0*/  MUFU.RSQ R15, R28 ;  /* 0x0000001c000f7308 */ /* 0x000e640000001400 */
[----:B-1----:R-:W-:Y:S01]  /*30c0*/  @!P0 FMUL R15, R15, 4096 ;  /* 0x458000000f0f8820 */ /* 0x002fe20000400000 */
[----:B0-----:R-:W-:-:S03]  /*30d0*/  FADD R14, -R16, R5 ;  /* 0x00000005100e7221 */ /* 0x001fc60000000100 */
[----:B------:R-:W-:Y:S01]  /*30e0*/  FMUL R10, R15, R15 ;  /* 0x0000000f0f0a7220 */ /* 0x000fe20000400000 */
[----:B------:R-:W-:-:S03]  /*30f0*/  FADD R4, -R17, R4 ;  /* 0x0000000411047221 */ /* 0x000fc60000000100 */
[----:B------:R-:W-:Y:S01]  /*3100*/  FMUL R9, R15, R10 ;  /* 0x0000000a0f097220 */ /* 0x000fe20000400000 */
[----:B------:R-:W-:Y:S01]  /*3110*/  FADD R15, R11, 9.9999997171806853657e-10 ;  /* 0x3089705f0b0f7421 */ /* 0x000fe20000000000 */
[----:B------:R-:W-:Y:S02]  /*3120*/  FMUL R11, R14, R14 ;  /* 0x0000000e0e0b7220 */ /* 0x000fe40000400000 */
[-C--:B------:R-:W-:Y:S01]  /*3130*/  FFMA R5, R22, R9.reuse, R13 ;  /* 0x0000000916057223 */ /* 0x080fe2000000000d */
[----:B------:R-:W-:Y:S01]  /*3140*/  FADD R13, -R0, R6 ;  /* 0x00000006000d7221 */ /* 0x000fe20000000100 */
[----:B------:R-:W-:Y:S01]  /*3150*/  FSETP.GEU.AND P0, PT, |R15|, 1.175494350822287508e-38, PT ;  /* 0x008000000f00780b */ /* 0x000fe20003f0e200 */
[----:B------:R-:W-:Y:S01]  /*3160*/  FFMA R6, R4, R4, R11 ;  /* 0x0000000404067223 */ /* 0x000fe2000000000b */
[-C--:B------:R-:W-:Y:S01]  /*3170*/  FFMA R26, R27, R9.reuse, R26 ;  /* 0x000000091b1a7223 */ /* 0x080fe2000000001a */
[----:B------:R-:W-:Y:S02]  /*3180*/  FFMA R25, R8, R9, R25 ;  /* 0x0000000908197223 */ /* 0x000fe40000000019 */
[----:B------:R-:W0:Y:S01]  /*3190*/  LDS.128 R8, [R2+0x2b0] ;  /* 0x0002b00002087984 */ /* 0x000e220000000c00 */
[----:B------:R-:W-:-:S04]  /*31a0*/  FFMA R6, R13, R13, R6 ;  /* 0x0000000d0d067223 */ /* 0x000fc80000000006 */
[----:B------:R-:W-:-:S03]  /*31b0*/  FADD R6, R6, 9.9999997171806853657e-10 ;  /* 0x3089705f06067421 */ /* 0x000fc60000000000 */
[----:B------:R-:W-:Y:S02]  /*31c0*/  @!P0 FMUL R15, R15, 16777216 ;  /* 0x4b8000000f0f8820 */ /* 0x000fe40000400000 */
[C---:B------:R-:W-:Y:S02]  /*31d0*/  FSETP.GEU.AND P1, PT, |R6|.reuse, 1.175494350822287508e-38, PT ;  /* 0x008000000600780b */ /* 0x040fe40003f2e200 */
[----:B------:R1:W2:Y:S02]  /*31e0*/  MUFU.RSQ R22, R15 ;  /* 0x0000000f00167308 */ /* 0x0002a40000001400 */
[----:B-1----:R-:W1:Y:S09]  /*31f0*/  LDS R15, [R2+0x2c0] ;  /* 0x0002c000020f7984 */ /* 0x002e720000000800 */
[----:B------:R-:W-:-:S06]  /*3200*/  @!P1 FMUL R6, R6, 16777216 ;  /* 0x4b80000006069820 */ /* 0x000fcc0000400000 */
[----:B------:R-:W3:Y:S01]  /*3210*/  MUFU.RSQ R6, R6 ;  /* 0x0000000600067308 */ /* 0x000ee20000001400 */
[----:B--2---:R-:W-:-:S04]  /*3220*/  @!P0 FMUL R22, R22, 4096 ;  /* 0x4580000016168820 */ /* 0x004fc80000400000 */
[----:B------:R-:W-:-:S04]  /*3230*/  FMUL R27, R22, R22 ;  /* 0x00000016161b7220 */ /* 0x000fc80000400000 */
[----:B------:R-:W-:Y:S01]  /*3240*/  FMUL R22, R22, R27 ;  /* 0x0000001b16167220 */ /* 0x000fe20000400000 */
[----:B0-----:R-:W-:Y:S01]  /*3250*/  FADD R8, -R16, R8 ;  /* 0x0000000810087221 */ /* 0x001fe20000000100 */
[----:B------:R-:W-:Y:S02]  /*3260*/  FADD R9, -R0, R9 ;  /* 0x0000000900097221 */ /* 0x000fe40000000100 */
[-C--:B------:R-:W-:Y:S01]  /*3270*/  FFMA R27, R23, R22.reuse, R26 ;  /* 0x00000016171b7223 */ /* 0x080fe2000000001a */
[----:B------:R-:W-:Y:S01]  /*3280*/  FFMA R23, R12, R22, R5 ;  /* 0x000000160c177223 */ /* 0x000fe20000000005 */
[C---:B------:R-:W-:Y:S01]  /*3290*/  FADD R12, -R17.reuse, R7 ;  /* 0x00000007110c7221 */ /* 0x040fe20000000100 */
[----:B------:R-:W-:Y:S01]  /*32a0*/  FMUL R5, R8, R8 ;  /* 0x0000000808057220 */ /* 0x000fe20000400000 */
[----:B---3--:R-:W-:Y:S01]  /*32b0*/  @!P1 FMUL R6, R6, 4096 ;  /* 0x4580000006069820 */ /* 0x008fe20000400000 */
[----:B------:R-:W-:Y:S01]  /*32c0*/  FFMA R22, R24, R22, R25 ;  /* 0x0000001618167223 */ /* 0x000fe20000000019 */
[----:B------:R-:W-:Y:S01]  /*32d0*/  FADD R24, -R17, R10 ;  /* 0x0000000a11187221 */ /* 0x000fe20000000100 */
[----:B------:R-:W-:Y:S01]  /*32e0*/  FFMA R26, R12, R12, R5 ;  /* 0x0000000c0c1a7223 */ /* 0x000fe20000000005 */
[----:B------:R-:W-:-:S03]  /*32f0*/  FMUL R5, R6, R6 ;  /* 0x0000000606057220 */ /* 0x000fc60000400000 */
[----:B------:R-:W-:Y:S01]  /*3300*/  FFMA R26, R9, R9, R26 ;  /* 0x00000009091a7223 */ /* 0x000fe2000000001a */
[----:B------:R-:W-:-:S03]  /*3310*/  FMUL R28, R6, R5 ;  /* 0x00000005061c7220 */ /* 0x000fc60000400000 */
[----:B------:R-:W-:Y:S01]  /*3320*/  FADD R26, R26, 9.9999997171806853657e-10 ;  /* 0x3089705f1a1a7421 */ /* 0x000fe20000000000 */
[-C--:B------:R-:W-:Y:S01]  /*3330*/  FFMA R27, R4, R28.reuse, R27 ;  /* 0x0000001c041b7223 */ /* 0x080fe2000000001b */
[-C--:B------:R-:W-:Y:S01]  /*3340*/  FFMA R29, R14, R28.reuse, R23 ;  /* 0x0000001c0e1d7223 */ /* 0x080fe20000000017 */
[----:B------:R-:W0:Y:S01]  /*3350*/  LDS.128 R4, [R2+0x2d0] ;  /* 0x0002d00002047984 */ /* 0x000e220000000c00 */
[----:B------:R-:W-:Y:S01]  /*3360*/  FFMA R28, R13, R28, R22 ;  /* 0x0000001c0d1c7223 */ /* 0x000fe20000000016 */
[----:B------:R-:W-:Y:S01]  /*3370*/  FSETP.GEU.AND P0, PT, |R26|, 1.175494350822287508e-38, PT ;  /* 0x008000001a00780b */ /* 0x000fe20003f0e200 */
[----:B------:R-:W-:Y:S01]  /*3380*/  FADD R13, -R16, R11 ;  /* 0x0000000b100d7221 */ /* 0x000fe20000000100 */
[----:B-1----:R-:W-:-:S03]  /*3390*/  FADD R15, -R0, R15 ;  /* 0x0000000f000f7221 */ /* 0x002fc60000000100 */
[----:B------:R-:W-:-:S04]  /*33a0*/  FMUL R23, R13, R13 ;  /* 0x0000000d0d177220 */ /* 0x000fc80000400000 */
[----:B------:R-:W-:-:S04]  /*33b0*/  FFMA R10, R24, R24, R23 ;  /* 0x00000018180a7223 */ /* 0x000fc80000000017 */
[----:B------:R-:W-:Y:S01]  /*33c0*/  @!P0 FMUL R26, R26, 16777216 ;  /* 0x4b8000001a1a8820 */ /* 0x000fe20000400000 */
[----:B------:R-:W-:-:S03]  /*33d0*/  FFMA R10, R15, R15, R10 ;  /* 0x0000000f0f0a7223 */ /* 0x000fc6000000000a */
[----:B------:R-:W1:Y:S01]  /*33e0*/  MUFU.RSQ R11, R26 ;  /* 0x0000001a000b7308 */ /* 0x000e620000001400 */
[----:B------:R-:W-:Y:S01]  /*33f0*/  FADD R14, R10, 9.9999997171806853657e-10 ;  /* 0x3089705f0a0e7421 */ /* 0x000fe20000000000 */
[----:B-1----:R-:W-:-:S04]  /*3400*/  @!P0 FMUL R11, R11, 4096 ;  /* 0x458000000b0b8820 */ /* 0x002fc80000400000 */
[----:B------:R-:W-:Y:S01]  /*3410*/  FSETP.GEU.AND P0, PT, |R14|, 1.175494350822287508e-38, PT ;  /* 0x008000000e00780b */ /* 0x000fe20003f0e200 */
[----:B0-----:R-:W-:Y:S01]  /*3420*/  FADD R5, -R16, R5 ;  /* 0x0000000510057221 */ /* 0x001fe20000000100 */
[----:B------:R-:W-:Y:S01]  /*3430*/  FADD R25, -R17, R4 ;  /* 0x0000000411197221 */ /* 0x000fe20000000100 */
[----:B------:R-:W-:Y:S01]  /*3440*/  FADD R23, -R0, R6 ;  /* 0x0000000600177221 */ /* 0x000fe20000000100 */
[----:B------:R-:W-:Y:S01]  /*3450*/  FMUL R10, R11, R11 ;  /* 0x0000000b0b0a7220 */ /* 0x000fe20000400000 */
[----:B------:R-:W-:Y:S01]  /*3460*/  FMUL R4, R5, R5 ;  /* 0x0000000505047220 */ /* 0x000fe20000400000 */
[----:B------:R-:W-:Y:S02]  /*3470*/  FADD R7, -R17, R7 ;  /* 0x0000000711077221 */ /* 0x000fe40000000100 */
[----:B------:R-:W-:Y:S01]  /*3480*/  FMUL R10, R11, R10 ;  /* 0x0000000a0b0a7220 */ /* 0x000fe20000400000 */
[----:B------:R-:W-:-:S04]  /*3490*/  FFMA R4, R25, R25, R4 ;  /* 0x0000001919047223 */ /* 0x000fc80000000004 */
[----:B------:R-:W-:Y:S01]  /*34a0*/  @!P0 FMUL R14, R14, 16777216 ;  /* 0x4b8000000e0e8820 */ /* 0x000fe20000400000 */
[-C--:B------:R-:W-:Y:S01]  /*34b0*/  FFMA R27, R12, R10.reuse, R27 ;  /* 0x0000000a0c1b7223 */ /* 0x080fe2000000001b */
[----:B------:R-:W-:Y:S01]  /*34c0*/  FFMA R26, R23, R23, R4 ;  /* 0x00000017171a7223 */ /* 0x000fe20000000004 */
[-C--:B------:R-:W-:Y:S01]  /*34d0*/  FFMA R6, R8, R10.reuse, R29 ;  /* 0x0000000a08067223 */ /* 0x080fe2000000001d */
[----:B------:R-:W0:Y:S01]  /*34e0*/  MUFU.RSQ R4, R14 ;  /* 0x0000000e00047308 */ /* 0x000e220000001400 */
[----:B------:R-:W-:Y:S01]  /*34f0*/  FFMA R28, R9, R10, R28 ;  /* 0x0000000a091c7223 */ /* 0x000fe2000000001c */
[----:B------:R-:W-:Y:S01]  /*3500*/  FADD R26, R26, 9.9999997171806853657e-10 ;  /* 0x3089705f1a1a7421 */ /* 0x000fe20000000000 */
[----:B------:R-:W1:Y:S04]  /*3510*/  LDS.128 R8, [R2+0x2e0] ;  /* 0x0002e00002087984 */ /* 0x000e680000000c00 */
[----:B------:R-:W-:Y:S01]  /*3520*/  FSETP.GEU.AND P1, PT, |R26|, 1.175494350822287508e-38, PT ;  /* 0x008000001a00780b */ /* 0x000fe20003f2e200 */
[----:B0-----:R-:W-:-:S12]  /*3530*/  @!P0 FMUL R4, R4, 4096 ;  /* 0x4580000004048820 */ /* 0x001fd80000400000 */
[----:B------:R-:W-:Y:S01]  /*3540*/  @!P1 FMUL R26, R26, 16777216 ;  /* 0x4b8000001a1a9820 */ /* 0x000fe20000400000 */
[----:B------:R-:W-:-:S03]  /*3550*/  FMUL R29, R4, R4 ;  /* 0x00000004041d7220 */ /* 0x000fc60000400000 */
[----:B------:R-:W0:Y:S01]  /*3560*/  MUFU.RSQ R22, R26 ;  /* 0x0000001a00167308 */ /* 0x000e220000001400 */
[----:B------:R-:W-:-:S04]  /*3570*/  FMUL R4, R4, R29 ;  /* 0x0000001d04047220 */ /* 0x000fc80000400000 */
[-C--:B------:R-:W-:Y:S01]  /*3580*/  FFMA R24, R24, R4.reuse, R27 ;  /* 0x0000000418187223 */ /* 0x080fe2000000001b */
[-C--:B------:R-:W-:Y:S01]  /*3590*/  FFMA R6, R13, R4.reuse, R6 ;  /* 0x000000040d067223 */ /* 0x080fe20000000006 */
[----:B------:R-:W-:Y:S02]  /*35a0*/  FFMA R4, R15, R4, R28 ;  /* 0x000000040f047223 */ /* 0x000fe4000000001c */
[----:B------:R-:W2:Y:S01]  /*35b0*/  LDS.128 R12, [R2+0x2f0] ;  /* 0x0002f000020c7984 */ /* 0x000ea20000000c00 */
[----:B0-----:R-:W-:Y:S01]  /*35c0*/  @!P1 FMUL R22, R22, 4096 ;  /* 0x4580000016169820 */ /* 0x001fe20000400000 */
[----:B-1----:R-:W-:Y:S01]  /*35d0*/  FADD R8, -R16, R8 ;  /* 0x0000000810087221 */ /* 0x002fe20000000100 */
[----:B------:R-:W-:Y:S02]  /*35e0*/  FADD R9, -R0, R9 ;  /* 0x0000000900097221 */ /* 0x000fe40000000100 */
[----:B------:R-:W-:Y:S01]  /*35f0*/  FMUL R27, R22, R22 ;  /* 0x00000016161b7220 */ /* 0x000fe20000400000 */
[----:B------:R-:W-:Y:S01]  /*3600*/  FADD R11, -R16, R11 ;  /* 0x0000000b100b7221 */ /* 0x000fe20000000100 */
[----:B------:R-:W-:Y:S01]  /*3610*/  FMUL R28, R8, R8 ;  /* 0x00000008081c7220 */ /* 0x000fe20000400000 */
[----:B------:R-:W-:Y:S01]  /*3620*/  FADD R10, -R17, R10 ;  /* 0x0000000a110a7221 */ /* 0x000fe20000000100 */
[----:B------:R-:W-:-:S02]  /*3630*/  FMUL R22, R22, R27 ;  /* 0x0000001b16167220 */ /* 0x000fc40000400000 */
[----:B------:R-:W-:Y:S02]  /*3640*/  FFMA R28, R7, R7, R28 ;  /* 0x00000007071c7223 */ /* 0x000fe4000000001c */
[-C--:B------:R-:W-:Y:S01]  /*3650*/  FFMA R24, R25, R22.reuse, R24 ;  /* 0x0000001619187223 */ /* 0x080fe20000000018 */
[----:B------:R-:W-:Y:S01]  /*3660*/  FMUL R25, R11, R11 ;  /* 0x0000000b0b197220 */ /* 0x000fe20000400000 */
[----:B------:R-:W-:Y:S01]  /*3670*/  FFMA R28, R9, R9, R28 ;  /* 0x00000009091c7223 */ /* 0x000fe2000000001c */
[-C--:B------:R-:W-:Y:S01]  /*3680*/  FFMA R5, R5, R22.reuse, R6 ;  /* 0x0000001605057223 */ /* 0x080fe20000000006 */
[----:B------:R-:W-:Y:S01]  /*3690*/  FFMA R4, R23, R22, R4 ;  /* 0x0000001617047223 */ /* 0x000fe20000000004 */
[----:B------:R-:W-:Y:S01]  /*36a0*/  FFMA R25, R10, R10, R25 ;  /* 0x0000000a0a197223 */ /* 0x000fe20000000019 */
[----:B------:R-:W-:-:S05]  /*36b0*/  FADD R27, R28, 9.9999997171806853657e-10 ;  /* 0x3089705f1c1b7421 */ /* 0x000fca0000000000 */
[----:B------:R-:W-:Y:S01]  /*36c0*/  FSETP.GEU.AND P0, PT, |R27|, 1.175494350822287508e-38, PT ;  /* 0x008000001b00780b */ /* 0x000fe20003f0e200 */
[----:B--2---:R-:W-:Y:S01]  /*36d0*/  FADD R12, -R0, R12 ;  /* 0x0000000c000c7221 */ /* 0x004fe20000000100 */
[----:B------:R-:W-:Y:S01]  /*36e0*/  FADD R14, -R16, R14 ;  /* 0x0000000e100e7221 */ /* 0x000fe20000000100 */
[----:B------:R-:W-:Y:S01]  /*36f0*/  FADD R13, -R17, R13 ;  /* 0x0000000d110d7221 */ /* 0x000fe20000000100 */
[----:B------:R-:W-:Y:S01]  /*3700*/  FADD R15, -R0, R15 ;  /* 0x0000000f000f7221 */ /* 0x000fe20000000100 */
[----:B------:R-:W-:-:S08]  /*3710*/  FFMA R25, R12, R12, R25 ;  /* 0x0000000c0c197223 */ /* 0x000fd00000000019 */
[----:B------:R-:W-:Y:S01]  /*3720*/  @!P0 FMUL R27, R27, 16777216 ;  /* 0x4b8000001b1b8820 */ /* 0x000fe20000400000 */
[----:B------:R-:W-:Y:S01]  /*3730*/  FMUL R6, R14, R14 ;  /* 0x0000000e0e067220 */ /* 0x000fe20000400000 */
[----:B------:R-:W-:Y:S02]  /*3740*/  FADD R26, R25, 9.9999997171806853657e-10 ;  /* 0x3089705f191a7421 */ /* 0x000fe40000000000 */
[----:B------:R-:W0:Y:S01]  /*3750*/  MUFU.RSQ R25, R27 ;  /* 0x0000001b00197308 */ /* 0x000e220000001400 */
[----:B------:R-:W-:Y:S02]  /*3760*/  FFMA R28, R13, R13, R6 ;  /* 0x0000000d0d1c7223 */ /* 0x000fe40000000006 */
[----:B------:R-:W-:Y:S02]  /*3770*/  FSETP.GEU.AND P1, PT, |R26|, 1.175494350822287508e-38, PT ;  /* 0x008000001a00780b */ /* 0x000fe40003f2e200 */
[----:B------:R-:W-:-:S11]  /*3780*/  FFMA R28, R15, R15, R28 ;  /* 0x0000000f0f1c7223 */ /* 0x000fd6000000001c */
[----:B------:R-:W-:Y:S01]  /*3790*/  @!P1 FMUL R26, R26, 16777216 ;  /* 0x4b8000001a1a9820 */ /* 0x000fe20000400000 */
[----:B0-----:R-:W-:-:S03]  /*37a0*/  @!P0 FMUL R25, R25, 4096 ;  /* 0x4580000019198820 */ /* 0x001fc60000400000 */
[----:B------:R-:W0:Y:S01]  /*37b0*/  MUFU.RSQ R22, R26 ;  /* 0x0000001a00167308 */ /* 0x000e220000001400 */
[----:B------:R-:W-:-:S04]  /*37c0*/  FMUL R6, R25, R25 ;  /* 0x0000001919067220 */ /* 0x000fc80000400000 */
[----:B------:R-:W-:Y:S01]  /*37d0*/  FMUL R6, R25, R6 ;  /* 0x0000000619067220 */ /* 0x000fe20000400000 */
[----:B------:R-:W-:Y:S02]  /*37e0*/  FADD R25, R28, 9.9999997171806853657e-10 ;  /* 0x3089705f1c197421 */ /* 0x000fe40000000000 */
[----:B------:R-:W-:Y:S01]  /*37f0*/  LDS R28, [R2+0x30c] ;  /* 0x00030c00021c7984 */ /* 0x000fe20000000800 */
[-C--:B------:R-:W-:Y:S01]  /*3800*/  FFMA R23, R7, R6.reuse, R24 ;  /* 0x0000000607177223 */ /* 0x080fe20000000018 */
[-C--:B------:R-:W-:Y:S01]  /*3810*/  FFMA R8, R8, R6.reuse, R5 ;  /* 0x0000000608087223 */ /* 0x080fe20000000005 */
[----:B------:R-:W-:Y:S01]  /*3820*/  FSETP.GEU.AND P0, PT, |R25|, 1.175494350822287508e-38, PT ;  /* 0x008000001900780b */ /* 0x000fe20003f0e200 */
[----:B------:R-:W-:Y:S02]  /*3830*/  FFMA R9, R9, R6, R4 ;  /* 0x0000000609097223 */ /* 0x000fe40000000004 */
[----:B------:R-:W1:Y:S01]  /*3840*/  LDS.128 R4, [R2+0x310] ;  /* 0x0003100002047984 */ /* 0x000e620000000c00 */
[----:B0-----:R-:W-:-:S04]  /*3850*/  @!P1 FMUL R22, R22, 4096 ;  /* 0x4580000016169820 */ /* 0x001fc80000400000 */
[----:B------:R-:W-:-:S05]  /*3860*/  FMUL R27, R22, R22 ;  /* 0x00000016161b7220 */ /* 0x000fca0000400000 */
[----:B------:R-:W-:Y:S01]  /*3870*/  @!P0 FMUL R25, R25, 16777216 ;  /* 0x4b80000019198820 */ /* 0x000fe20000400000 */
[----:B------:R-:W-:-:S03]  /*3880*/  FMUL R22, R22, R27 ;  /* 0x0000001b16167220 */ /* 0x000fc60000400000 */
[----:B------:R-:W0:Y:S01]  /*3890*/  MUFU.RSQ R24, R25 ;  /* 0x0000001900187308 */ /* 0x000e220000001400 */
[-C--:B------:R-:W-:Y:S01]  /*38a0*/  FFMA R26, R10, R22.reuse, R23 ;  /* 0x000000160a1a7223 */ /* 0x080fe20000000017 */
[-C--:B------:R-:W-:Y:S01]  /*38b0*/  FFMA R23, R11, R22.reuse, R8 ;  /* 0x000000160b177223 */ /* 0x080fe20000000008 */
[----:B------:R-:W-:Y:S02]  /*38c0*/  FFMA R22, R12, R22, R9 ;  /* 0x000000160c167223 */ /* 0x000fe40000000009 */
[----:B------:R-:W2:Y:S01]  /*38d0*/  LDS.128 R8, [R2+0x320] ;  /* 0x0003200002087984 */ /* 0x000ea20000000c00 */
[----:B0-----:R-:W-:-:S04]  /*38e0*/  @!P0 FMUL R24, R24, 4096 ;  /* 0x4580000018188820 */ /* 0x001fc80000400000 */
[----:B------:R-:W-:-:S04]  /*38f0*/  FMUL R27, R24, R24 ;  /* 0x00000018181b7220 */ /* 0x000fc80000400000 */
[----:B------:R-:W-:Y:S01]  /*3900*/  FMUL R24, R24, R27 ;  /* 0x0000001b18187220 */ /* 0x000fe20000400000 */
[----:B-1----:R-:W-:Y:S01]  /*3910*/  FADD R4, -R16, R4 ;  /* 0x0000000410047221 */ /* 0x002fe20000000100 */
[----:B------:R-:W-:Y:S01]  /*3920*/  FADD R27, -R17, R28 ;  /* 0x0000001c111b7221 */ /* 0x000fe20000000100 */
[----:B------:R-:W-:Y:S01]  /*3930*/  FADD R12, -R0, R5 ;  /* 0x00000005000c7221 */ /* 0x000fe20000000100 */
[----:B------:R-:W-:Y:S01]  /*3940*/  FFMA R26, R13, R24, R26 ;  /* 0x000000180d1a7223 */ /* 0x000fe2000000001a */
[----:B------:R-:W-:Y:S01]  /*3950*/  FMUL R28, R4, R4 ;  /* 0x00000004041c7220 */ /* 0x000fe20000400000 */
[----:B------:R-:W-:Y:S01]  /*3960*/  FADD R13, -R16, R7 ;  /* 0x00000007100d7221 */ /* 0x000fe20000000100 */
[----:B------:R-:W-:Y:S01]  /*3970*/  FADD R25, -R17, R6 ;  /* 0x0000000611197221 */ /* 0x000fe20000000100 */
[----:B------:R-:W-:Y:S01]  /*3980*/  FFMA R15, R15, R24, R22 ;  /* 0x000000180f0f7223 */ /* 0x000fe20000000016 */
[----:B------:R-:W-:Y:S01]  /*3990*/  FFMA R5, R27, R27, R28 ;  /* 0x0000001b1b057223 */ /* 0x000fe2000000001c */
[----:B------:R-:W-:-:S03]  /*39a0*/  FMUL R6, R13, R13 ;  /* 0x0000000d0d067220 */ /* 0x000fc60000400000 */
[----:B------:R-:W-:Y:S01]  /*39b0*/  FFMA R5, R12, R12, R5 ;  /* 0x0000000c0c057223 */ /* 0x000fe20000000005 */
[----:B------:R-:W-:-:S03]  /*39c0*/  FFMA R7, R25, R25, R6 ;  /* 0x0000001919077223 */ /* 0x000fc60000000006 */
[----:B------:R-:W-:Y:S01]  /*39d0*/  FADD R28, R5, 9.9999997171806853657e-10 ;  /* 0x3089705f051c7421 */ /* 0x000fe20000000000 */
[----:B--2---:R-:W-:Y:S01]  /*39e0*/  FADD R8, -R0, R8 ;  /* 0x0000000800087221 */ /* 0x004fe20000000100 */
[----:B------:R-:W-:-:S03]  /*39f0*/  FADD R10, -R16, R10 ;  /* 0x0000000a100a7221 */ /* 0x000fc60000000100 */
[----:B------:R-:W-:Y:S01]  /*3a00*/  FSETP.GEU.AND P0, PT, |R28|, 1.175494350822287508e-38, PT ;  /* 0x008000001c00780b */ /* 0x000fe20003f0e200 */
[----:B------:R-:W-:Y:S01]  /*3a10*/  FADD R9, -R17, R9 ;  /* 0x0000000911097221 */ /* 0x000fe20000000100 */
[----:B------:R-:W-:Y:S01]  /*3a20*/  FFMA R7, R8, R8, R7 ;  /* 0x0000000808077223 */ /* 0x000fe20000000007 */
[----:B------:R-:W-:-:S03]  /*3a30*/  FADD R11, -R0, R11 ;  /* 0x0000000b000b7221 */ /* 0x000fc60000000100 */
[----:B------:R-:W-:Y:S01]  /*3a40*/  FADD R29, R7, 9.9999997171806853657e-10 ;  /* 0x3089705f071d7421 */ /* 0x000fe20000000000 */
[----:B------:R-:W-:Y:S01]  /*3a50*/  FFMA R7, R14, R24, R23 ;  /* 0x000000180e077223 */ /* 0x000fe20000000017 */
[----:B------:R-:W-:-:S03]  /*3a60*/  FMUL R14, R10, R10 ;  /* 0x0000000a0a0e7220 */ /* 0x000fc60000400000 */
[----:B------:R-:W-:Y:S01]  /*3a70*/  FSETP.GEU.AND P1, PT, |R29|, 1.175494350822287508e-38, PT ;  /* 0x008000001d00780b */ /* 0x000fe20003f2e200 */
[----:B------:R-:W-:Y:S01]  /*3a80*/  FFMA R14, R9, R9, R14 ;  /* 0x00000009090e7223 */ /* 0x000fe2000000000e */
[----:B------:R-:W-:-:S03]  /*3a90*/  @!P0 FMUL R28, R28, 16777216 ;  /* 0x4b8000001c1c8820 */ /* 0x000fc60000400000 */
[----:B------:R-:W-:Y:S01]  /*3aa0*/  FFMA R14, R11, R11, R14 ;  /* 0x0000000b0b0e7223 */ /* 0x000fe2000000000e */
[----:B------:R-:W0:Y:S07]  /*3ab0*/  MUFU.RSQ R6, R28 ;  /* 0x0000001c00067308 */ /* 0x000e2e0000001400 */
[----:B------:R-:W-:-:S04]  /*3ac0*/  @!P1 FMUL R29, R29, 16777216 ;  /* 0x4b8000001d1d9820 */ /* 0x000fc80000400000 */
[----:B------:R1:W2:Y:S01]  /*3ad0*/  MUFU.RSQ R5, R29 ;  /* 0x0000001d00057308 */ /* 0x0002a20000001400 */
[----:B0-----:R-:W-:Y:S01]  /*3ae0*/  @!P0 FMUL R6, R6, 4096 ;  /* 0x4580000006068820 */ /* 0x001fe20000400000 */
[----:B-1----:R-:W-:-:S03]  /*3af0*/  FADD R29, R14, 9.9999997171806853657e-10 ;  /* 0x3089705f0e1d7421 */ /* 0x002fc60000000000 */
[----:B------:R-:W-:-:S04]  /*3b00*/  FMUL R23, R6, R6 ;  /* 0x0000000606177220 */ /* 0x000fc80000400000 */
[----:B------:R-:W-:Y:S01]  /*3b10*/  FMUL R23, R6, R23 ;  /* 0x0000001706177220 */ /* 0x000fe20000400000 */
[----:B------:R-:W-:Y:S01]  /*3b20*/  FSETP.GEU.AND P0, PT, |R29|, 1.175494350822287508e-38, PT ;  /* 0x008000001d00780b */ /* 0x000fe20003f0e200 */
[----:B--2---:R-:W-:Y:S02]  /*3b30*/  @!P1 FMUL R5, R5, 4096 ;  /* 0x4580000005059820 */ /* 0x004fe40000400000 */
[-C--:B------:R-:W-:Y:S01]  /*3b40*/  FFMA R28, R4, R23.reuse, R7 ;  /* 0x00000017041c7223 */ /* 0x080fe20000000007 */
[-C--:B------:R-:W-:Y:S01]  /*3b50*/  FFMA R26, R27, R23.reuse, R26 ;  /* 0x000000171b1a7223 */ /* 0x080fe2000000001a */
[----:B------:R-:W-:Y:S01]  /*3b60*/  FFMA R23, R12, R23, R15 ;  /* 0x000000170c177223 */ /* 0x000fe2000000000f */
[----:B------:R-:W-:-:S04]  /*3b70*/  FMUL R22, R5, R5 ;  /* 0x0000000505167220 */ /* 0x000fc80000400000 */
[----:B------:R-:W-:Y:S02]  /*3b80*/  FMUL R22, R5, R22 ;  /* 0x0000001605167220 */ /* 0x000fe40000400000 */
[----:B------:R-:W0:Y:S01]  /*3b90*/  LDS.128 R4, [R2+0x330] ;  /* 0x0003300002047984 */ /* 0x000e220000000c00 */
        /* <DEDUP_REMOVED lines=193> */
[----:B------:R-:W-:-:S10]  /*47b0*/  FFMA R29, R13, R13, R6 ;  /* 0x0000000d0d1d7223 */ /* 0x000fd40000000006 */
[----:B------:R-:W-:-:S04]  /*47c0*/  @!P0 FMUL R27, R27, 16777216 ;  /* 0x4b8000001b1b8820 */ /* 0x000fc80000400000 */
[----:B------:R-:W1:Y:S02]  /*47d0*/  MUFU.RSQ R25, R27 ;  /* 0x0000001b00197308 */ /* 0x000e640000001400 */
[----:B-1----:R-:W-:Y:S01]  /*47e0*/  @!P0 FMUL R25, R25, 4096 ;  /* 0x4580000019198820 */ /* 0x002fe20000400000 */
[----:B0-----:R-:W-:-:S03]  /*47f0*/  FADD R8, -R0, R8 ;  /* 0x0000000800087221 */ /* 0x001fc60000000100 */
[----:B------:R-:W-:Y:S01]  /*4800*/  FMUL R6, R25, R25 ;  /* 0x0000001919067220 */ /* 0x000fe20000400000 */
[----:B------:R-:W-:Y:S01]  /*4810*/  FADD R15, -R17, R9 ;  /* 0x00000009110f7221 */ /* 0x000fe20000000100 */
[----:B------:R-:W-:Y:S02]  /*4820*/  FFMA R29, R8, R8, R29 ;  /* 0x00000008081d7223 */ /* 0x000fe4000000001d */
[----:B------:R-:W-:Y:S02]  /*4830*/  FMUL R6, R25, R6 ;  /* 0x0000000619067220 */ /* 0x000fe40000400000 */
        /* <DEDUP_REMOVED lines=8> */
[----:B------:R-:W-:Y:S01]  /*48c0*/  FMUL R10, R14, R14 ;  /* 0x0000000e0e0a7220 */ /* 0x000fe20000400000 */
[----:B------:R-:W1:Y:S03]  /*48d0*/  LDS R26, [R2+0x3fc] ;  /* 0x0003fc00021a7984 */ /* 0x000e660000000800 */
[----:B------:R-:W-:-:S04]  /*48e0*/  FFMA R10, R15, R15, R10 ;  /* 0x0000000f0f0a7223 */ /* 0x000fc8000000000a */
[----:B------:R-:W-:-:S03]  /*48f0*/  FFMA R10, R23, R23, R10 ;  /* 0x00000017170a7223 */ /* 0x000fc6000000000a */
[----:B------:R-:W-:Y:S01]  /*4900*/  @!P0 FMUL R28, R28, 16777216 ;  /* 0x4b8000001c1c8820 */ /* 0x000fe20000400000 */
[----:B------:R-:W-:-:S03]  /*4910*/  FADD R29, R10, 9.9999997171806853657e-10 ;  /* 0x3089705f0a1d7421 */ /* 0x000fc60000000000 */
[----:B------:R-:W2:Y:S02]  /*4920*/  MUFU.RSQ R10, R28 ;  /* 0x0000001c000a7308 */ /* 0x000ea40000001400 */
[----:B------:R-:W-:-:S13]  /*4930*/  FSETP.GEU.AND P1, PT, |R29|, 1.175494350822287508e-38, PT ;  /* 0x008000001d00780b */ /* 0x000fda0003f2e200 */
[----:B------:R-:W-:Y:S01]  /*4940*/  @!P1 FMUL R29, R29, 16777216 ;  /* 0x4b8000001d1d9820 */ /* 0x000fe20000400000 */
[----:B--2---:R-:W-:-:S03]  /*4950*/  @!P0 FMUL R10, R10, 4096 ;  /* 0x458000000a0a8820 */ /* 0x004fc60000400000 */
[----:B------:R-:W2:Y:S01]  /*4960*/  MUFU.RSQ R9, R29 ;  /* 0x0000001d00097308 */ /* 0x000ea20000001400 */
[----:B------:R-:W-:Y:S01]  /*4970*/  FMUL R11, R10, R10 ;  /* 0x0000000a0a0b7220 */ /* 0x000fe20000400000 */
[----:B0-----:R-:W-:Y:S01]  /*4980*/  FADD R4, -R16, R4 ;  /* 0x0000000410047221 */ /* 0x001fe20000000100 */
[----:B------:R-:W-:Y:S02]  /*4990*/  FADD R24, -R0, R5 ;  /* 0x0000000500187221 */ /* 0x000fe40000000100 */
[----:B------:R-:W-:Y:S01]  /*49a0*/  FMUL R10, R10, R11 ;  /* 0x0000000b0a0a7220 */ /* 0x000fe20000400000 */
[----:B-1----:R-:W-:Y:S01]  /*49b0*/  FADD R26, -R17, R26 ;  /* 0x0000001a111a7221 */ /* 0x002fe20000000100 */
[----:B------:R-:W-:Y:S02]  /*49c0*/  FMUL R11, R4, R4 ;  /* 0x00000004040b7220 */ /* 0x000fe40000400000 */
[-C--:B------:R-:W-:Y:S01]  /*49d0*/  FFMA R25, R12, R10.reuse, R25 ;  /* 0x0000000a0c197223 */ /* 0x080fe20000000019 */
[----:B------:R-:W-:Y:S01]  /*49e0*/  FFMA R22, R13, R10, R22 ;  /* 0x0000000a0d167223 */ /* 0x000fe20000000016 */
[----:B------:R-:W-:Y:S01]  /*49f0*/  FFMA R11, R26, R26, R11 ;  /* 0x0000001a1a0b7223 */ /* 0x000fe2000000000b */
[----:B------:R-:W-:-:S03]  /*4a00*/  FFMA R13, R8, R10, R27 ;  /* 0x0000000a080d7223 */ /* 0x000fc6000000001b */
[----:B------:R-:W-:Y:S01]  /*4a10*/  FFMA R11, R24, R24, R11 ;  /* 0x00000018180b7223 */ /* 0x000fe2000000000b */
[----:B--2---:R-:W-:-:S03]  /*4a20*/  @!P1 FMUL R9, R9, 4096 ;  /* 0x4580000009099820 */ /* 0x004fc60000400000 */
        /* <DEDUP_REMOVED lines=16> */
[----:B0-----:R-:W-:Y:S01]  /*4b30*/  FADD R14, -R0, R8 ;  /* 0x00000008000e7221 */ /* 0x001fe20000000100 */
[----:B------:R-:W-:Y:S01]  /*4b40*/  FFMA R27, R22, R22, R7 ;  /* 0x00000016161b7223 */ /* 0x000fe20000000007 */
        /* <DEDUP_REMOVED lines=49> */
[----:B------:R-:W-:Y:S01]  /*4e60*/  FFMA R22, R11, R28, R14 ;  /* 0x0000001c0b167223 */ /* 0x000fe2000000000e */
[----:B------:R-:W-:Y:S01]  /*4e70*/  FFMA R23, R24, R24, R9 ;  /* 0x0000001818177223 */ /* 0x000fe20000000009 */
[----:B-1----:R-:W-:Y:S01]  /*4e80*/  FADD R14, -R0, R4 ;  /* 0x00000004000e7221 */ /* 0x002fe20000000100 */
[----:B------:R-:W0:Y:S01]  /*4e90*/  LDS.128 R8, [R2+0x450] ;  /* 0x0004500002087984 */ /* 0x000e220000000c00 */
[----:B------:R-:W-:Y:S01]  /*4ea0*/  FFMA R25, R25, R28, R13 ;  /* 0x0000001c19197223 */ /* 0x000fe2000000000d */
[----:B------:R-:W-:Y:S01]  /*4eb0*/  FADD R13, -R16, R6 ;  /* 0x00000006100d7221 */ /* 0x000fe20000000100 */
[----:B------:R-:W-:Y:S01]  /*4ec0*/  FFMA R23, R14, R14, R23 ;  /* 0x0000000e0e177223 */ /* 0x000fe20000000017 */
[----:B------:R-:W-:Y:S01]  /*4ed0*/  FFMA R6, R15, R28, R26 ;  /* 0x0000001c0f067223 */ /* 0x000fe2000000001a */
[----:B------:R-:W-:Y:S01]  /*4ee0*/  FADD R15, -R0, R7 ;  /* 0x00000007000f7221 */ /* 0x000fe20000000100 */
[----:B------:R-:W-:Y:S01]  /*4ef0*/  FMUL R26, R13, R13 ;  /* 0x0000000d0d1a7220 */ /* 0x000fe20000400000 */
[----:B------:R-:W-:Y:S01]  /*4f00*/  FADD R4, R23, 9.9999997171806853657e-10 ;  /* 0x3089705f17047421 */ /* 0x000fe20000000000 */
[----:B------:R-:W-:-:S04]  /*4f10*/  FADD R23, -R17, R5 ;  /* 0x0000000511177221 */ /* 0x000fc80000000100 */
[----:B------:R-:W-:Y:S01]  /*4f20*/  FSETP.GEU.AND P0, PT, |R4|, 1.175494350822287508e-38, PT ;  /* 0x008000000400780b */ /* 0x000fe20003f0e200 */
[----:B------:R-:W-:-:S04]  /*4f30*/  FFMA R26, R23, R23, R26 ;  /* 0x00000017171a7223 */ /* 0x000fc8000000001a */
[----:B------:R-:W-:-:S08]  /*4f40*/  FFMA R26, R15, R15, R26 ;  /* 0x0000000f0f1a7223 */ /* 0x000fd0000000001a */
[----:B------:R-:W-:-:S06]  /*4f50*/  @!P0 FMUL R4, R4, 16777216 ;  /* 0x4b80000004048820 */ /* 0x000fcc0000400000 */
[----:B------:R-:W1:Y:S01]  /*4f60*/  MUFU.RSQ R4, R4 ;  /* 0x0000000400047308 */ /* 0x000e620000001400 */
[----:B0-----:R-:W-:Y:S01]  /*4f70*/  FADD R29, -R16, R9 ;  /* 0x00000009101d7221 */ /* 0x001fe20000000100 */
[----:B------:R-:W-:Y:S01]  /*4f80*/  FADD R9, -R17, R8 ;  /* 0x0000000811097221 */ /* 0x000fe20000000100 */
[----:B------:R-:W-:Y:S02]  /*4f90*/  FADD R27, -R0, R10 ;  /* 0x0000000a001b7221 */ /* 0x000fe40000000100 */
[----:B------:R-:W-:Y:S01]  /*4fa0*/  FMUL R8, R29, R29 ;  /* 0x0000001d1d087220 */ /* 0x000fe20000400000 */
[----:B-1----:R-:W-:-:S03]  /*4fb0*/  @!P0 FMUL R4, R4, 4096 ;  /* 0x4580000004048820 */ /* 0x002fc60000400000 */
[----:B------:R-:W-:Y:S01]  /*4fc0*/  FFMA R10, R9, R9, R8 ;  /* 0x00000009090a7223 */ /* 0x000fe20000000008 */
[----:B------:R-:W-:Y:S01]  /*4fd0*/  FADD R8, R26, 9.9999997171806853657e-10 ;  /* 0x3089705f1a087421 */ /* 0x000fe20000000000 */
[----:B------:R-:W-:Y:S02]  /*4fe0*/  FMUL R7, R4, R4 ;  /* 0x0000000404077220 */ /* 0x000fe40000400000 */
[----:B------:R-:W-:Y:S02]  /*4ff0*/  FFMA R10, R27, R27, R10 ;  /* 0x0000001b1b0a7223 */ /* 0x000fe4000000000a */
[----:B------:R-:W-:Y:S01]  /*5000*/  FSETP.GEU.AND P0, PT, |R8|, 1.175494350822287508e-38, PT ;  /* 0x008000000800780b */ /* 0x000fe20003f0e200 */
[----:B------:R-:W-:Y:S02]  /*5010*/  FMUL R7, R4, R7 ;  /* 0x0000000704077220 */ /* 0x000fe40000400000 */
[----:B------:R-:W0:Y:S02]  /*5020*/  LDS.64 R4, [R2+0x460] ;  /* 0x0004600002047984 */ /* 0x000e240000000a00 */
[-C--:B------:R-:W-:Y:S01]  /*5030*/  FFMA R22, R24, R7.reuse, R22 ;  /* 0x0000000718167223 */ /* 0x080fe20000000016 */
[----:B------:R-:W-:Y:S01]  /*5040*/  FADD R24, R10, 9.9999997171806853657e-10 ;  /* 0x3089705f0a187421 */ /* 0x000fe20000000000 */
[----:B------:R-:W-:-:S04]  /*5050*/  FFMA R12, R12, R7, R25 ;  /* 0x000000070c0c7223 */ /* 0x000fc80000000019 */
[----:B------:R-:W-:Y:S02]  /*5060*/  FSETP.GEU.AND P1, PT, |R24|, 1.175494350822287508e-38, PT ;  /* 0x008000001800780b */ /* 0x000fe40003f2e200 */
[----:B------:R-:W-:-:S04]  /*5070*/  @!P0 FMUL R8, R8, 16777216 ;  /* 0x4b80000008088820 */ /* 0x000fc80000400000 */
[----:B------:R1:W2:Y:S07]  /*5080*/  MUFU.RSQ R10, R8 ;  /* 0x00000008000a7308 */ /* 0x0002ae0000001400 */
[----:B------:R-:W-:Y:S01]  /*5090*/  @!P1 FMUL R24, R24, 16777216 ;  /* 0x4b80000018189820 */ /* 0x000fe20000400000 */
[----:B-1----:R-:W-:-:S03]  /*50a0*/  FFMA R8, R14, R7, R6 ;  /* 0x000000070e087223 */ /* 0x002fc60000000006 */
[----:B------:R1:W3:Y:S01]  /*50b0*/  MUFU.RSQ R26, R24 ;  /* 0x00000018001a7308 */ /* 0x0002e20000001400 */
[----:B--2---:R-:W-:-:S04]  /*50c0*/  @!P0 FMUL R10, R10, 4096 ;  /* 0x458000000a0a8820 */ /* 0x004fc80000400000 */
[----:B------:R-:W-:-:S04]  /*50d0*/  FMUL R7, R10, R10 ;  /* 0x0000000a0a077220 */ /* 0x000fc80000400000 */
[----:B------:R-:W-:Y:S01]  /*50e0*/  FMUL R10, R10, R7 ;  /* 0x000000070a0a7220 */ /* 0x000fe20000400000 */
[----:B0-----:R-:W-:Y:S01]  /*50f0*/  FADD R28, -R16, R4 ;  /* 0x00000004101c7221 */ /* 0x001fe20000000100 */
[----:B-1----:R-:W-:Y:S01]  /*5100*/  FADD R24, -R0, R5 ;  /* 0x0000000500187221 */ /* 0x002fe20000000100 */
[----:B---3--:R-:W-:Y:S01]  /*5110*/  @!P1 FMUL R26, R26, 4096 ;  /* 0x458000001a1a9820 */ /* 0x008fe20000400000 */
[----:B------:R-:W-:Y:S01]  /*5120*/  FFMA R14, R23, R10, R22 ;  /* 0x0000000a170e7223 */ /* 0x000fe20000000016 */
[----:B------:R-:W-:Y:S01]  /*5130*/  FADD R22, -R17, R11 ;  /* 0x0000000b11167221 */ /* 0x000fe20000000100 */
[----:B------:R-:W-:Y:S01]  /*5140*/  FMUL R11, R28, R28 ;  /* 0x0000001c1c0b7220 */ /* 0x000fe20000400000 */
[----:B------:R-:W-:Y:S01]  /*5150*/  FMUL R7, R26, R26 ;  /* 0x0000001a1a077220 */ /* 0x000fe20000400000 */
[-C--:B------:R-:W-:Y:S01]  /*5160*/  FFMA R13, R13, R10.reuse, R12 ;  /* 0x0000000a0d0d7223 */ /* 0x080fe2000000000c */
[----:B------:R-:W-:Y:S01]  /*5170*/  FFMA R15, R15, R10, R8 ;  /* 0x0000000a0f0f7223 */ /* 0x000fe20000000008 */
[----:B------:R-:W-:Y:S01]  /*5180*/  FFMA R11, R22, R22, R11 ;  /* 0x00000016160b7223 */ /* 0x000fe2000000000b */
[----:B------:R-:W-:-:S02]  /*5190*/  FMUL R26, R26, R7 ;  /* 0x000000071a1a7220 */ /* 0x000fc40000400000 */
[----:B------:R-:W0:Y:S01]  /*51a0*/  LDS.128 R4, [R2+0x470] ;  /* 0x0004700002047984 */ /* 0x000e220000000c00 */
[----:B------:R-:W-:Y:S01]  /*51b0*/  FFMA R11, R24, R24, R11 ;  /* 0x00000018180b7223 */ /* 0x000fe2000000000b */
[-C--:B------:R-:W-:Y:S01]  /*51c0*/  FFMA R14, R9, R26.reuse, R14 ;  /* 0x0000001a090e7223 */ /* 0x080fe2000000000e */
[-C--:B------:R-:W-:Y:S01]  /*51d0*/  FFMA R29, R29, R26.reuse, R13 ;  /* 0x0000001a1d1d7223 */ /* 0x080fe2000000000d */
[----:B------:R-:W-:Y:S01]  /*51e0*/  FFMA R27, R27, R26, R15 ;  /* 0x0000001a1b1b7223 */ /* 0x000fe2000000000f */
[----:B------:R-:W-:Y:S02]  /*51f0*/  FADD R25, R11, 9.9999997171806853657e-10 ;  /* 0x3089705f0b197421 */ /* 0x000fe40000000000 */
[----:B------:R-:W1:Y:S03]  /*5200*/  LDS.128 R8, [R2+0x480] ;  /* 0x0004800002087984 */ /* 0x000e660000000c00 */
[----:B------:R-:W-:-:S13]  /*5210*/  FSETP.GEU.AND P0, PT, |R25|, 1.175494350822287508e-38, PT ;  /* 0x008000001900780b */ /* 0x000fda0003f0e200 */
[----:B------:R-:W-:-:S04]  /*5220*/  @!P0 FMUL R25, R25, 16777216 ;  /* 0x4b80000019198820 */ /* 0x000fc80000400000 */
[----:B------:R-:W2:Y:S01]  /*5230*/  MUFU.RSQ R12, R25 ;  /* 0x00000019000c7308 */ /* 0x000ea20000001400 */
[----:B0-----:R-:W-:Y:S01]  /*5240*/  FADD R13, -R16, R6 ;  /* 0x00000006100d7221 */ /* 0x001fe20000000100 */
[----:B------:R-:W-:Y:S01]  /*5250*/  FADD R23, -R17, R5 ;  /* 0x0000000511177221 */ /* 0x000fe20000000100 */
[----:B------:R-:W-:Y:S02]  /*5260*/  FADD R15, -R0, R7 ;  /* 0x00000007000f7221 */ /* 0x000fe40000000100 */
[----:B------:R-:W-:Y:S01]  /*5270*/  FMUL R4, R13, R13 ;  /* 0x0000000d0d047220 */ /* 0x000fe20000400000 */
[----:B--2---:R-:W-:Y:S01]  /*5280*/  @!P0 FMUL R12, R12, 4096 ;  /* 0x458000000c0c8820 */ /* 0x004fe20000400000 */
[----:B-1----:R-:W-:Y:S02]  /*5290*/  FADD R8, -R17, R8 ;  /* 0x0000000811087221 */ /* 0x002fe40000000100 */
[----:B------:R-:W-:Y:S01]  /*52a0*/  FFMA R4, R23, R23, R4 ;  /* 0x0000001717047223 */ /* 0x000fe20000000004 */
[----:B------:R-:W-:-:S03]  /*52b0*/  FMUL R5, R12, R12 ;  /* 0x0000000c0c057220 */ /* 0x000fc60000400000 */
[----:B------:R-:W-:Y:S01]  /*52c0*/  FFMA R4, R15, R15, R4 ;  /* 0x0000000f0f047223 */ /* 0x000fe20000000004 */
[----:B------:R-:W-:Y:S01]  /*52d0*/  FMUL R5, R12, R5 ;  /* 0x000000050c057220 */ /* 0x000fe20000400000 */
[----:B------:R-:W-:Y:S02]  /*52e0*/  FADD R12, -R16, R9 ;  /* 0x00000009100c7221 */ /* 0x000fe40000000100 */
[----:B------:R-:W-:Y:S01]  /*52f0*/  FADD R25, R4, 9.9999997171806853657e-10 ;  /* 0x3089705f04197421 */ /* 0x000fe20000000000 */
[-C--:B------:R-:W-:Y:S01]  /*5300*/  FFMA R22, R22, R5.reuse, R14 ;  /* 0x0000000516167223 */ /* 0x080fe2000000000e */
[----:B------:R-:W-:Y:S01]  /*5310*/  FMUL R7, R12, R12 ;  /* 0x0000000c0c077220 */ /* 0x000fe20000400000 */
[----:B------:R-:W-:Y:S01]  /*5320*/  FADD R14, -R0, R10 ;  /* 0x0000000a000e7221 */ /* 0x000fe20000000100 */
[-C--:B------:R-:W-:Y:S01]  /*5330*/  FFMA R28, R28, R5.reuse, R29 ;  /* 0x000000051c1c7223 */ /* 0x080fe2000000001d */
[----:B------:R-:W-:Y:S01]  /*5340*/  FSETP.GEU.AND P0, PT, |R25|, 1.175494350822287508e-38, PT ;  /* 0x008000001900780b */ /* 0x000fe20003f0e200 */
[----:B------:R-:W-:Y:S01]  /*5350*/  FFMA R9, R8, R8, R7 ;  /* 0x0000000808097223 */ /* 0x000fe20000000007 */
[----:B------:R-:W-:-:S02]  /*5360*/  FFMA R10, R24, R5, R27 ;  /* 0x00000005180a7223 */ /* 0x000fc4000000001b */
[----:B------:R-:W0:Y:S01]  /*5370*/  LDS.128 R4, [R2+0x490] ;  /* 0x0004900002047984 */ /* 0x000e220000000c00 */
[----:B------:R-:W-:-:S04]  /*5380*/  FFMA R9, R14, R14, R9 ;  /* 0x0000000e0e097223 */ /* 0x000fc80000000009 */
[----:B------:R-:W-:-:S04]  /*5390*/  FADD R29, R9, 9.9999997171806853657e-10 ;  /* 0x3089705f091d7421 */ /* 0x000fc80000000000 */
[----:B------:R-:W-:Y:S01]  /*53a0*/  @!P0 FMUL R25, R25, 16777216 ;  /* 0x4b80000019198820 */ /* 0x000fe20000400000 */
[----:B------:R-:W-:-:S03]  /*53b0*/  FSETP.GEU.AND P1, PT, |R29|, 1.175494350822287508e-38, PT ;  /* 0x008000001d00780b */ /* 0x000fc60003f2e200 */
[----:B------:R-:W1:Y:S10]  /*53c0*/  MUFU.RSQ R26, R25 ;  /* 0x00000019001a7308 */ /* 0x000e740000001400 */
        /* <DEDUP_REMOVED lines=10> */
[----:B------:R-:W0:Y:S01]  /*5470*/  LDS R23, [R2+0x4a0] ;  /* 0x0004a00002177984 */ /* 0x000e220000000800 */
[----:B--2---:R-:W-:Y:S01]  /*5480*/  @!P1 FMUL R27, R27, 4096 ;  /* 0x458000001b1b9820 */ /* 0x004fe20000400000 */
[----:B------:R-:W-:Y:S01]  /*5490*/  FFMA R15, R15, R26, R10 ;  /* 0x0000001a0f0f7223 */ /* 0x000fe2000000000a */
[----:B------:R-:W-:Y:S01]  /*54a0*/  FFMA R11, R22, R22, R11 ;  /* 0x00000016160b7223 */ /* 0x000fe2000000000b */
[----:B------:R-:W-:Y:S01]  /*54b0*/  FFMA R13, R13, R26, R28 ;  /* 0x0000001a0d0d7223 */ /* 0x000fe2000000001c */
[----:B------:R-:W-:-:S02]  /*54c0*/  FMUL R25, R27, R27 ;  /* 0x0000001b1b197220 */ /* 0x000fc40000400000 */
[----:B------:R-:W-:Y:S02]  /*54d0*/  FFMA R11, R24, R24, R11 ;  /* 0x00000018180b7223 */ /* 0x000fe4000000000b */
[----:B------:R-:W-:Y:S02]  /*54e0*/  FMUL R25, R27, R25 ;  /* 0x000000191b197220 */ /* 0x000fe40000400000 */
[----:B------:R-:W-:Y:S02]  /*54f0*/  FADD R5, R11, 9.9999997171806853657e-10 ;  /* 0x3089705f0b057421 */ /* 0x000fe40000000000 */
[-C--:B------:R-:W-:Y:S01]  /*5500*/  FFMA R27, R8, R25.reuse, R9 ;  /* 0x00000019081b7223 */ /* 0x080fe20000000009 */
[-C--:B------:R-:W-:Y:S01]  /*5510*/  FFMA R13, R12, R25.reuse, R13 ;  /* 0x000000190c0d7223 */ /* 0x080fe2000000000d */
[----:B------:R-:W1:Y:S01]  /*5520*/  LDS.128 R8, [R2+0x4b0] ;  /* 0x0004b00002087984 */ /* 0x000e620000000c00 */
[----:B------:R-:W-:Y:S01]  /*5530*/  FSETP.GEU.AND P0, PT, |R5|, 1.175494350822287508e-38, PT ;  /* 0x008000000500780b */ /* 0x000fe20003f0e200 */
[----:B------:R-:W-:Y:S01]  /*5540*/  FADD R12, -R16, R7 ;  /* 0x00000007100c7221 */ /* 0x000fe20000000100 */
[----:B------:R-:W-:Y:S01]  /*5550*/  FFMA R7, R14, R25, R15 ;  /* 0x000000190e077223 */ /* 0x000fe2000000000f */
[----:B------:R-:W-:-:S02]  /*5560*/  FADD R14, -R17, R6 ;  /* 0x00000006110e7221 */ /* 0x000fc40000000100 */
[----:B------:R-:W-:-:S04]  /*5570*/  FMUL R15, R12, R12 ;  /* 0x0000000c0c0f7220 */ /* 0x000fc80000400000 */
[----:B------:R-:W-:-:S04]  /*5580*/  FFMA R6, R14, R14, R15 ;  /* 0x0000000e0e067223 */ /* 0x000fc8000000000f */
[----:B------:R-:W-:-:S04]  /*5590*/  @!P0 FMUL R5, R5, 16777216 ;  /* 0x4b80000005058820 */ /* 0x000fc80000400000 */
[----:B------:R-:W2:Y:S01]  /*55a0*/  MUFU.RSQ R26, R5 ;  /* 0x00000005001a7308 */ /* 0x000ea20000001400 */
[----:B0-----:R-:W-:-:S04]  /*55b0*/  FADD R23, -R0, R23 ;  /* 0x0000001700177221 */ /* 0x001fc80000000100 */
[----:B------:R-:W-:-:S04]  /*55c0*/  FFMA R6, R23, R23, R6 ;  /* 0x0000001717067223 */ /* 0x000fc80000000006 */
[----:B------:R-:W-:Y:S01]  /*55d0*/  FADD R15, R6, 9.9999997171806853657e-10 ;  /* 0x3089705f060f7421 */ /* 0x000fe20000000000 */
[----:B--2---:R-:W-:-:S04]  /*55e0*/  @!P0 FMUL R26, R26, 4096 ;  /* 0x458000001a1a8820 */ /* 0x004fc80000400000 */
[----:B------:R-:W-:Y:S01]  /*55f0*/  FSETP.GEU.AND P0, PT, |R15|, 1.175494350822287508e-38, PT ;  /* 0x008000000f00780b */ /* 0x000fe20003f0e200 */
[----:B------:R-:W-:Y:S01]  /*5600*/  FMUL R25, R26, R26 ;  /* 0x0000001a1a197220 */ /* 0x000fe20000400000 */
[----:B-1----:R-:W-:-:S03]  /*5610*/  FADD R28, -R17, R11 ;  /* 0x0000000b111c7221 */ /* 0x002fc60000000100 */
[----:B------:R-:W-:-:S04]  /*5620*/  FMUL R26, R26, R25 ;  /* 0x000000191a1a7220 */ /* 0x000fc80000400000 */
[-C--:B------:R-:W-:Y:S01]  /*5630*/  FFMA R27, R22, R26.reuse, R27 ;  /* 0x0000001a161b7223 */ /* 0x080fe2000000001b */
[-C--:B------:R-:W-:Y:S01]  /*5640*/  FFMA R25, R4, R26.reuse, R13 ;  /* 0x0000001a04197223 */ /* 0x080fe2000000000d */
[----:B------:R-:W-:Y:S01]  /*5650*/  FFMA R26, R24, R26, R7 ;  /* 0x0000001a181a7223 */ /* 0x000fe20000000007 */
[----:B------:R-:W-:Y:S01]  /*5660*/  FADD R13, -R16, R9 ;  /* 0x00000009100d7221 */ /* 0x000fe20000000100 */
[----:B------:R-:W0:Y:S01]  /*5670*/  LDS.128 R4, [R2+0x4c0] ;  /* 0x0004c00002047984 */ /* 0x000e220000000c00 */
[----:B------:R-:W-:Y:S01]  /*5680*/  FADD R22, -R17, R8 ;  /* 0x0000000811167221 */ /* 0x000fe20000000100 */
[----:B------:R-:W-:Y:S01]  /*5690*/  @!P0 FMUL R15, R15, 16777216 ;  /* 0x4b8000000f0f8820 */ /* 0x000fe20000400000 */
[----:B------:R-:W-:Y:S01]  /*56a0*/  FMUL R9, R13, R13 ;  /* 0x0000000d0d097220 */ /* 0x000fe20000400000 */
[----:B------:R-:W-:Y:S02]  /*56b0*/  FADD R24, -R0, R10 ;  /* 0x0000000a00187221 */ /* 0x000fe40000000100 */
[----:B------:R-:W1:Y:S01]  /*56c0*/  MUFU.RSQ R8, R15 ;  /* 0x0000000f00087308 */ /* 0x000e620000001400 */
[----:B------:R-:W-:-:S04]  /*56d0*/  FFMA R9, R22, R22, R9 ;  /* 0x0000001616097223 */ /* 0x000fc80000000009 */
[----:B------:R-:W-:-:S04]  /*56e0*/  FFMA R9, R24, R24, R9 ;  /* 0x0000001818097223 */ /* 0x000fc80000000009 */
[----:B------:R-:W-:-:S05]  /*56f0*/  FADD R10, R9, 9.9999997171806853657e-10 ;  /* 0x3089705f090a7421 */ /* 0x000fca0000000000 */
[----:B------:R-:W-:Y:S01]  /*5700*/  FSETP.GEU.AND P1, PT, |R10|, 1.175494350822287508e-38, PT ;  /* 0x008000000a00780b */ /* 0x000fe20003f2e200 */
[----:B-1----:R-:W-:-:S04]  /*5710*/  @!P0 FMUL R8, R8, 4096 ;  /* 0x4580000008088820 */ /* 0x002fc80000400000 */
[----:B------:R-:W-:-:S04]  /*5720*/  FMUL R9, R8, R8 ;  /* 0x0000000808097220 */ /* 0x000fc80000400000 */
[----:B------:R-:W-:-:S04]  /*5730*/  FMUL R8, R8, R9 ;  /* 0x0000000908087220 */ /* 0x000fc80000400000 */
[----:B------:R-:W-:Y:S01]  /*5740*/  @!P1 FMUL R10, R10, 16777216 ;  /* 0x4b8000000a0a9820 */ /* 0x000fe20000400000 */
[-C--:B------:R-:W-:Y:S01]  /*5750*/  FFMA R23, R23, R8.reuse, R26 ;  /* 0x0000000817177223 */ /* 0x080fe2000000001a */
[-C--:B------:R-:W-:Y:S02]  /*5760*/  FFMA R27, R14, R8.reuse, R27 ;  /* 0x000000080e1b7223 */ /* 0x080fe4000000001b */
[----:B------:R-:W1:Y:S01]  /*5770*/  MUFU.RSQ R9, R10 ;  /* 0x0000000a00097308 */ /* 0x000e620000001400 */
[----:B------:R-:W-:Y:S01]  /*5780*/  FFMA R12, R12, R8, R25 ;  /* 0x000000080c0c7223 */ /* 0x000fe20000000019 */
[----:B0-----:R-:W-:Y:S01]  /*5790*/  FADD R4, -R16, R4 ;  /* 0x0000000410047221 */ /* 0x001fe20000000100 */
[----:B------:R-:W-:Y:S01]  /*57a0*/  FADD R15, -R0, R5 ;  /* 0x00000005000f7221 */ /* 0x000fe20000000100 */
[----:B------:R-:W-:Y:S02]  /*57b0*/  FADD R14, -R16, R7 ;  /* 0x00000007100e7221 */ /* 0x000fe40000000100 */
[----:B------:R-:W-:-:S02]  /*57c0*/  FMUL R11, R4, R4 ;  /* 0x00000004040b7220 */ /* 0x000fc40000400000 */
[----:B------:R-:W-:Y:S02]  /*57d0*/  FMUL R7, R14, R14 ;  /* 0x0000000e0e077220 */ /* 0x000fe40000400000 */
[----:B------:R-:W-:-:S04]  /*57e0*/  FFMA R11, R28, R28, R11 ;  /* 0x0000001c1c0b7223 */ /* 0x000fc8000000000b */
[----:B------:R-:W-:Y:S01]  /*57f0*/  FFMA R11, R15, R15, R11 ;  /* 0x0000000f0f0b7223 */ /* 0x000fe2000000000b */
[----:B-1----:R-:W-:-:S03]  /*5800*/  @!P1 FMUL R9, R9, 4096 ;  /* 0x4580000009099820 */ /* 0x002fc60000400000 */
[----:B------:R-:W-:Y:S01]  /*5810*/  FADD R5, R11, 9.9999997171806853657e-10 ;  /* 0x3089705f0b057421 */ /* 0x000fe20000000000 */
[----:B------:R-:W-:-:S04]  /*5820*/  FMUL R10, R9, R9 ;  /* 0x00000009090a7220 */ /* 0x000fc80000400000 */
[----:B------:R-:W-:Y:S01]  /*5830*/  FSETP.GEU.AND P0, PT, |R5|, 1.175494350822287508e-38, PT ;  /* 0x008000000500780b */ /* 0x000fe20003f0e200 */
[----:B------:R-:W-:Y:S02]  /*5840*/  FMUL R26, R9, R10 ;  /* 0x0000000a091a7220 */ /* 0x000fe40000400000 */
[----:B------:R-:W0:Y:S02]  /*5850*/  LDS.128 R8, [R2+0x4d0] ;  /* 0x0004d00002087984 */ /* 0x000e240000000c00 */
[----:B------:R-:W-:-:S08]  /*5860*/  FFMA R29, R22, R26, R27 ;  /* 0x0000001a161d7223 */ /* 0x000fd0000000001b */
        /* <DEDUP_REMOVED lines=8> */
[----:B------:R-:W-:Y:S01]  /*58f0*/  FADD R22, -R17, R6 ;  /* 0x0000000611167221 */ /* 0x000fe20000000100 */
[----:B0-----:R-:W-:Y:S01]  /*5900*/  FADD R27, -R0, R8 ;  /* 0x00000008001b7221 */ /* 0x001fe20000000100 */
[----:B------:R-:W-:Y:S01]  /*5910*/  FADD R12, -R16, R10 ;  /* 0x0000000a100c7221 */ /* 0x000fe20000000100 */
[-C--:B------:R-:W-:Y:S01]  /*5920*/  FFMA R23, R4, R25.reuse, R5 ;  /* 0x0000001904177223 */ /* 0x080fe20000000005 */
[----:B------:R-:W-:Y:S01]  /*5930*/  FFMA R6, R22, R22, R7 ;  /* 0x0000001616067223 */ /* 0x000fe20000000007 */
[----:B------:R-:W-:Y:S01]  /*5940*/  FFMA R26, R15, R25, R26 ;  /* 0x000000190f1a7223 */ /* 0x000fe2000000001a */
[----:B------:R-:W-:Y:S01]  /*5950*/  FADD R15, -R17, R9 ;  /* 0x00000009110f7221 */ /* 0x000fe20000000100 */
[----:B------:R-:W-:Y:S01]  /*5960*/  FMUL R10, R12, R12 ;  /* 0x0000000c0c0a7220 */ /* 0x000fe20000400000 */
[----:B------:R-:W-:Y:S01]  /*5970*/  FFMA R6, R27, R27, R6 ;  /* 0x0000001b1b067223 */ /* 0x000fe20000000006 */
[----:B------:R-:W-:Y:S01]  /*5980*/  FFMA R13, R28, R25, R29 ;  /* 0x000000191c0d7223 */ /* 0x000fe2000000001d */
[----:B------:R-:W-:Y:S01]  /*5990*/  FADD R25, -R0, R11 ;  /* 0x0000000b00197221 */ /* 0x000fe20000000100 */
[----:B------:R-:W-:Y:S01]  /*59a0*/  FFMA R10, R15, R15, R10 ;  /* 0x0000000f0f0a7223 */ /* 0x000fe2000000000a */
[----:B------:R-:W-:-:S02]  /*59b0*/  FADD R8, R6, 9.9999997171806853657e-10 ;  /* 0x3089705f06087421 */ /* 0x000fc40000000000 */
[----:B------:R-:W0:Y:S01]  /*59c0*/  LDS.128 R4, [R2+0x4f0] ;  /* 0x0004f00002047984 */ /* 0x000e220000000c00 */
[----:B------:R-:W-:Y:S02]  /*59d0*/  FFMA R10, R25, R25, R10 ;  /* 0x00000019190a7223 */ /* 0x000fe4000000000a */
[----:B------:R-:W-:Y:S02]  /*59e0*/  FSETP.GEU.AND P0, PT, |R8|, 1.175494350822287508e-38, PT ;  /* 0x008000000800780b */ /* 0x000fe40003f0e200 */
[----:B------:R-:W-:-:S05]  /*59f0*/  FADD R10, R10, 9.9999997171806853657e-10 ;  /* 0x3089705f0a0a7421 */ /* 0x000fca0000000000 */
[----:B------:R-:W-:Y:S01]  /*5a00*/  FSETP.GEU.AND P1, PT, |R10|, 1.175494350822287508e-38, PT ;  /* 0x008000000a00780b */ /* 0x000fe20003f2e200 */
[----:B-1----:R-:W-:-:S05]  /*5a10*/  FADD R24, -R17, R24 ;  /* 0x0000001811187221 */ /* 0x002fca0000000100 */
[----:B------:R-:W-:-:S04]  /*5a20*/  @!P0 FMUL R8, R8, 16777216 ;  /* 0x4b80000008088820 */ /* 0x000fc80000400000 */
[----:B------:R-:W1:Y:S03]  /*5a30*/  MUFU.RSQ R9, R8 ;  /* 0x0000000800097308 */ /* 0x000e660000001400 */
[----:B------:R-:W-:-:S05]  /*5a40*/  @!P1 FMUL R10, R10, 16777216 ;  /* 0x4b8000000a0a9820 */ /* 0x000fca0000400000 */
        /* <DEDUP_REMOVED lines=11> */
[----:B------:R-:W-:Y:S01]  /*5b00*/  FMUL R13, R8, R8 ;  /* 0x00000008080d7220 */ /* 0x000fe20000400000 */
[----:B------:R-:W-:Y:S01]  /*5b10*/  FFMA R29, R14, R9, R23 ;  /* 0x000000090e1d7223 */ /* 0x000fe20000000017 */
[----:B------:R-:W-:Y:S01]  /*5b20*/  FFMA R28, R5, R5, R28 ;  /* 0x00000005051c7223 */ /* 0x000fe2000000001c */
[----:B------:R-:W-:Y:S01]  /*5b30*/  FFMA R26, R27, R9, R26 ;  /* 0x000000091b1a7223 */ /* 0x000fe2000000001a */
[----:B------:R-:W-:-:S02]  /*5b40*/  FMUL R13, R8, R13 ;  /* 0x0000000d080d7220 */ /* 0x000fc40000400000 */
[----:B------:R-:W-:Y:S01]  /*5b50*/  FADD R28, R28, 9.9999997171806853657e-10 ;  /* 0x3089705f1c1c7421 */ /* 0x000fe20000000000 */
[----:B------:R-:W0:Y:S01]  /*5b60*/  LDS.128 R8, [R2+0x500] ;  /* 0x0005000002087984 */ /* 0x000e220000000c00 */
[-C--:B------:R-:W-:Y:S01]  /*5b70*/  FFMA R15, R15, R13.reuse, R22 ;  /* 0x0000000d0f0f7223 */ /* 0x080fe20000000016 */
[-C--:B------:R-:W-:Y:S01]  /*5b80*/  FFMA R27, R12, R13.reuse, R29 ;  /* 0x0000000d0c1b7223 */ /* 0x080fe2000000001d */
[----:B------:R-:W-:Y:S01]  /*5b90*/  FFMA R22, R25, R13, R26 ;  /* 0x0000000d19167223 */ /* 0x000fe2000000001a */
[----:B------:R-:W-:Y:S01]  /*5ba0*/  FSETP.GEU.AND P0, PT, |R28|, 1.175494350822287508e-38, PT ;  /* 0x008000001c00780b */ /* 0x000fe20003f0e200 */
[----:B------:R-:W-:Y:S01]  /*5bb0*/  FADD R29, -R17, R6 ;  /* 0x00000006111d7221 */ /* 0x000fe20000000100 */
[----:B------:R-:W-:-:S04]  /*5bc0*/  FMUL R6, R7, R7 ;  /* 0x0000000707067220 */ /* 0x000fc80000400000 */
[----:B------:R-:W-:-:S07]  /*5bd0*/  FFMA R25, R29, R29, R6 ;  /* 0x0000001d1d197223 */ /* 0x000fce0000000006 */
        /* <DEDUP_REMOVED lines=56> */
[----:B------:R-:W0:Y:S01]  /*5f60*/  LDS.128 R4, [R2+0x540] ;  /* 0x0005400002047984 */ /* 0x000e220000000c00 */
[----:B-1----:R-:W-:Y:S01]  /*5f70*/  FADD R8, -R0, R8 ;  /* 0x0000000800087221 */ /* 0x002fe20000000100 */
        /* <DEDUP_REMOVED lines=10> */
[----:B------:R-:W-:-:S04]  /*6020*/  @!P0 FMUL R28, R28, 16777216 ;  /* 0x4b8000001c1c8820 */ /* 0x000fc80000400000 */
[----:B------:R1:W2:Y:S01]  /*6030*/  MUFU.RSQ R27, R28 ;  /* 0x0000001c001b7308 */ /* 0x0002a20000001400 */
[----:B0-----:R-:W-:Y:S01]  /*6040*/  FADD R13, -R16, R5 ;  /* 0x00000005100d7221 */ /* 0x001fe20000000100 */
[----:B------:R-:W-:Y:S01]  /*6050*/  FFMA R5, R9, R9, R14 ;  /* 0x0000000909057223 */ /* 0x000fe2000000000e */
[----:B------:R-:W-:Y:S01]  /*6060*/  FADD R26, -R17, R4 ;  /* 0x00000004111a7221 */ /* 0x000fe20000000100 */
[----:B------:R-:W-:Y:S01]  /*6070*/  FADD R14, -R0, R6 ;  /* 0x00000006000e7221 */ /* 0x000fe20000000100 */
[----:B------:R-:W-:Y:S01]  /*6080*/  FMUL R11, R13, R13 ;  /* 0x0000000d0d0b7220 */ /* 0x000fe20000400000 */
[----:B------:R-:W-:-:S03]  /*6090*/  FFMA R5, R24, R24, R5 ;  /* 0x0000001818057223 */ /* 0x000fc60000000005 */
[----:B------:R-:W-:Y:S01]  /*60a0*/  FFMA R11, R26, R26, R11 ;  /* 0x0000001a1a0b7223 */ /* 0x000fe2000000000b */
[----:B-1----:R-:W-:Y:S01]  /*60b0*/  FADD R28, R5, 9.9999997171806853657e-10 ;  /* 0x3089705f051c7421 */ /* 0x002fe20000000000 */
[----:B--2---:R-:W-:Y:S02]  /*60c0*/  @!P0 FMUL R27, R27, 4096 ;  /* 0x458000001b1b8820 */ /* 0x004fe40000400000 */
[----:B------:R-:W-:Y:S02]  /*60d0*/  FFMA R5, R14, R14, R11 ;  /* 0x0000000e0e057223 */ /* 0x000fe4000000000b */
[----:B------:R-:W-:Y:S01]  /*60e0*/  FMUL R4, R27, R27 ;  /* 0x0000001b1b047220 */ /* 0x000fe20000400000 */
[----:B------:R-:W-:-:S03]  /*60f0*/  FSETP.GEU.AND P0, PT, |R28|, 1.175494350822287508e-38, PT ;  /* 0x008000001c00780b */ /* 0x000fc60003f0e200 */
[----:B------:R-:W-:Y:S01]  /*6100*/  FMUL R11, R27, R4 ;  /* 0x000000041b0b7220 */ /* 0x000fe20000400000 */
[----:B------:R-:W-:Y:S02]  /*6110*/  FADD R27, R5, 9.9999997171806853657e-10 ;  /* 0x3089705f051b7421 */ /* 0x000fe40000000000 */
[----:B------:R-:W0:Y:S01]  /*6120*/  LDS.64 R4, [R2+0x550] ;  /* 0x0005500002047984 */ /* 0x000e220000000a00 */
[-C--:B------:R-:W-:Y:S01]  /*6130*/  FFMA R22, R22, R11.reuse, R15 ;  /* 0x0000000b16167223 */ /* 0x080fe2000000000f */
[-C--:B------:R-:W-:Y:S01]  /*6140*/  FFMA R23, R12, R11.reuse, R23 ;  /* 0x0000000b0c177223 */ /* 0x080fe20000000017 */
[----:B------:R-:W-:Y:S01]  /*6150*/  FSETP.GEU.AND P1, PT, |R27|, 1.175494350822287508e-38, PT ;  /* 0x008000001b00780b */ /* 0x000fe20003f2e200 */
[----:B------:R-:W-:-:S03]  /*6160*/  FFMA R25, R8, R11, R25 ;  /* 0x0000000b08197223 */ /* 0x000fc60000000019 */
[----:B------:R-:W-:-:S04]  /*6170*/  @!P0 FMUL R28, R28, 16777216 ;  /* 0x4b8000001c1c8820 */ /* 0x000fc80000400000 */
[----:B------:R-:W1:Y:S05]  /*6180*/  MUFU.RSQ R15, R28 ;  /* 0x0000001c000f7308 */ /* 0x000e6a0000001400 */
        /* <DEDUP_REMOVED lines=8> */
[----:B------:R-:W-:Y:S01]  /*6210*/  FMUL R11, R6, R6 ;  /* 0x00000006060b7220 */ /* 0x000fe20000400000 */
[-C--:B------:R-:W-:Y:S01]  /*6220*/  FFMA R29, R9, R15.reuse, R22 ;  /* 0x0000000f091d7223 */ /* 0x080fe20000000016 */
[----:B0-----:R-:W-:Y:S01]  /*6230*/  FADD R22, -R16, R4 ;  /* 0x0000000410167221 */ /* 0x001fe20000000100 */
[----:B------:R-:W-:Y:S01]  /*6240*/  FFMA R25, R24, R15, R25 ;  /* 0x0000000f18197223 */ /* 0x000fe20000000019 */
[----:B------:R-:W-:Y:S02]  /*6250*/  FMUL R23, R6, R11 ;  /* 0x0000000b06177220 */ /* 0x000fe40000400000 */
[----:B------:R-:W0:Y:S01]  /*6260*/  LDS.128 R8, [R2+0x560] ;  /* 0x0005600002087984 */ /* 0x000e220000000c00 */
[----:B------:R-:W-:Y:S01]  /*6270*/  FMUL R4, R22, R22 ;  /* 0x0000001616047220 */ /* 0x000fe20000400000 */
        /* <DEDUP_REMOVED lines=373> */
[----:B------:R-:W-:Y:S01]  /*79d0*/  FADD R12, -R16, R7 ;  /* 0x00000007100c7221 */ /* 0x000fe20000000100 */
[----:B------:R-:W-:Y:S01]  /*79e0*/  FADD R15, -R17, R6 ;  /* 0x00000006110f7221 */ /* 0x000fe20000000100 */
[----:B------:R-:W-:Y:S01]  /*79f0*/  FFMA R11, R5, R5, R11 ;  /* 0x00000005050b7223 */ /* 0x000fe2000000000b */
[----:B------:R-:W-:Y:S01]  /*7a00*/  FMUL R27, R10, R27 ;  /* 0x0000001b0a1b7220 */ /* 0x000fe20000400000 */
[----:B------:R-:W-:-:S02]  /*7a10*/  FMUL R6, R12, R12 ;  /* 0x0000000c0c067220 */ /* 0x000fc40000400000 */
[----:B------:R-:W-:Y:S01]  /*7a20*/  FADD R29, R11, 9.9999997171806853657e-10 ;  /* 0x3089705f0b1d7421 */ /* 0x000fe20000000000 */
[----:B------:R-:W-:Y:S01]  /*7a30*/  FFMA R13, R13, R27, R28 ;  /* 0x0000001b0d0d7223 */ /* 0x000fe2000000001c */
[----:B------:R-:W0:Y:S01]  /*7a40*/  LDS.128 R8, [R2+0x6b0] ;  /* 0x0006b00002087984 */ /* 0x000e220000000c00 */
[----:B------:R-:W-:Y:S01]  /*7a50*/  FFMA R6, R15, R15, R6 ;  /* 0x0000000f0f067223 */ /* 0x000fe20000000006 */
[----:B------:R-:W-:Y:S01]  /*7a60*/  FFMA R23, R23, R27, R24 ;  /* 0x0000001b17177223 */ /* 0x000fe20000000018 */
[----:B------:R-:W-:Y:S01]  /*7a70*/  FSETP.GEU.AND P0, PT, |R29|, 1.175494350822287508e-38, PT ;  /* 0x008000001d00780b */ /* 0x000fe20003f0e200 */
[----:B------:R-:W1:-:S12]  /*7a80*/  LDS R24, [R2+0x6cc] ;  /* 0x0006cc0002187984 */ /* 0x000e580000000800 */
[----:B------:R-:W-:-:S04]  /*7a90*/  @!P0 FMUL R29, R29, 16777216 ;  /* 0x4b8000001d1d8820 */ /* 0x000fc80000400000 */
[----:B------:R-:W2:Y:S02]  /*7aa0*/  MUFU.RSQ R26, R29 ;  /* 0x0000001d001a7308 */ /* 0x000ea40000001400 */
[----:B--2---:R-:W-:Y:S01]  /*7ab0*/  @!P0 FMUL R26, R26, 4096 ;  /* 0x458000001a1a8820 */ /* 0x004fe20000400000 */
[----:B0-----:R-:W-:-:S03]  /*7ac0*/  FADD R8, -R0, R8 ;  /* 0x0000000800087221 */ /* 0x001fc60000000100 */
[----:B------:R-:W-:Y:S01]  /*7ad0*/  FMUL R7, R26, R26 ;  /* 0x0000001a1a077220 */ /* 0x000fe20000400000 */
[----:B------:R-:W-:Y:S01]  /*7ae0*/  FFMA R28, R8, R8, R6 ;  /* 0x00000008081c7223 */ /* 0x000fe20000000006 */
[----:B------:R-:W-:Y:S02]  /*7af0*/  FFMA R6, R22, R27, R25 ;  /* 0x0000001b16067223 */ /* 0x000fe40000000019 */
[----:B------:R-:W-:Y:S01]  /*7b00*/  FMUL R26, R26, R7 ;  /* 0x000000071a1a7220 */ /* 0x000fe20000400000 */
[----:B-1----:R-:W-:Y:S01]  /*7b10*/  FADD R24, -R17, R24 ;  /* 0x0000001811187221 */ /* 0x002fe20000000100 */
[----:B------:R-:W-:Y:S02]  /*7b20*/  FADD R28, R28, 9.9999997171806853657e-10 ;  /* 0x3089705f1c1c7421 */ /* 0x000fe40000000000 */
[-C--:B------:R-:W-:Y:S01]  /*7b30*/  FFMA R25, R4, R26.reuse, R13 ;  /* 0x0000001a04197223 */ /* 0x080fe2000000000d */
[-C--:B------:R-:W-:Y:S01]  /*7b40*/  FFMA R27, R5, R26.reuse, R6 ;  /* 0x0000001a051b7223 */ /* 0x080fe20000000006 */
[----:B------:R-:W-:Y:S01]  /*7b50*/  FFMA R22, R14, R26, R23 ;  /* 0x0000001a0e167223 */ /* 0x000fe20000000017 */
[----:B------:R-:W0:Y:S01]  /*7b60*/  LDS.128 R4, [R2+0x6d0] ;  /* 0x0006d00002047984 */ /* 0x000e220000000c00 */
[----:B------:R-:W-:Y:S01]  /*7b70*/  FSETP.GEU.AND P0, PT, |R28|, 1.175494350822287508e-38, PT ;  /* 0x008000001c00780b */ /* 0x000fe20003f0e200 */
[----:B------:R-:W-:Y:S01]  /*7b80*/  FADD R14, -R16, R10 ;  /* 0x0000000a100e7221 */ /* 0x000fe20000000100 */
[----:B------:R-:W-:Y:S01]  /*7b90*/  FADD R23, -R17, R9 ;  /* 0x0000000911177221 */ /* 0x000fe20000000100 */
[----:B------:R-:W-:-:S02]  /*7ba0*/  FADD R26, -R0, R11 ;  /* 0x0000000b001a7221 */ /* 0x000fc40000000100 */
[----:B------:R-:W-:-:S04]  /*7bb0*/  FMUL R10, R14, R14 ;  /* 0x0000000e0e0a7220 */ /* 0x000fc80000400000 */
[----:B------:R-:W-:-:S04]  /*7bc0*/  FFMA R9, R23, R23, R10 ;  /* 0x0000001717097223 */ /* 0x000fc8000000000a */
[----:B------:R-:W-:Y:S01]  /*7bd0*/  @!P0 FMUL R28, R28, 16777216 ;  /* 0x4b8000001c1c8820 */ /* 0x000fe20000400000 */
[----:B------:R-:W-:-:S03]  /*7be0*/  FFMA R9, R26, R26, R9 ;  /* 0x0000001a1a097223 */ /* 0x000fc60000000009 */
[----:B------:R-:W1:Y:S01]  /*7bf0*/  MUFU.RSQ R10, R28 ;  /* 0x0000001c000a7308 */ /* 0x000e620000001400 */
[----:B------:R-:W-:-:S05]  /*7c00*/  FADD R29, R9, 9.9999997171806853657e-10 ;  /* 0x3089705f091d7421 */ /* 0x000fca0000000000 */
[----:B------:R-:W-:Y:S01]  /*7c10*/  FSETP.GEU.AND P1, PT, |R29|, 1.175494350822287508e-38, PT ;  /* 0x008000001d00780b */ /* 0x000fe20003f2e200 */
[----:B-1----:R-:W-:-:S12]  /*7c20*/  @!P0 FMUL R10, R10, 4096 ;  /* 0x458000000a0a8820 */ /* 0x002fd80000400000 */
[----:B------:R-:W-:Y:S01]  /*7c30*/  @!P1 FMUL R29, R29, 16777216 ;  /* 0x4b8000001d1d9820 */ /* 0x000fe20000400000 */
[----:B------:R-:W-:Y:S01]  /*7c40*/  FMUL R11, R10, R10 ;  /* 0x0000000a0a0b7220 */ /* 0x000fe20000400000 */
[----:B0-----:R-:W-:Y:S02]  /*7c50*/  FADD R4, -R16, R4 ;  /* 0x0000000410047221 */ /* 0x001fe40000000100 */
[----:B------:R0:W1:Y:S01]  /*7c60*/  MUFU.RSQ R9, R29 ;  /* 0x0000001d00097308 */ /* 0x0000620000001400 */
[----:B------:R-:W-:Y:S01]  /*7c70*/  FADD R13, -R0, R5 ;  /* 0x00000005000d7221 */ /* 0x000fe20000000100 */
[----:B------:R-:W-:Y:S01]  /*7c80*/  FMUL R10, R10, R11 ;  /* 0x0000000b0a0a7220 */ /* 0x000fe20000400000 */
[----:B------:R-:W-:-:S03]  /*7c90*/  FMUL R11, R4, R4 ;  /* 0x00000004040b7220 */ /* 0x000fc60000400000 */
[----:B------:R-:W-:Y:S01]  /*7ca0*/  FFMA R25, R12, R10, R25 ;  /* 0x0000000a0c197223 */ /* 0x000fe20000000019 */
[----:B------:R-:W-:Y:S01]  /*7cb0*/  FFMA R28, R24, R24, R11 ;  /* 0x00000018181c7223 */ /* 0x000fe2000000000b */
[-C--:B------:R-:W-:Y:S01]  /*7cc0*/  FFMA R22, R15, R10.reuse, R22 ;  /* 0x0000000a0f167223 */ /* 0x080fe20000000016 */
[----:B0-----:R-:W-:Y:S02]  /*7cd0*/  FFMA R29, R8, R10, R27 ;  /* 0x0000000a081d7223 */ /* 0x001fe4000000001b */
[----:B------:R-:W-:-:S04]  /*7ce0*/  FFMA R28, R13, R13, R28 ;  /* 0x0000000d0d1c7223 */ /* 0x000fc8000000001c */
[----:B------:R-:W-:Y:S01]  /*7cf0*/  FADD R5, R28, 9.9999997171806853657e-10 ;  /* 0x3089705f1c057421 */ /* 0x000fe20000000000 */
[----:B-1----:R-:W-:-:S04]  /*7d00*/  @!P1 FMUL R9, R9, 4096 ;  /* 0x4580000009099820 */ /* 0x002fc80000400000 */
[----:B------:R-:W-:Y:S01]  /*7d10*/  FSETP.GEU.AND P0, PT, |R5|, 1.175494350822287508e-38, PT ;  /* 0x008000000500780b */ /* 0x000fe20003f0e200 */
[----:B------:R-:W-:-:S04]  /*7d20*/  FMUL R12, R9, R9 ;  /* 0x00000009090c7220 */ /* 0x000fc80000400000 */
[----:B------:R-:W-:Y:S02]  /*7d30*/  FMUL R15, R9, R12 ;  /* 0x0000000c090f7220 */ /* 0x000fe40000400000 */
[----:B------:R-:W0:Y:S02]  /*7d40*/  LDS.128 R8, [R2+0x6e0] ;  /* 0x0006e00002087984 */ /* 0x000e240000000c00 */
[-C--:B------:R-:W-:Y:S01]  /*7d50*/  FFMA R25, R14, R15.reuse, R25 ;  /* 0x0000000f0e197223 */ /* 0x080fe20000000019 */
[-C--:B------:R-:W-:Y:S01]  /*7d60*/  FFMA R27, R23, R15.reuse, R22 ;  /* 0x0000000f171b7223 */ /* 0x080fe20000000016 */
[----:B------:R-:W-:Y:S01]  /*7d70*/  FFMA R26, R26, R15, R29 ;  /* 0x0000000f1a1a7223 */ /* 0x000fe2000000001d */
[----:B------:R-:W-:Y:S01]  /*7d80*/  FADD R14, -R16, R7 ;  /* 0x00000007100e7221 */ /* 0x000fe20000000100 */
[----:B------:R-:W-:Y:S01]  /*7d90*/  @!P0 FMUL R5, R5, 16777216 ;  /* 0x4b80000005058820 */ /* 0x000fe20000400000 */
[----:B------:R-:W-:Y:S02]  /*7da0*/  FADD R23, -R17, R6 ;  /* 0x0000000611177221 */ /* 0x000fe40000000100 */
[----:B------:R-:W-:Y:S01]  /*7db0*/  FMUL R6, R14, R14 ;  /* 0x0000000e0e067220 */ /* 0x000fe20000400000 */
[----:B------:R-:W1:Y:S03]  /*7dc0*/  MUFU.RSQ R12, R5 ;  /* 0x00000005000c7308 */ /* 0x000e660000001400 */
[----:B------:R-:W-:Y:S01]  /*7dd0*/  FFMA R29, R23, R23, R6 ;  /* 0x00000017171d7223 */ /* 0x000fe20000000006 */
[----:B-1----:R-:W-:-:S04]  /*7de0*/  @!P0 FMUL R12, R12, 4096 ;  /* 0x458000000c0c8820 */ /* 0x002fc80000400000 */
[----:B------:R-:W-:-:S04]  /*7df0*/  FMUL R15, R12, R12 ;  /* 0x0000000c0c0f7220 */ /* 0x000fc80000400000 */
[----:B------:R-:W-:-:S04]  /*7e00*/  FMUL R15, R12, R15 ;  /* 0x0000000f0c0f7220 */ /* 0x000fc80000400000 */
[-C--:B------:R-:W-:Y:S01]  /*7e10*/  FFMA R25, R4, R15.reuse, R25 ;  /* 0x0000000f04197223 */ /* 0x080fe20000000019 */
[----:B0-----:R-:W-:Y:S01]  /*7e20*/  FADD R22, -R0, R8 ;  /* 0x0000000800167221 */ /* 0x001fe20000000100 */
[----:B------:R-:W0:Y:S01]  /*7e30*/  LDS.128 R4, [R2+0x6f0] ;  /* 0x0006f00002047984 */ /* 0x000e220000000c00 */
[----:B------:R-:W-:Y:S01]  /*7e40*/  FADD R10, -R16, R10 ;  /* 0x0000000a100a7221 */ /* 0x000fe20000000100 */
[----:B------:R-:W-:Y:S01]  /*7e50*/  FADD R12, -R17, R9 ;  /* 0x00000009110c7221 */ /* 0x000fe20000000100 */
[----:B------:R-:W-:Y:S01]  /*7e60*/  FFMA R29, R22, R22, R29 ;  /* 0x00000016161d7223 */ /* 0x000fe2000000001d */
[-C--:B------:R-:W-:Y:S01]  /*7e70*/  FFMA R8, R24, R15.reuse, R27 ;  /* 0x0000000f18087223 */ /* 0x080fe2000000001b */
[----:B------:R-:W-:Y:S01]  /*7e80*/  FMUL R9, R10, R10 ;  /* 0x0000000a0a097220 */ /* 0x000fe20000400000 */
        /* <DEDUP_REMOVED lines=23> */
[----:B0-----:R-:W-:Y:S01]  /*8000*/  @!P1 FMUL R5, R5, 4096 ;  /* 0x4580000005059820 */ /* 0x001fe20000400000 */
[----:B------:R-:W0:Y:S02]  /*8010*/  LDS.64 R8, [R2+0x708] ;  /* 0x0007080002087984 */ /* 0x000e240000000a00 */
[----:B------:R-:W-:Y:S01]  /*8020*/  FSETP.GEU.AND P0, PT, |R27|, 1.175494350822287508e-38, PT ;  /* 0x008000001b00780b */ /* 0x000fe20003f0e200 */
[-C--:B------:R-:W-:Y:S01]  /*8030*/  FFMA R28, R14, R4.reuse, R25 ;  /* 0x000000040e1c7223 */ /* 0x080fe20000000019 */
[----:B------:R-:W-:Y:S01]  /*8040*/  FMUL R6, R5, R5 ;  /* 0x0000000505067220 */ /* 0x000fe20000400000 */
[----:B------:R-:W-:-:S03]  /*8050*/  FFMA R29, R22, R4, R29 ;  /* 0x00000004161d7223 */ /* 0x000fc6000000001d */
        /* <DEDUP_REMOVED lines=111> */
[----:B------:R-:W0:Y:S01]  /*8750*/  LDS R23, [R2+0x770] ;  /* 0x0007700002177984 */ /* 0x000e220000000800 */
[----:B------:R-:W-:Y:S01]  /*8760*/  FFMA R13, R13, R10, R28 ;  /* 0x0000000a0d0d7223 */ /* 0x000fe2000000001c */
[----:B------:R-:W-:Y:S01]  /*8770*/  FFMA R11, R22, R22, R11 ;  /* 0x00000016160b7223 */ /* 0x000fe2000000000b */
[----:B------:R-:W-:Y:S01]  /*8780*/  FMUL R5, R25, R25 ;  /* 0x0000001919057220 */ /* 0x000fe20000400000 */
[----:B------:R-:W-:-:S02]  /*8790*/  FFMA R15, R15, R10, R26 ;  /* 0x0000000a0f0f7223 */ /* 0x000fc4000000001a */
[----:B------:R-:W-:Y:S01]  /*87a0*/  FFMA R11, R24, R24, R11 ;  /* 0x00000018180b7223 */ /* 0x000fe2000000000b */
[----:B------:R-:W-:-:S03]  /*87b0*/  FMUL R25, R25, R5 ;  /* 0x0000000519197220 */ /* 0x000fc60000400000 */
        /* <DEDUP_REMOVED lines=12> */
[----:B0-----:R-:W-:-:S04]  /*8880*/  FADD R23, -R0, R23 ;  /* 0x0000001700177221 */ /* 0x001fc80000000100 */
[----:B------:R-:W-:-:S04]  /*8890*/  FFMA R6, R23, R23, R6 ;  /* 0x0000001717067223 */ /* 0x000fc80000000006 */
[----:B------:R-:W-:Y:S01]  /*88a0*/  FADD R15, R6, 9.9999997171806853657e-10 ;  /* 0x3089705f060f7421 */ /* 0x000fe20000000000 */
[----:B--2---:R-:W-:-:S04]  /*88b0*/  @!P0 FMUL R26, R26, 4096 ;  /* 0x458000001a1a8820 */ /* 0x004fc80000400000 */
[C---:B------:R-:W-:Y:S01]  /*88c0*/  FMUL R25, R26.reuse, R26 ;  /* 0x0000001a1a197220 */ /* 0x040fe20000400000 */
[----:B------:R-:W-:Y:S01]  /*88d0*/  FSETP.GEU.AND P0, PT, |R15|, 1.175494350822287508e-38, PT ;  /* 0x008000000f00780b */ /* 0x000fe20003f0e200 */
[----:B-1----:R-:W-:Y:S02]  /*88e0*/  FADD R28, -R17, R11 ;  /* 0x0000000b111c7221 */ /* 0x002fe40000000100 */
        /* <DEDUP_REMOVED lines=50> */
[-C--:B------:R-:W-:Y:S01]  /*8c10*/  FFMA R13, R28, R25.reuse, R29 ;  /* 0x000000191c0d7223 */ /* 0x080fe2000000001d */
[----:B------:R-:W-:Y:S01]  /*8c20*/  FFMA R25, R15, R25, R26 ;  /* 0x000000190f197223 */ /* 0x000fe2000000001a */
[----:B------:R-:W-:Y:S01]  /*8c30*/  FADD R15, -R17, R9 ;  /* 0x00000009110f7221 */ /* 0x000fe20000000100 */
[----:B------:R-:W-:Y:S01]  /*8c40*/  FFMA R7, R8, R8, R7 ;  /* 0x0000000808077223 */ /* 0x000fe20000000007 */
[----:B------:R-:W-:Y:S01]  /*8c50*/  FMUL R10, R12, R12 ;  /* 0x0000000c0c0a7220 */ /* 0x000fe20000400000 */
[----:B------:R-:W-:-:S02]  /*8c60*/  FADD R26, -R0, R11 ;  /* 0x0000000b001a7221 */ /* 0x000fc40000000100 */
        /* <DEDUP_REMOVED lines=39> */
[----:B0-----:R-:W-:Y:S01]  /*8ee0*/  FADD R8, -R0, R8 ;  /* 0x0000000800087221 */ /* 0x001fe20000000100 */
[----:B------:R-:W-:Y:S02]  /*8ef0*/  FADD R22, -R17, R9 ;  /* 0x0000000911167221 */ /* 0x000fe40000000100 */
[----:B------:R-:W-:Y:S01]  /*8f00*/  FMUL R14, R23, R23 ;  /* 0x00000017170e7220 */ /* 0x000fe20000400000 */
[----:B------:R-:W-:-:S03]  /*8f10*/  FFMA R29, R8, R8, R29 ;  /* 0x00000008081d7223 */ /* 0x000fc6000000001d */
[----:B------:R-:W-:Y:S01]  /*8f20*/  FMUL R23, R23, R14 ;  /* 0x0000000e17177220 */ /* 0x000fe20000400000 */
[----:B------:R-:W-:-:S03]  /*8f30*/  FADD R29, R29, 9.9999997171806853657e-10 ;  /* 0x3089705f1d1d7421 */ /* 0x000fc60000000000 */
[-C--:B------:R-:W-:Y:S01]  /*8f40*/  FFMA R24, R24, R23.reuse, R15 ;  /* 0x0000001718187223 */ /* 0x080fe2000000000f */
[-C--:B------:R-:W-:Y:S01]  /*8f50*/  FFMA R6, R4, R23.reuse, R25 ;  /* 0x0000001704067223 */ /* 0x080fe20000000019 */
[----:B------:R-:W0:Y:S01]  /*8f60*/  LDS.128 R12, [R2+0x7e0] ;  /* 0x0007e000020c7984 */ /* 0x000e220000000c00 */
[----:B------:R-:W-:Y:S01]  /*8f70*/  FADD R4, -R16, R10 ;  /* 0x0000000a10047221 */ /* 0x000fe20000000100 */
[----:B------:R-:W-:Y:S01]  /*8f80*/  FADD R25, -R0, R11 ;  /* 0x0000000b00197221 */ /* 0x000fe20000000100 */
[----:B------:R-:W-:Y:S01]  /*8f90*/  FSETP.GEU.AND P0, PT, |R29|, 1.175494350822287508e-38, PT ;  /* 0x008000001d00780b */ /* 0x000fe20003f0e200 */
[----:B------:R-:W-:Y:S01]  /*8fa0*/  FFMA R23, R5, R23, R26 ;  /* 0x0000001705177223 */ /* 0x000fe2000000001a */
        /* <DEDUP_REMOVED lines=10> */
[----:B0-----:R-:W-:Y:S01]  /*9050*/  FADD R13, -R16, R13 ;  /* 0x0000000d100d7221 */ /* 0x001fe20000000100 */
[----:B------:R-:W-:Y:S01]  /*9060*/  FADD R15, -R17, R12 ;  /* 0x0000000c110f7221 */ /* 0x000fe20000000100 */
[----:B------:R-:W-:Y:S02]  /*9070*/  FADD R14, -R0, R14 ;  /* 0x0000000e000e7221 */ /* 0x000fe40000000100 */
[----:B------:R-:W-:-:S04]  /*9080*/  FMUL R12, R13, R13 ;  /* 0x0000000d0d0c7220 */ /* 0x000fc80000400000 */
[----:B------:R-:W-:Y:S01]  /*9090*/  FFMA R5, R15, R15, R12 ;  /* 0x0000000f0f057223 */ /* 0x000fe2000000000c */
[----:B------:R-:W-:-:S03]  /*90a0*/  FMUL R12, R9, R9 ;  /* 0x00000009090c7220 */ /* 0x000fc60000400000 */
[----:B------:R-:W-:Y:S01]  /*90b0*/  FFMA R5, R14, R14, R5 ;  /* 0x0000000e0e057223 */ /* 0x000fe20000000005 */
[----:B------:R-:W-:-:S03]  /*90c0*/  FMUL R9, R9, R12 ;  /* 0x0000000c09097220 */ /* 0x000fc60000400000 */
[----:B------:R-:W-:Y:S01]  /*90d0*/  FADD R5, R5, 9.9999997171806853657e-10 ;  /* 0x3089705f05057421 */ /* 0x000fe20000000000 */
[----:B-1----:R-:W-:Y:S01]  /*90e0*/  @!P1 FMUL R11, R11, 4096 ;  /* 0x458000000b0b9820 */ /* 0x002fe20000400000 */
[-C--:B------:R-:W-:Y:S01]  /*90f0*/  FFMA R26, R7, R9.reuse, R6 ;  /* 0x00000009071a7223 */ /* 0x080fe20000000006 */
[----:B------:R-:W-:Y:S01]  /*9100*/  FFMA R29, R27, R9, R24 ;  /* 0x000000091b1d7223 */ /* 0x000fe20000000018 */
[----:B------:R-:W0:Y:S01]  /*9110*/  LDS.64 R6, [R2+0x7f8] ;  /* 0x0007f80002067984 */ /* 0x000e220000000a00 */
[----:B------:R-:W-:Y:S01]  /*9120*/  FSETP.GEU.AND P0, PT, |R5|, 1.175494350822287508e-38, PT ;  /* 0x008000000500780b */ /* 0x000fe20003f0e200 */
[----:B------:R-:W-:Y:S01]  /*9130*/  FMUL R10, R11, R11 ;  /* 0x0000000b0b0a7220 */ /* 0x000fe20000400000 */
[----:B------:R-:W-:-:S03]  /*9140*/  FFMA R28, R8, R9, R23 ;  /* 0x00000009081c7223 */ /* 0x000fc60000000017 */
[----:B------:R-:W-:Y:S02]  /*9150*/  FMUL R27, R11, R10 ;  /* 0x0000000a0b1b7220 */ /* 0x000fe40000400000 */
[----:B------:R-:W1:Y:S02]  /*9160*/  LDS.128 R8, [R2+0x800] ;  /* 0x0008000002087984 */ /* 0x000e640000000c00 */
[-C--:B------:R-:W-:Y:S01]  /*9170*/  FFMA R22, R22, R27.reuse, R29 ;  /* 0x0000001b16167223 */ /* 0x080fe2000000001d */
[-C--:B------:R-:W-:Y:S01]  /*9180*/  FFMA R26, R4, R27.reuse, R26 ;  /* 0x0000001b041a7223 */ /* 0x080fe2000000001a */
[----:B------:R-:W-:Y:S02]  /*9190*/  FFMA R25, R25, R27, R28 ;  /* 0x0000001b19197223 */ /* 0x000fe4000000001c */
[----:B------:R-:W-:-:S04]  /*91a0*/  @!P0 FMUL R5, R5, 16777216 ;  /* 0x4b80000005058820 */ /* 0x000fc80000400000 */
[----:B------:R-:W2:Y:S02]  /*91b0*/  MUFU.RSQ R24, R5 ;  /* 0x0000000500187308 */ /* 0x000ea40000001400 */
[----:B--2---:R-:W-:-:S04]  /*91c0*/  @!P0 FMUL R24, R24, 4096 ;  /* 0x4580000018188820 */ /* 0x004fc80000400000 */
[----:B------:R-:W-:Y:S01]  /*91d0*/  FMUL R23, R24, R24 ;  /* 0x0000001818177220 */ /* 0x000fe20000400000 */
[----:B0-----:R-:W-:-:S03]  /*91e0*/  FADD R12, -R16, R7 ;  /* 0x00000007100c7221 */ /* 0x001fc60000000100 */
[----:B------:R-:W-:Y:S01]  /*91f0*/  FMUL R24, R24, R23 ;  /* 0x0000001718187220 */ /* 0x000fe20000400000 */
[----:B------:R-:W-:-:S03]  /*9200*/  FMUL R23, R12, R12 ;  /* 0x0000000c0c177220 */ /* 0x000fc60000400000 */
[----:B------:R-:W-:Y:S01]  /*9210*/  FFMA R15, R15, R24, R22 ;  /* 0x000000180f0f7223 */ /* 0x000fe20000000016 */
[C---:B------:R-:W-:Y:S01]  /*9220*/  FADD R22, -R17.reuse, R6 ;  /* 0x0000000611167221 */ /* 0x040fe20000000100 */
[----:B-1----:R-:W-:Y:S01]  /*9230*/  FADD R8, -R0, R8 ;  /* 0x0000000800087221 */ /* 0x002fe20000000100 */
[----:B------:R-:W0:Y:S01]  /*9240*/  LDS.128 R4, [R2+0x810] ;  /* 0x0008100002047984 */ /* 0x000e220000000c00 */
[----:B------:R-:W-:Y:S01]  /*9250*/  FADD R10, -R16, R10 ;  /* 0x0000000a100a7221 */ /* 0x000fe20000000100 */
[----:B------:R-:W-:Y:S01]  /*9260*/  FFMA R23, R22, R22, R23 ;  /* 0x0000001616177223 */ /* 0x000fe20000000017 */
[----:B------:R-:W-:Y:S01]  /*9270*/  FFMA R25, R14, R24, R25 ;  /* 0x000000180e197223 */ /* 0x000fe20000000019 */
[----:B------:R-:W-:Y:S01]  /*9280*/  FADD R9, -R17, R9 ;  /* 0x0000000911097221 */ /* 0x000fe20000000100 */
[----:B------:R-:W-:Y:S01]  /*9290*/  FMUL R14, R10, R10 ;  /* 0x0000000a0a0e7220 */ /* 0x000fe20000400000 */
[----:B------:R-:W-:-:S04]  /*92a0*/  FFMA R23, R8, R8, R23 ;  /* 0x0000000808177223 */ /* 0x000fc80000000017 */
[----:B------:R-:W-:Y:S01]  /*92b0*/  FADD R27, R23, 9.9999997171806853657e-10 ;  /* 0x3089705f171b7421 */ /* 0x000fe20000000000 */
[----:B------:R-:W-:Y:S01]  /*92c0*/  FFMA R23, R13, R24, R26 ;  /* 0x000000180d177223 */ /* 0x000fe2000000001a */
[----:B------:R-:W-:-:S03]  /*92d0*/  FADD R24, -R0, R11 ;  /* 0x0000000b00187221 */ /* 0x000fc60000000100 */
        /* <DEDUP_REMOVED lines=14> */
[----:B------:R-:W-:Y:S01]  /*93c0*/  FMUL R4, R27, R27 ;  /* 0x0000001b1b047220 */ /* 0x000fe20000400000 */
[----:B------:R-:W-:-:S03]  /*93d0*/  FADD R29, R5, 9.9999997171806853657e-10 ;  /* 0x3089705f051d7421 */ /* 0x000fc60000000000 */
[----:B------:R-:W-:Y:S02]  /*93e0*/  FMUL R11, R27, R4 ;  /* 0x000000041b0b7220 */ /* 0x000fe40000400000 */
[----:B------:R-:W-:Y:S01]  /*93f0*/  FSETP.GEU.AND P1, PT, |R29|, 1.175494350822287508e-38, PT ;  /* 0x008000001d00780b */ /* 0x000fe20003f2e200 */
[----:B------:R-:W0:Y:S01]  /*9400*/  LDS.64 R4, [R2+0x820] ;  /* 0x0008200002047984 */ /* 0x000e220000000a00 */
[-C--:B------:R-:W-:Y:S01]  /*9410*/  FFMA R22, R22, R11.reuse, R15 ;  /* 0x0000000b16167223 */ /* 0x080fe2000000000f */
[-C--:B------:R-:W-:Y:S01]  /*9420*/  FFMA R23, R12, R11.reuse, R23 ;  /* 0x0000000b0c177223 */ /* 0x080fe20000000017 */
[----:B------:R-:W-:Y:S02]  /*9430*/  FFMA R25, R8, R11, R25 ;  /* 0x0000000b08197223 */ /* 0x000fe40000000019 */
[----:B------:R-:W-:-:S04]  /*9440*/  @!P0 FMUL R28, R28, 16777216 ;  /* 0x4b8000001c1c8820 */ /* 0x000fc80000400000 */
[----:B------:R1:W2:Y:S03]  /*9450*/  MUFU.RSQ R15, R28 ;  /* 0x0000001c000f7308 */ /* 0x0002a60000001400 */
[----:B------:R-:W-:-:S05]  /*9460*/  @!P1 FMUL R29, R29, 16777216 ;  /* 0x4b8000001d1d9820 */ /* 0x000fca0000400000 */
[----:B------:R-:W3:Y:S01]  /*9470*/  MUFU.RSQ R6, R29 ;  /* 0x0000001d00067308 */ /* 0x000ee20000001400 */
[----:B-1----:R-:W-:Y:S01]  /*9480*/  FADD R28, -R17, R7 ;  /* 0x00000007111c7221 */ /* 0x002fe20000000100 */
[----:B--2---:R-:W-:-:S04]  /*9490*/  @!P0 FMUL R15, R15, 4096 ;  /* 0x458000000f0f8820 */ /* 0x004fc80000400000 */
[----:B------:R-:W-:Y:S01]  /*94a0*/  FMUL R12, R15, R15 ;  /* 0x0000000f0f0c7220 */ /* 0x000fe20000400000 */
[----:B---3--:R-:W-:-:S03]  /*94b0*/  @!P1 FMUL R6, R6, 4096 ;  /* 0x4580000006069820 */ /* 0x008fc60000400000 */
[----:B------:R-:W-:Y:S01]  /*94c0*/  FMUL R15, R15, R12 ;  /* 0x0000000c0f0f7220 */ /* 0x000fe20000400000 */
[----:B------:R-:W-:-:S03]  /*94d0*/  FMUL R11, R6, R6 ;  /* 0x00000006060b7220 */ /* 0x000fc60000400000 */
[-C--:B------:R-:W-:Y:S01]  /*94e0*/  FFMA R12, R10, R15.reuse, R23 ;  /* 0x0000000f0a0c7223 */ /* 0x080fe20000000017 */
[----:B------:R-:W-:Y:S01]  /*94f0*/  FFMA R27, R9, R15, R22 ;  /* 0x0000000f091b7223 */ /* 0x000fe20000000016 */
[----:B0-----:R-:W-:Y:S01]  /*9500*/  FADD R22, -R16, R4 ;  /* 0x0000000410167221 */ /* 0x001fe20000000100 */
[----:B------:R-:W-:Y:S01]  /*9510*/  FMUL R23, R6, R11 ;  /* 0x0000000b06177220 */ /* 0x000fe20000400000 */
[----:B------:R-:W-:Y:S01]  /*9520*/  FFMA R25, R24, R15, R25 ;  /* 0x0000000f18197223 */ /* 0x000fe20000000019 */
[----:B------:R-:W0:Y:S01]  /*9530*/  LDS.128 R8, [R2+0x830] ;  /* 0x0008300002087984 */ /* 0x000e220000000c00 */
[----:B------:R-:W-:Y:S01]  /*9540*/  FMUL R7, R22, R22 ;  /* 0x0000001616077220 */ /* 0x000fe20000400000 */
[-C--:B------:R-:W-:Y:S01]  /*9550*/  FFMA R13, R13, R23.reuse, R12 ;  /* 0x000000170d0d7223 */ /* 0x080fe2000000000c */
[-C--:B------:R-:W-:Y:S01]  /*9560*/  FFMA R27, R26, R23.reuse, R27 ;  /* 0x000000171a1b7223 */ /* 0x080fe2000000001b */
[----:B------:R-:W-:Y:S01]  /*9570*/  FFMA R25, R14, R23, R25 ;  /* 0x000000170e197223 */ /* 0x000fe20000000019 */
[----:B------:R-:W-:Y:S01]  /*9580*/  FFMA R7, R28, R28, R7 ;  /* 0x0000001c1c077223 */ /* 0x000fe20000000007 */
[----:B0-----:R-:W-:Y:S01]  /*9590*/  FADD R8, -R0, R5 ;  /* 0x0000000500087221 */ /* 0x001fe20000000100 */
        /* <DEDUP_REMOVED lines=690> */
[----:B------:R-:W-:-:S03]  /*c0c0*/  FFMA R26, R5, R5, R26 ;  /* 0x00000005051a7223 */ /* 0x000fc6000000001a */
[----:B------:R-:W-:Y:S01]  /*c0d0*/  FMUL R13, R11, R14 ;  /* 0x0000000e0b0d7220 */ /* 0x000fe20000400000 */
[----:B------:R-:W-:Y:S01]  /*c0e0*/  FADD R26, R26, 9.9999997171806853657e-10 ;  /* 0x3089705f1a1a7421 */ /* 0x000fe20000000000 */
[----:B------:R-:W-:Y:S01]  /*c0f0*/  FFMA R14, R8, R9, R29 ;  /* 0x00000009080e7223 */ /* 0x000fe2000000001d */
[----:B------:R-:W-:Y:S01]  /*c100*/  FADD R29, -R17, R6 ;  /* 0x00000006111d7221 */ /* 0x000fe20000000100 */
[----:B------:R-:W0:Y:S01]  /*c110*/  LDS.128 R8, [R2+0xaa0] ;  /* 0x000aa00002087984 */ /* 0x000e220000000c00 */
[-C--:B------:R-:W-:Y:S01]  /*c120*/  FFMA R15, R15, R13.reuse, R22 ;  /* 0x0000000d0f0f7223 */ /* 0x080fe20000000016 */
[----:B------:R-:W-:Y:S01]  /*c130*/  FSETP.GEU.AND P0, PT, |R26|, 1.175494350822287508e-38, PT ;  /* 0x008000001a00780b */ /* 0x000fe20003f0e200 */
[----:B------:R-:W-:Y:S01]  /*c140*/  FFMA R27, R12, R13, R27 ;  /* 0x0000000d0c1b7223 */ /* 0x000fe2000000001b */
[----:B------:R-:W-:-:S11]  /*c150*/  FMUL R6, R7, R7 ;  /* 0x0000000707067220 */ /* 0x000fd60000400000 */
[----:B------:R-:W-:-:S04]  /*c160*/  @!P0 FMUL R26, R26, 16777216 ;  /* 0x4b8000001a1a8820 */ /* 0x000fc80000400000 */
[----:B------:R-:W1:Y:S02]  /*c170*/  MUFU.RSQ R23, R26 ;  /* 0x0000001a00177308 */ /* 0x000e640000001400 */
[----:B-1----:R-:W-:-:S04]  /*c180*/  @!P0 FMUL R23, R23, 4096 ;  /* 0x4580000017178820 */ /* 0x002fc80000400000 */
[----:B------:R-:W-:Y:S01]  /*c190*/  FMUL R22, R23, R23 ;  /* 0x0000001717167220 */ /* 0x000fe20000400000 */
[----:B0-----:R-:W-:-:S03]  /*c1a0*/  FADD R8, -R0, R8 ;  /* 0x0000000800087221 */ /* 0x001fc60000000100 */
[----:B------:R-:W-:Y:S01]  /*c1b0*/  FMUL R23, R23, R22 ;  /* 0x0000001617177220 */ /* 0x000fe20000400000 */
[----:B------:R-:W-:Y:S01]  /*c1c0*/  FFMA R22, R25, R13, R14 ;  /* 0x0000000d19167223 */ /* 0x000fe2000000000e */
[----:B------:R-:W-:Y:S02]  /*c1d0*/  FFMA R25, R29, R29, R6 ;  /* 0x0000001d1d197223 */ /* 0x000fe40000000006 */
[-C--:B------:R-:W-:Y:S01]  /*c1e0*/  FFMA R24, R24, R23.reuse, R15 ;  /* 0x0000001718187223 */ /* 0x080fe2000000000f */
[-C--:B------:R-:W-:Y:S01]  /*c1f0*/  FFMA R6, R4, R23.reuse, R27 ;  /* 0x0000001704067223 */ /* 0x080fe2000000001b */
[----:B------:R-:W0:Y:S01]  /*c200*/  LDS.128 R12, [R2+0xab0] ;  /* 0x000ab000020c7984 */ /* 0x000e220000000c00 */
[----:B------:R-:W-:Y:S01]  /*c210*/  FADD R4, -R16, R10 ;  /* 0x0000000a10047221 */ /* 0x000fe20000000100 */
[----:B------:R-:W-:Y:S01]  /*c220*/  FFMA R26, R8, R8, R25 ;  /* 0x00000008081a7223 */ /* 0x000fe20000000019 */
[----:B------:R-:W-:Y:S01]  /*c230*/  FADD R25, -R17, R9 ;  /* 0x0000000911197221 */ /* 0x000fe20000000100 */
[----:B------:R-:W-:Y:S01]  /*c240*/  FFMA R23, R5, R23, R22 ;  /* 0x0000001705177223 */ /* 0x000fe20000000016 */
[----:B------:R-:W-:Y:S01]  /*c250*/  FMUL R10, R4, R4 ;  /* 0x00000004040a7220 */ /* 0x000fe20000400000 */
[----:B------:R-:W-:Y:S01]  /*c260*/  FADD R27, R26, 9.9999997171806853657e-10 ;  /* 0x3089705f1a1b7421 */ /* 0x000fe20000000000 */
[----:B------:R-:W-:-:S02]  /*c270*/  FADD R26, -R0, R11 ;  /* 0x0000000b001a7221 */ /* 0x000fc40000000100 */
[----:B------:R-:W-:Y:S02]  /*c280*/  FFMA R9, R25, R25, R10 ;  /* 0x0000001919097223 */ /* 0x000fe4000000000a */
[----:B------:R-:W-:Y:S02]  /*c290*/  FSETP.GEU.AND P0, PT, |R27|, 1.175494350822287508e-38, PT ;  /* 0x008000001b00780b */ /* 0x000fe40003f0e200 */
[----:B------:R-:W-:-:S04]  /*c2a0*/  FFMA R9, R26, R26, R9 ;  /* 0x0000001a1a097223 */ /* 0x000fc80000000009 */
[----:B------:R-:W-:-:S05]  /*c2b0*/  FADD R10, R9, 9.9999997171806853657e-10 ;  /* 0x3089705f090a7421 */ /* 0x000fca0000000000 */
[----:B------:R-:W-:Y:S02]  /*c2c0*/  FSETP.GEU.AND P1, PT, |R10|, 1.175494350822287508e-38, PT ;  /* 0x008000000a00780b */ /* 0x000fe40003f2e200 */
[----:B------:R-:W-:-:S04]  /*c2d0*/  @!P0 FMUL R27, R27, 16777216 ;  /* 0x4b8000001b1b8820 */ /* 0x000fc80000400000 */
[----:B------:R-:W1:Y:S07]  /*c2e0*/  MUFU.RSQ R9, R27 ;  /* 0x0000001b00097308 */ /* 0x000e6e0000001400 */
        /* <DEDUP_REMOVED lines=472> */
[C---:B------:R-:W-:Y:S01]  /*e070*/  FMUL R6, R25.reuse, R25 ;  /* 0x0000001919067220 */ /* 0x040fe20000400000 */
        /* <DEDUP_REMOVED lines=21> */
[----:B------:R2:W3:Y:S01]  /*e1d0*/  MUFU.RSQ R9, R29 ;  /* 0x0000001d00097308 */ /* 0x0004e20000001400 */
        /* <DEDUP_REMOVED lines=9> */
[----:B--2---:R-:W-:-:S03]  /*e270*/  FFMA R29, R8, R10, R27 ;  /* 0x0000000a081d7223 */ /* 0x004fc6000000001b */
[----:B------:R-:W-:Y:S01]  /*e280*/  FFMA R28, R15, R15, R28 ;  /* 0x0000000f0f1c7223 */ /* 0x000fe2000000001c */
[----:B---3--:R-:W-:-:S03]  /*e290*/  @!P1 FMUL R9, R9, 4096 ;  /* 0x4580000009099820 */ /* 0x008fc60000400000 */
        /* <DEDUP_REMOVED lines=11> */
[----:B------:R-:W-:-:S03]  /*e350*/  @!P0 FMUL R5, R5, 16777216 ;  /* 0x4b80000005058820 */ /* 0x000fc60000400000 */
[----:B------:R-:W-:Y:S01]  /*e360*/  FFMA R29, R22, R22, R7 ;  /* 0x00000016161d7223 */ /* 0x000fe20000000007 */
[----:B------:R-:W1:Y:S02]  /*e370*/  MUFU.RSQ R12, R5 ;  /* 0x00000005000c7308 */ /* 0x000e640000001400 */
[----:B-1----:R-:W-:-:S04]  /*e380*/  @!P0 FMUL R12, R12, 4096 ;  /* 0x458000000c0c8820 */ /* 0x002fc80000400000 */
[----:B------:R-:W-:-:S04]  /*e390*/  FMUL R25, R12, R12 ;  /* 0x0000000c0c197220 */ /* 0x000fc80000400000 */
[----:B------:R-:W-:Y:S01]  /*e3a0*/  FMUL R25, R12, R25 ;  /* 0x000000190c197220 */ /* 0x000fe20000400000 */
[----:B0-----:R-:W-:Y:S01]  /*e3b0*/  FADD R14, -R0, R8 ;  /* 0x00000008000e7221 */ /* 0x001fe20000000100 */
[----:B------:R-:W-:Y:S01]  /*e3c0*/  FADD R10, -R16, R10 ;  /* 0x0000000a100a7221 */ /* 0x000fe20000000100 */
[----:B------:R-:W-:Y:S01]  /*e3d0*/  FADD R12, -R17, R9 ;  /* 0x00000009110c7221 */ /* 0x000fe20000000100 */
[-C--:B------:R-:W-:Y:S01]  /*e3e0*/  FFMA R8, R4, R25.reuse, R27 ;  /* 0x0000001904087223 */ /* 0x080fe2000000001b */
[----:B------:R-:W-:Y:S01]  /*e3f0*/  FFMA R29, R14, R14, R29 ;  /* 0x0000000e0e1d7223 */ /* 0x000fe2000000001d */
[----:B------:R-:W0:Y:S01]  /*e400*/  LDS.128 R4, [R2+0xc90] ;  /* 0x000c900002047984 */ /* 0x000e220000000c00 */
[----:B------:R-:W-:Y:S01]  /*e410*/  FMUL R9, R10, R10 ;  /* 0x0000000a0a097220 */ /* 0x000fe20000400000 */
[-C--:B------:R-:W-:Y:S01]  /*e420*/  FFMA R23, R26, R25.reuse, R23 ;  /* 0x000000191a177223 */ /* 0x080fe20000000017 */
[----:B------:R-:W-:Y:S01]  /*e430*/  FADD R27, R29, 9.9999997171806853657e-10 ;  /* 0x3089705f1d1b7421 */ /* 0x000fe20000000000 */
[----:B------:R-:W-:Y:S01]  /*e440*/  FADD R26, -R0, R11 ;  /* 0x0000000b001a7221 */ /* 0x000fe20000000100 */
[----:B------:R-:W-:Y:S01]  /*e450*/  FFMA R9, R12, R12, R9 ;  /* 0x0000000c0c097223 */ /* 0x000fe20000000009 */
[----:B------:R-:W-:-:S02]  /*e460*/  FFMA R29, R15, R25, R24 ;  /* 0x000000190f1d7223 */ /* 0x000fc40000000018 */
        /* <DEDUP_REMOVED lines=10> */
[----:B-1----:R-:W-:Y:S01]  /*e510*/  @!P0 FMUL R9, R9, 4096 ;  /* 0x4580000009098820 */ /* 0x002fe20000400000 */
[----:B------:R-:W-:Y:S01]  /*e520*/  FMUL R4, R25, R25 ;  /* 0x0000001919047220 */ /* 0x000fe20000400000 */
[----:B------:R-:W-:-:S03]  /*e530*/  FADD R15, -R0, R6 ;  /* 0x00000006000f7221 */ /* 0x000fc60000000100 */
        /* <DEDUP_REMOVED lines=250> */
[----:B------:R-:W-:Y:S01]  /*f4e0*/  FFMA R26, R8, R8, R25 ;  /* 0x00000008081a7223 */ /* 0x000fe20000000019 */
[----:B------:R-:W-:Y:S01]  /*f4f0*/  FADD R4, -R16, R10 ;  /* 0x0000000a10047221 */ /* 0x000fe20000000100 */
[----:B------:R-:W-:Y:S01]  /*f500*/  FADD R25, -R17, R9 ;  /* 0x0000000911197221 */ /* 0x000fe20000000100 */
[----:B------:R-:W-:Y:S01]  /*f510*/  FFMA R23, R5, R23, R22 ;  /* 0x0000001705177223 */ /* 0x000fe20000000016 */
[----:B------:R-:W-:Y:S01]  /*f520*/  FADD R27, R26, 9.9999997171806853657e-10 ;  /* 0x3089705f1a1b7421 */ /* 0x000fe20000000000 */
[----:B------:R-:W-:Y:S01]  /*f530*/  FMUL R10, R4, R4 ;  /* 0x00000004040a7220 */ /* 0x000fe20000400000 */
[----:B------:R-:W-:-:S03]  /*f540*/  FADD R26, -R0, R11 ;  /* 0x0000000b001a7221 */ /* 0x000fc60000000100 */
[----:B------:R-:W-:Y:S01]  /*f550*/  FFMA R9, R25, R25, R10 ;  /* 0x0000001919097223 */ /* 0x000fe2000000000a */
[----:B------:R-:W-:-:S03]  /*f560*/  FSETP.GEU.AND P0, PT, |R27|, 1.175494350822287508e-38, PT ;  /* 0x008000001b00780b */ /* 0x000fc60003f0e200 */
[----:B------:R-:W-:-:S04]  /*f570*/  FFMA R9, R26, R26, R9 ;  /* 0x0000001a1a097223 */ /* 0x000fc80000000009 */
[----:B------:R-:W-:-:S05]  /*f580*/  FADD R10, R9, 9.9999997171806853657e-10 ;  /* 0x3089705f090a7421 */ /* 0x000fca0000000000 */
[----:B------:R-:W-:Y:S01]  /*f590*/  FSETP.GEU.AND P1, PT, |R10|, 1.175494350822287508e-38, PT ;  /* 0x008000000a00780b */ /* 0x000fe20003f2e200 */
[----:B------:R-:W-:-:S04]  /*f5a0*/  @!P0 FMUL R27, R27, 16777216 ;  /* 0x4b8000001b1b8820 */ /* 0x000fc80000400000 */
[----:B------:R-:W1:Y:S08]  /*f5b0*/  MUFU.RSQ R9, R27 ;  /* 0x0000001b00097308 */ /* 0x000e700000001400 */
[----:B------:R-:W-:Y:S01]  /*f5c0*/  @!P1 FMUL R10, R10, 16777216 ;  /* 0x4b8000000a0a9820 */ /* 0x000fe20000400000 */
[----:B0-----:R-:W-:Y:S01]  /*f5d0*/  FADD R13, -R16, R13 ;  /* 0x0000000d100d7221 */ /* 0x001fe20000000100 */
[----:B------:R-:W-:Y:S01]  /*f5e0*/  FADD R22, -R17, R12 ;  /* 0x0000000c11167221 */ /* 0x000fe20000000100 */
[----:B------:R-:W-:Y:S01]  /*f5f0*/  FADD R14, -R0, R14 ;  /* 0x0000000e000e7221 */ /* 0x000fe20000000100 */
[----:B------:R-:W0:Y:S01]  /*f600*/  MUFU.RSQ R15, R10 ;  /* 0x0000000a000f7308 */ /* 0x000e220000001400 */
        /* <DEDUP_REMOVED lines=9> */
[----:B------:R-:W1:Y:S01]  /*f6a0*/  LDS.64 R6, [R2+0xd98] ;  /* 0x000d980002067984 */ /* 0x000e620000000a00 */
[----:B0-----:R-:W-:Y:S01]  /*f6b0*/  @!P1 FMUL R15, R15, 4096 ;  /* 0x458000000f0f9820 */ /* 0x001fe20000400000 */
[----:B------:R-:W-:Y:S01]  /*f6c0*/  FSETP.GEU.AND P0, PT, |R5|, 1.175494350822287508e-38, PT ;  /* 0x008000000500780b */ /* 0x000fe20003f0e200 */
[----:B------:R-:W-:Y:S02]  /*f6d0*/  FFMA R23, R8, R9, R23 ;  /* 0x0000000908177223 */ /* 0x000fe40000000017 */
[----:B------:R-:W-:-:S04]  /*f6e0*/  FMUL R10, R15, R15 ;  /* 0x0000000f0f0a7220 */ /* 0x000fc80000400000 */
[----:B------:R-:W-:Y:S02]  /*f6f0*/  FMUL R15, R15, R10 ;  /* 0x0000000a0f0f7220 */ /* 0x000fe40000400000 */
[----:B------:R-:W0:Y:S02]  /*f700*/  LDS.128 R8, [R2+0xda0] ;  /* 0x000da00002087984 */ /* 0x000e240000000c00 */
[-C--:B------:R-:W-:Y:S01]  /*f710*/  FFMA R29, R25, R15.reuse, R24 ;  /* 0x0000000f191d7223 */ /* 0x080fe20000000018 */
[-C--:B------:R-:W-:Y:S01]  /*f720*/  FFMA R24, R4, R15.reuse, R27 ;  /* 0x0000000f04187223 */ /* 0x080fe2000000001b */
[----:B------:R-:W-:Y:S01]  /*f730*/  @!P0 FMUL R5, R5, 16777216 ;  /* 0x4b80000005058820 */ /* 0x000fe20000400000 */
[----:B------:R-:W-:-:S03]  /*f740*/  FFMA R27, R26, R15, R23 ;  /* 0x0000000f1a1b7223 */ /* 0x000fc60000000017 */
[----:B------:R-:W2:Y:S02]  /*f750*/  MUFU.RSQ R12, R5 ;  /* 0x00000005000c7308 */ /* 0x000ea40000001400 */
[----:B--2---:R-:W-:-:S04]  /*f760*/  @!P0 FMUL R12, R12, 4096 ;  /* 0x458000000c0c8820 */ /* 0x004fc80000400000 */
[----:B------:R-:W-:-:S04]  /*f770*/  FMUL R25, R12, R12 ;  /* 0x0000000c0c197220 */ /* 0x000fc80000400000 */
[----:B------:R-:W-:Y:S01]  /*f780*/  FMUL R25, R12, R25 ;  /* 0x000000190c197220 */ /* 0x000fe20000400000 */
[----:B-1----:R-:W-:-:S03]  /*f790*/  FADD R12, -R16, R7 ;  /* 0x00000007100c7221 */ /* 0x002fc60000000100 */
[----:B------:R-:W-:Y:S01]  /*f7a0*/  FFMA R15, R22, R25, R29 ;  /* 0x00000019160f7223 */ /* 0x000fe2000000001d */
[C---:B------:R-:W-:Y:S01]  /*f7b0*/  FADD R22, -R17.reuse, R6 ;  /* 0x0000000611167221 */ /* 0x040fe20000000100 */
[----:B------:R-:W-:Y:S01]  /*f7c0*/  FMUL R23, R12, R12 ;  /* 0x0000000c0c177220 */ /* 0x000fe20000400000 */
[----:B------:R-:W1:Y:S01]  /*f7d0*/  LDS.128 R4, [R2+0xdb0] ;  /* 0x000db00002047984 */ /* 0x000e620000000c00 */
[----:B0-----:R-:W-:Y:S01]  /*f7e0*/  FADD R8, -R0, R8 ;  /* 0x0000000800087221 */ /* 0x001fe20000000100 */
        /* <DEDUP_REMOVED lines=12> */
[----:B-1----:R-:W-:Y:S01]  /*f8b0*/  FADD R13, -R16, R5 ;  /* 0x00000005100d7221 */ /* 0x002fe20000000100 */
[----:B------:R-:W-:Y:S01]  /*f8c0*/  FFMA R5, R9, R9, R14 ;  /* 0x0000000909057223 */ /* 0x000fe2000000000e */
[----:B------:R-:W-:Y:S01]  /*f8d0*/  FADD R26, -R17, R4 ;  /* 0x00000004111a7221 */ /* 0x000fe20000000100 */
[----:B------:R-:W-:Y:S01]  /*f8e0*/  FADD R14, -R0, R6 ;  /* 0x00000006000e7221 */ /* 0x000fe20000000100 */
[----:B------:R-:W-:Y:S01]  /*f8f0*/  FMUL R11, R13, R13 ;  /* 0x0000000d0d0b7220 */ /* 0x000fe20000400000 */
[----:B------:R-:W-:-:S03]  /*f900*/  FFMA R5, R24, R24, R5 ;  /* 0x0000001818057223 */ /* 0x000fc60000000005 */
[----:B------:R-:W-:Y:S01]  /*f910*/  FFMA R11, R26, R26, R11 ;  /* 0x0000001a1a0b7223 */ /* 0x000fe2000000000b */
[----:B0-----:R-:W-:Y:S01]  /*f920*/  FADD R28, R5, 9.9999997171806853657e-10 ;  /* 0x3089705f051c7421 */ /* 0x001fe20000000000 */
[----:B--2---:R-:W-:Y:S02]  /*f930*/  @!P0 FMUL R27, R27, 4096 ;  /* 0x458000001b1b8820 */ /* 0x004fe40000400000 */
        /* <DEDUP_REMOVED lines=604> */
[----:B------:R1:W2:Y:S02]  /*11f00*/  MUFU.RSQ R26, R25 ;  /* 0x00000019001a7308 */ /* 0x0002a40000001400 */
[----:B-1----:R-:W1:Y:S08]  /*11f10*/  LDS R25, [R2+0xfe0] ;  /* 0x000fe00002197984 */ /* 0x002e700000000800 */
[----:B------:R-:W-:-:S04]  /*11f20*/  @!P1 FMUL R29, R29, 16777216 ;  /* 0x4b8000001d1d9820 */ /* 0x000fc80000400000 */
[----:B------:R-:W3:Y:S01]  /*11f30*/  MUFU.RSQ R27, R29 ;  /* 0x0000001d001b7308 */ /* 0x000ee20000001400 */
[----:B--2---:R-:W-:-:S04]  /*11f40*/  @!P0 FMUL R26, R26, 4096 ;  /* 0x458000001a1a8820 */ /* 0x004fc80000400000 */
[----:B------:R-:W-:-:S04]  /*11f50*/  FMUL R9, R26, R26 ;  /* 0x0000001a1a097220 */ /* 0x000fc80000400000 */
[----:B------:R-:W-:Y:S01]  /*11f60*/  FMUL R26, R26, R9 ;  /* 0x000000091a1a7220 */ /* 0x000fe20000400000 */
[----:B0-----:R-:W-:Y:S01]  /*11f70*/  FADD R4, -R16, R4 ;  /* 0x0000000410047221 */ /* 0x001fe20000000100 */
[----:B------:R-:W-:Y:S02]  /*11f80*/  FADD R24, -R0, R5 ;  /* 0x0000000500187221 */ /* 0x000fe40000000100 */
[----:B------:R-:W-:Y:S01]  /*11f90*/  FFMA R9, R23, R26, R22 ;  /* 0x0000001a17097223 */ /* 0x000fe20000000016 */
[----:B------:R-:W-:Y:S01]  /*11fa0*/  FADD R22, -R17, R11 ;  /* 0x0000000b11167221 */ /* 0x000fe20000000100 */
[----:B------:R-:W-:Y:S01]  /*11fb0*/  FMUL R11, R4, R4 ;  /* 0x00000004040b7220 */ /* 0x000fe20000400000 */
[----:B---3--:R-:W-:Y:S01]  /*11fc0*/  @!P1 FMUL R27, R27, 4096 ;  /* 0x458000001b1b9820 */ /* 0x008fe20000400000 */
[-C--:B------:R-:W-:Y:S01]  /*11fd0*/  FFMA R15, R15, R26.reuse, R10 ;  /* 0x0000001a0f0f7223 */ /* 0x080fe2000000000a */
[----:B------:R-:W-:Y:S01]  /*11fe0*/  FFMA R13, R13, R26, R28 ;  /* 0x0000001a0d0d7223 */ /* 0x000fe2000000001c */
        /* <DEDUP_REMOVED lines=8> */
[----:B------:R-:W-:Y:S01]  /*12070*/  FADD R12, -R16, R7 ;  /* 0x00000007100c7221 */ /* 0x000fe20000000100 */
[----:B------:R-:W-:Y:S01]  /*12080*/  FSETP.GEU.AND P0, PT, |R5|, 1.175494350822287508e-38, PT ;  /* 0x008000000500780b */ /* 0x000fe20003f0e200 */
[----:B------:R-:W-:Y:S01]  /*12090*/  FFMA R7, R14, R23, R15 ;  /* 0x000000170e077223 */ /* 0x000fe2000000000f */
[----:B------:R-:W-:Y:S01]  /*120a0*/  FADD R14, -R17, R6 ;  /* 0x00000006110e7221 */ /* 0x000fe20000000100 */
[----:B------:R-:W-:Y:S01]  /*120b0*/  FMUL R15, R12, R12 ;  /* 0x0000000c0c0f7220 */ /* 0x000fe20000400000 */
[----:B-1----:R-:W-:-:S03]  /*120c0*/  FADD R25, -R0, R25 ;  /* 0x0000001900197221 */ /* 0x002fc60000000100 */
[----:B------:R-:W-:-:S04]  /*120d0*/  FFMA R6, R14, R14, R15 ;  /* 0x0000000e0e067223 */ /* 0x000fc8000000000f */
[----:B------:R-:W-:Y:S02]  /*120e0*/  FFMA R6, R25, R25, R6 ;  /* 0x0000001919067223 */ /* 0x000fe40000000006 */
[----:B------:R-:W-:Y:S02]  /*120f0*/  @!P0 FMUL R5, R5, 16777216 ;  /* 0x4b80000005058820 */ /* 0x000fe40000400000 */
[----:B------:R-:W-:Y:S02]  /*12100*/  FADD R15, R6, 9.9999997171806853657e-10 ;  /* 0x3089705f060f7421 */ /* 0x000fe40000000000 */
[----:B------:R-:W1:Y:S02]  /*12110*/  MUFU.RSQ R26, R5 ;  /* 0x00000005001a7308 */ /* 0x000e640000001400 */
[----:B-1----:R-:W-:Y:S01]  /*12120*/  @!P0 FMUL R26, R26, 4096 ;  /* 0x458000001a1a8820 */ /* 0x002fe20000400000 */
[----:B------:R-:W-:-:S03]  /*12130*/  FSETP.GEU.AND P0, PT, |R15|, 1.175494350822287508e-38, PT ;  /* 0x008000000f00780b */ /* 0x000fc60003f0e200 */
[----:B------:R-:W-:Y:S01]  /*12140*/  FMUL R23, R26, R26 ;  /* 0x0000001a1a177220 */ /* 0x000fe20000400000 */
[----:B0-----:R-:W-:-:S03]  /*12150*/  FADD R28, -R17, R11 ;  /* 0x0000000b111c7221 */ /* 0x001fc60000000100 */
        /* <DEDUP_REMOVED lines=3028> */
[----:B------:R-:W-:Y:S01]  /*1dea0*/  FADD R24, -R17, R9 ;  /* 0x0000000911187221 */ /* 0x000fe20000000100 */
[----:B------:R-:W-:Y:S01]  /*1deb0*/  FFMA R7, R8, R8, R7 ;  /* 0x0000000808077223 */ /* 0x000fe20000000007 */
[----:B------:R-:W-:Y:S01]  /*1dec0*/  FMUL R6, R25, R6 ;  /* 0x0000000619067220 */ /* 0x000fe20000400000 */
[----:B------:R-:W-:Y:S02]  /*1ded0*/  FMUL R9, R15, R15 ;  /* 0x0000000f0f097220 */ /* 0x000fe40000400000 */
[----:B------:R-:W-:Y:S01]  /*1dee0*/  FADD R28, R7, 9.9999997171806853657e-10 ;  /* 0x3089705f071c7421 */ /* 0x000fe20000000000 */
[-C--:B------:R-:W-:Y:S01]  /*1def0*/  FFMA R22, R14, R6.reuse, R23 ;  /* 0x000000060e167223 */ /* 0x080fe20000000017 */
[-C--:B------:R-:W-:Y:S01]  /*1df00*/  FFMA R27, R4, R6.reuse, R27 ;  /* 0x00000006041b7223 */ /* 0x080fe2000000001b */
[----:B------:R-:W-:Y:S01]  /*1df10*/  FFMA R29, R5, R6, R26 ;  /* 0x00000006051d7223 */ /* 0x000fe2000000001a */
[----:B------:R-:W0:Y:S01]  /*1df20*/  LDS R14, [R2+0x1a7c] ;  /* 0x001a7c00020e7984 */ /* 0x000e220000000800 */
[----:B------:R-:W-:Y:S01]  /*1df30*/  FADD R26, -R0, R11 ;  /* 0x0000000b001a7221 */ /* 0x000fe20000000100 */
[----:B------:R-:W-:Y:S01]  /*1df40*/  FFMA R9, R24, R24, R9 ;  /* 0x0000001818097223 */ /* 0x000fe20000000009 */
[----:B------:R-:W-:Y:S01]  /*1df50*/  FSETP.GEU.AND P0, PT, |R28|, 1.175494350822287508e-38, PT ;  /* 0x008000001c00780b */ /* 0x000fe20003f0e200 */
[----:B------:R-:W1:Y:S02]  /*1df60*/  LDS.128 R4, [R2+0x1a80] ;  /* 0x001a800002047984 */ /* 0x000e640000000c00 */
[----:B------:R-:W-:-:S04]  /*1df70*/  FFMA R9, R26, R26, R9 ;  /* 0x0000001a1a097223 */ /* 0x000fc80000000009 */
[----:B------:R-:W-:-:S05]  /*1df80*/  FADD R9, R9, 9.9999997171806853657e-10 ;  /* 0x3089705f09097421 */ /* 0x000fca0000000000 */
[----:B------:R-:W-:Y:S01]  /*1df90*/  FSETP.GEU.AND P1, PT, |R9|, 1.175494350822287508e-38, PT ;  /* 0x008000000900780b */ /* 0x000fe20003f2e200 */
[----:B------:R-:W-:-:S04]  /*1dfa0*/  @!P0 FMUL R28, R28, 16777216 ;  /* 0x4b8000001c1c8820 */ /* 0x000fc80000400000 */
[----:B------:R-:W2:Y:S08]  /*1dfb0*/  MUFU.RSQ R10, R28 ;  /* 0x0000001c000a7308 */ /* 0x000eb00000001400 */
[----:B------:R-:W-:-:S06]  /*1dfc0*/  @!P1 FMUL R9, R9, 16777216 ;  /* 0x4b80000009099820 */ /* 0x000fcc0000400000 */
[----:B------:R-:W3:Y:S01]  /*1dfd0*/  MUFU.RSQ R9, R9 ;  /* 0x0000000900097308 */ /* 0x000ee20000001400 */
[----:B--2---:R-:W-:Y:S01]  /*1dfe0*/  @!P0 FMUL R10, R10, 4096 ;  /* 0x458000000a0a8820 */ /* 0x004fe20000400000 */
[----:B0-----:R-:W-:-:S03]  /*1dff0*/  FADD R25, -R17, R14 ;  /* 0x0000000e11197221 */ /* 0x001fc60000000100 */
[----:B------:R-:W-:Y:S01]  /*1e000*/  FMUL R11, R10, R10 ;  /* 0x0000000a0a0b7220 */ /* 0x000fe20000400000 */
[----:B-1----:R-:W-:Y:S01]  /*1e010*/  FADD R23, -R16, R4 ;  /* 0x0000000410177221 */ /* 0x002fe20000000100 */
[----:B------:R-:W-:Y:S02]  /*1e020*/  FADD R14, -R0, R5 ;  /* 0x00000005000e7221 */ /* 0x000fe40000000100 */
[----:B------:R-:W-:Y:S01]  /*1e030*/  FMUL R10, R10, R11 ;  /* 0x0000000b0a0a7220 */ /* 0x000fe20000400000 */
[----:B------:R-:W-:-:S03]  /*1e040*/  FMUL R4, R23, R23 ;  /* 0x0000001717047220 */ /* 0x000fc60000400000 */
[-C--:B------:R-:W-:Y:S01]  /*1e050*/  FFMA R13, R13, R10.reuse, R22 ;  /* 0x0000000a0d0d7223 */ /* 0x080fe20000000016 */
[----:B---3--:R-:W-:Y:S01]  /*1e060*/  @!P1 FMUL R9, R9, 4096 ;  /* 0x4580000009099820 */ /* 0x008fe20000400000 */
[----:B------:R-:W-:Y:S01]  /*1e070*/  FFMA R5, R25, R25, R4 ;  /* 0x0000001919057223 */ /* 0x000fe20000000004 */
[-C--:B------:R-:W-:Y:S01]  /*1e080*/  FFMA R12, R12, R10.reuse, R27 ;  /* 0x0000000a0c0c7223 */ /* 0x080fe2000000001b */
[----:B------:R-:W-:Y:S01]  /*1e090*/  FFMA R29, R8, R10, R29 ;  /* 0x0000000a081d7223 */ /* 0x000fe2000000001d */
[----:B------:R-:W-:Y:S01]  /*1e0a0*/  FMUL R22, R9, R9 ;  /* 0x0000000909167220 */ /* 0x000fe20000400000 */
[----:B------:R-:W-:-:S04]  /*1e0b0*/  FFMA R5, R14, R14, R5 ;  /* 0x0000000e0e057223 */ /* 0x000fc80000000005 */
[----:B------:R-:W-:Y:S01]  /*1e0c0*/  FADD R4, R5, 9.9999997171806853657e-10 ;  /* 0x3089705f05047421 */ /* 0x000fe20000000000 */
[----:B------:R-:W-:Y:S02]  /*1e0d0*/  FMUL R5, R9, R22 ;  /* 0x0000001609057220 */ /* 0x000fe40000400000 */
[----:B------:R-:W0:Y:S02]  /*1e0e0*/  LDS.128 R8, [R2+0x1a90] ;  /* 0x001a900002087984 */ /* 0x000e240000000c00 */
[----:B------:R-:W-:Y:S01]  /*1e0f0*/  FSETP.GEU.AND P0, PT, |R4|, 1.175494350822287508e-38, PT ;  /* 0x008000000400780b */ /* 0x000fe20003f0e200 */
[-C--:B------:R-:W-:Y:S01]  /*1e100*/  FFMA R27, R15, R5.reuse, R12 ;  /* 0x000000050f1b7223 */ /* 0x080fe2000000000c */
[----:B------:R-:W-:Y:S01]  /*1e110*/  FADD R12, -R16, R7 ;  /* 0x00000007100c7221 */ /* 0x000fe20000000100 */
[-C--:B------:R-:W-:Y:S01]  /*1e120*/  FFMA R28, R24, R5.reuse, R13 ;  /* 0x00000005181c7223 */ /* 0x080fe2000000000d */
[----:B------:R-:W-:Y:S01]  /*1e130*/  FFMA R15, R26, R5, R29 ;  /* 0x000000051a0f7223 */ /* 0x000fe2000000001d */
[----:B------:R-:W-:Y:S01]  /*1e140*/  FADD R13, -R17, R6 ;  /* 0x00000006110d7221 */ /* 0x000fe20000000100 */
[----:B------:R-:W-:-:S04]  /*1e150*/  FMUL R6, R12, R12 ;  /* 0x0000000c0c067220 */ /* 0x000fc80000400000 */
[----:B------:R-:W-:-:S03]  /*1e160*/  FFMA R29, R13, R13, R6 ;  /* 0x0000000d0d1d7223 */ /* 0x000fc60000000006 */
[----:B------:R-:W-:-:S04]  /*1e170*/  @!P0 FMUL R4, R4, 16777216 ;  /* 0x4b80000004048820 */ /* 0x000fc80000400000 */
[----:B------:R-:W1:Y:S02]  /*1e180*/  MUFU.RSQ R22, R4 ;  /* 0x0000000400167308 */ /* 0x000e640000001400 */
[----:B-1----:R-:W-:-:S04]  /*1e190*/  @!P0 FMUL R22, R22, 4096 ;  /* 0x4580000016168820 */ /* 0x002fc80000400000 */
[----:B------:R-:W-:Y:S01]  /*1e1a0*/  FMUL R5, R22, R22 ;  /* 0x0000001616057220 */ /* 0x000fe20000400000 */
[----:B0-----:R-:W-:Y:S01]  /*1e1b0*/  FADD R8, -R0, R8 ;  /* 0x0000000800087221 */ /* 0x001fe20000000100 */
[----:B------:R-:W-:Y:S01]  /*1e1c0*/  FADD R10, -R16, R10 ;  /* 0x0000000a100a7221 */ /* 0x000fe20000000100 */
[----:B------:R-:W-:Y:S01]  /*1e1d0*/  FADD R9, -R17, R9 ;  /* 0x0000000911097221 */ /* 0x000fe20000000100 */
[----:B------:R-:W-:Y:S01]  /*1e1e0*/  FMUL R24, R22, R5 ;  /* 0x0000000516187220 */ /* 0x000fe20000400000 */
[----:B------:R-:W-:Y:S01]  /*1e1f0*/  FFMA R29, R8, R8, R29 ;  /* 0x00000008081d7223 */ /* 0x000fe2000000001d */
[----:B------:R-:W0:Y:S01]  /*1e200*/  LDS.128 R4, [R2+0x1aa0] ;  /* 0x001aa00002047984 */ /* 0x000e220000000c00 */
[----:B------:R-:W-:Y:S01]  /*1e210*/  FMUL R26, R10, R10 ;  /* 0x0000000a0a1a7220 */ /* 0x000fe20000400000 */
[-C--:B------:R-:W-:Y:S01]  /*1e220*/  FFMA R22, R25, R24.reuse, R28 ;  /* 0x0000001819167223 */ /* 0x080fe2000000001c */
[----:B------:R-:W-:Y:S01]  /*1e230*/  FADD R28, R29, 9.9999997171806853657e-10 ;  /* 0x3089705f1d1c7421 */ /* 0x000fe20000000000 */
[----:B------:R-:W-:Y:S01]  /*1e240*/  FADD R11, -R0, R11 ;  /* 0x0000000b000b7221 */ /* 0x000fe20000000100 */
[----:B------:R-:W-:Y:S01]  /*1e250*/  FFMA R26, R9, R9, R26 ;  /* 0x00000009091a7223 */ /* 0x000fe2000000001a */
[-C--:B------:R-:W-:Y:S01]  /*1e260*/  FFMA R23, R23, R24.reuse, R27 ;  /* 0x0000001817177223 */ /* 0x080fe2000000001b */
[----:B------:R-:W-:Y:S01]  /*1e270*/  FFMA R27, R14, R24, R15 ;  /* 0x000000180e1b7223 */ /* 0x000fe2000000000f */
        /* <DEDUP_REMOVED lines=10> */
[----:B-1----:R-:W-:Y:S01]  /*1e320*/  @!P0 FMUL R26, R26, 4096 ;  /* 0x458000001a1a8820 */ /* 0x002fe20000400000 */
[----:B------:R-:W-:-:S03]  /*1e330*/  FMUL R4, R25, R25 ;  /* 0x0000001919047220 */ /* 0x000fc60000400000 */
[----:B------:R-:W-:Y:S01]  /*1e340*/  FMUL R7, R26, R26 ;  /* 0x0000001a1a077220 */ /* 0x000fe20000400000 */
[----:B------:R-:W-:Y:S01]  /*1e350*/  FFMA R4, R15, R15, R4 ;  /* 0x0000000f0f047223 */ /* 0x000fe20000000004 */
[----:B0-----:R-:W-:Y:S02]  /*1e360*/  FADD R29, -R0, R6 ;  /* 0x00000006001d7221 */ /* 0x001fe40000000100 */
[----:B------:R-:W-:Y:S02]  /*1e370*/  FMUL R26, R26, R7 ;  /* 0x000000071a1a7220 */ /* 0x000fe40000400000 */
[----:B------:R-:W-:Y:S02]  /*1e380*/  FFMA R4, R29, R29, R4 ;  /* 0x0000001d1d047223 */ /* 0x000fe40000000004 */
[-C--:B------:R-:W-:Y:S01]  /*1e390*/  FFMA R24, R13, R26.reuse, R22 ;  /* 0x0000001a0d187223 */ /* 0x080fe20000000016 */
[-C--:B------:R-:W-:Y:S01]  /*1e3a0*/  FFMA R13, R12, R26.reuse, R23 ;  /* 0x0000001a0c0d7223 */ /* 0x080fe20000000017 */
[----:B------:R-:W-:Y:S01]  /*1e3b0*/  FFMA R27, R8, R26, R27 ;  /* 0x0000001a081b7223 */ /* 0x000fe2000000001b */
[----:B------:R-:W-:Y:S01]  /*1e3c0*/  FADD R14, R4, 9.9999997171806853657e-10 ;  /* 0x3089705f040e7421 */ /* 0x000fe20000000000 */
[----:B--2---:R-:W-:Y:S01]  /*1e3d0*/  @!P1 FMUL R5, R5, 4096 ;  /* 0x4580000005059820 */ /* 0x004fe20000400000 */
[----:B------:R-:W0:Y:S03]  /*1e3e0*/  LDS.64 R22, [R2+0x1ab8] ;  /* 0x001ab80002167984 */ /* 0x000e260000000a00 */
[----:B------:R-:W-:Y:S01]  /*1e3f0*/  FSETP.GEU.AND P0, PT, |R14|, 1.175494350822287508e-38, PT ;  /* 0x008000000e00780b */ /* 0x000fe20003f0e200 */
[----:B------:R-:W-:-:S04]  /*1e400*/  FMUL R12, R5, R5 ;  /* 0x00000005050c7220 */ /* 0x000fc80000400000 */
[----:B------:R-:W-:Y:S02]  /*1e410*/  FMUL R12, R5, R12 ;  /* 0x0000000c050c7220 */ /* 0x000fe40000400000 */
[----:B------:R-:W1:Y:S02]  /*1e420*/  LDS.128 R4, [R2+0x1ac0] ;  /* 0x001ac00002047984 */ /* 0x000e640000000c00 */
[-C--:B------:R-:W-:Y:S01]  /*1e430*/  FFMA R8, R9, R12.reuse, R24 ;  /* 0x0000000c09087223 */ /* 0x080fe20000000018 */
[-C--:B------:R-:W-:Y:S01]  /*1e440*/  FFMA R28, R10, R12.reuse, R13 ;  /* 0x0000000c0a1c7223 */ /* 0x080fe2000000000d */
[----:B------:R-:W-:Y:S02]  /*1e450*/  FFMA R24, R11, R12, R27 ;  /* 0x0000000c0b187223 */ /* 0x000fe4000000001b */
[----:B------:R-:W-:-:S04]  /*1e460*/  @!P0 FMUL R14, R14, 16777216 ;  /* 0x4b8000000e0e8820 */ /* 0x000fc80000400000 */
[----:B------:R-:W2:Y:S02]  /*1e470*/  MUFU.RSQ R26, R14 ;  /* 0x0000000e001a7308 */ /* 0x000ea40000001400 */
[----:B--2---:R-:W-:Y:S01]  /*1e480*/  @!P0 FMUL R26, R26, 4096 ;  /* 0x458000001a1a8820 */ /* 0x004fe20000400000 */
[----:B0-----:R-:W-:-:S03]  /*1e490*/  FADD R12, -R16, R23 ;  /* 0x00000017100c7221 */ /* 0x001fc60000000100 */
[----:B------:R-:W-:Y:S01]  /*1e4a0*/  FMUL R9, R26, R26 ;  /* 0x0000001a1a097220 */ /* 0x000fe20000400000 */
[----:B------:R-:W-:-:S03]  /*1e4b0*/  FADD R22, -R17, R22 ;  /* 0x0000001611167221 */ /* 0x000fc60000000100 */
[----:B------:R-:W-:Y:S01]  /*1e4c0*/  FMUL R26, R26, R9 ;  /* 0x000000091a1a7220 */ /* 0x000fe20000400000 */
[----:B------:R-:W-:-:S03]  /*1e4d0*/  FMUL R9, R12, R12 ;  /* 0x0000000c0c097220 */ /* 0x000fc60000400000 */
[----:B------:R-:W-:Y:S01]  /*1e4e0*/  FFMA R15, R15, R26, R8 ;  /* 0x0000001a0f0f7223 */ /* 0x000fe20000000008 */
[----:B-1----:R-:W-:Y:S01]  /*1e4f0*/  FADD R14, -R0, R4 ;  /* 0x00000004000e7221 */ /* 0x002fe20000000100 */
[----:B------:R-:W-:Y:S01]  /*1e500*/  FFMA R13, R22, R22, R9 ;  /* 0x00000016160d7223 */ /* 0x000fe20000000009 */
[----:B------:R-:W-:Y:S01]  /*1e510*/  FADD R23, -R16, R6 ;  /* 0x0000000610177221 */ /* 0x000fe20000000100 */
[----:B------:R-:W0:Y:S01]  /*1e520*/  LDS.128 R8, [R2+0x1ad0] ;  /* 0x001ad00002087984 */ /* 0x000e220000000c00 */
[----:B------:R-:W-:Y:S01]  /*1e530*/  FFMA R29, R29, R26, R24 ;  /* 0x0000001a1d1d7223 */ /* 0x000fe20000000018 */
[----:B------:R-:W-:Y:S01]  /*1e540*/  FFMA R13, R14, R14, R13 ;  /* 0x0000000e0e0d7223 */ /* 0x000fe2000000000d */
[----:B------:R-:W-:Y:S01]  /*1e550*/  FMUL R6, R23, R23 ;  /* 0x0000001717067220 */ /* 0x000fe20000400000 */
[----:B------:R-:W-:Y:S01]  /*1e560*/  FFMA R25, R25, R26, R28 ;  /* 0x0000001a19197223 */ /* 0x000fe2000000001c */
[----:B------:R-:W-:Y:S01]  /*1e570*/  FADD R26, -R0, R7 ;  /* 0x00000007001a7221 */ /* 0x000fe20000000100 */
[----:B------:R-:W-:Y:S01]  /*1e580*/  FADD R4, R13, 9.9999997171806853657e-10 ;  /* 0x3089705f0d047421 */ /* 0x000fe20000000000 */
[----:B------:R-:W-:-:S04]  /*1e590*/  FADD R13, -R17, R5 ;  /* 0x00000005110d7221 */ /* 0x000fc80000000100 */
[----:B------:R-:W-:Y:S01]  /*1e5a0*/  FSETP.GEU.AND P0, PT, |R4|, 1.175494350822287508e-38, PT ;  /* 0x008000000400780b */ /* 0x000fe20003f0e200 */
[----:B------:R-:W-:-:S04]  /*1e5b0*/  FFMA R5, R13, R13, R6 ;  /* 0x0000000d0d057223 */ /* 0x000fc80000000006 */
[----:B------:R-:W-:-:S04]  /*1e5c0*/  FFMA R5, R26, R26, R5 ;  /* 0x0000001a1a057223 */ /* 0x000fc80000000005 */
[----:B------:R-:W-:-:S04]  /*1e5d0*/  FADD R6, R5, 9.9999997171806853657e-10 ;  /* 0x3089705f05067421 */ /* 0x000fc80000000000 */
[----:B------:R-:W-:-:S06]  /*1e5e0*/  @!P0 FMUL R4, R4, 16777216 ;  /* 0x4b80000004048820 */ /* 0x000fcc0000400000 */
[----:B------:R-:W1:Y:S01]  /*1e5f0*/  MUFU.RSQ R4, R4 ;  /* 0x0000000400047308 */ /* 0x000e620000001400 */
[----:B0-----:R-:W-:Y:S01]  /*1e600*/  FADD R24, -R16, R9 ;  /* 0x0000000910187221 */ /* 0x001fe20000000100 */
[C---:B------:R-:W-:Y:S01]  /*1e610*/  FADD R8, -R17.reuse, R8 ;  /* 0x0000000811087221 */ /* 0x040fe20000000100 */
[----:B------:R-:W-:Y:S01]  /*1e620*/  FADD R27, -R0, R10 ;  /* 0x0000000a001b7221 */ /* 0x000fe20000000100 */
[----:B------:R-:W-:Y:S01]  /*1e630*/  FADD R28, -R17, R11 ;  /* 0x0000000b111c7221 */ /* 0x000fe20000000100 */
[----:B------:R-:W-:Y:S01]  /*1e640*/  FMUL R7, R24, R24 ;  /* 0x0000001818077220 */ /* 0x000fe20000400000 */
[----:B-1----:R-:W-:-:S03]  /*1e650*/  @!P0 FMUL R4, R4, 4096 ;  /* 0x4580000004048820 */ /* 0x002fc60000400000 */
[----:B------:R-:W-:Y:S01]  /*1e660*/  FFMA R10, R8, R8, R7 ;  /* 0x00000008080a7223 */ /* 0x000fe20000000007 */
[----:B------:R-:W-:Y:S01]  /*1e670*/  FSETP.GEU.AND P0, PT, |R6|, 1.175494350822287508e-38, PT ;  /* 0x008000000600780b */ /* 0x000fe20003f0e200 */
[C---:B------:R-:W-:Y:S02]  /*1e680*/  FMUL R9, R4.reuse, R4 ;  /* 0x0000000404097220 */ /* 0x040fe40000400000 */
[----:B------:R-:W-:Y:S02]  /*1e690*/  FFMA R10, R27, R27, R10 ;  /* 0x0000001b1b0a7223 */ /* 0x000fe4000000000a */
[----:B------:R-:W-:Y:S02]  /*1e6a0*/  FMUL R9, R4, R9 ;  /* 0x0000000904097220 */ /* 0x000fe40000400000 */
[----:B------:R-:W0:Y:S02]  /*1e6b0*/  LDS.64 R4, [R2+0x1ae0] ;  /* 0x001ae00002047984 */ /* 0x000e240000000a00 */
[-C--:B------:R-:W-:Y:S01]  /*1e6c0*/  FFMA R22, R22, R9.reuse, R15 ;  /* 0x0000000916167223 */ /* 0x080fe2000000000f */
[----:B------:R-:W-:Y:S01]  /*1e6d0*/  FADD R15, R10, 9.9999997171806853657e-10 ;  /* 0x3089705f0a0f7421 */ /* 0x000fe20000000000 */
[----:B------:R-:W-:-:S02]  /*1e6e0*/  FFMA R12, R12, R9, R25 ;  /* 0x000000090c0c7223 */ /* 0x000fc40000000019 */
[----:B------:R-:W-:Y:S01]  /*1e6f0*/  @!P0 FMUL R6, R6, 16777216 ;  /* 0x4b80000006068820 */ /* 0x000fe20000400000 */
[----:B------:R-:W-:Y:S01]  /*1e700*/  FFMA R9, R14, R9, R29 ;  /* 0x000000090e097223 */ /* 0x000fe2000000001d */
[C---:B------:R-:W-:Y:S02]  /*1e710*/  FSETP.GEU.AND P1, PT, |R15|.reuse, 1.175494350822287508e-38, PT ;  /* 0x008000000f00780b */ /* 0x040fe40003f2e200 */
[----:B------:R-:W1:Y:S11]  /*1e720*/  MUFU.RSQ R10, R6 ;  /* 0x00000006000a7308 */ /* 0x000e760000001400 */
[----:B------:R-:W-:Y:S01]  /*1e730*/  @!P1 FMUL R15, R15, 16777216 ;  /* 0x4b8000000f0f9820 */ /* 0x000fe20000400000 */
[----:B-1----:R-:W-:-:S05]  /*1e740*/  @!P0 FMUL R10, R10, 4096 ;  /* 0x458000000a0a8820 */ /* 0x002fca0000400000 */
[----:B------:R-:W1:Y:S01]  /*1e750*/  MUFU.RSQ R15, R15 ;  /* 0x0000000f000f7308 */ /* 0x000e620000001400 */
[----:B------:R-:W-:-:S04]  /*1e760*/  FMUL R7, R10, R10 ;  /* 0x0000000a0a077220 */ /* 0x000fc80000400000 */
[----:B------:R-:W-:-:S04]  /*1e770*/  FMUL R10, R10, R7 ;  /* 0x000000070a0a7220 */ /* 0x000fc80000400000 */
[-C--:B------:R-:W-:Y:S01]  /*1e780*/  FFMA R13, R13, R10.reuse, R22 ;  /* 0x0000000a0d0d7223 */ /* 0x080fe20000000016 */
[-C--:B------:R-:W-:Y:S01]  /*1e790*/  FFMA R23, R23, R10.reuse, R12 ;  /* 0x0000000a17177223 */ /* 0x080fe2000000000c */
[----:B0-----:R-:W-:Y:S01]  /*1e7a0*/  FADD R25, -R16, R4 ;  /* 0x0000000410197221 */ /* 0x001fe20000000100 */
[----:B------:R-:W-:Y:S01]  /*1e7b0*/  FADD R14, -R0, R5 ;  /* 0x00000005000e7221 */ /* 0x000fe20000000100 */
[----:B------:R-:W-:Y:S01]  /*1e7c0*/  FFMA R26, R26, R10, R9 ;  /* 0x0000000a1a1a7223 */ /* 0x000fe20000000009 */
[----:B-1----:R-:W-:Y:S01]  /*1e7d0*/  @!P1 FMUL R15, R15, 4096 ;  /* 0x458000000f0f9820 */ /* 0x002fe20000400000 */
[----:B------:R-:W-:-:S03]  /*1e7e0*/  FMUL R7, R25, R25 ;  /* 0x0000001919077220 */ /* 0x000fc60000400000 */
[----:B------:R-:W-:Y:S01]  /*1e7f0*/  FMUL R4, R15, R15 ;  /* 0x0000000f0f047220 */ /* 0x000fe20000400000 */
[----:B------:R-:W-:-:S03]  /*1e800*/  FFMA R11, R28, R28, R7 ;  /* 0x0000001c1c0b7223 */ /* 0x000fc60000000007 */
[----:B------:R-:W-:Y:S01]  /*1e810*/  FMUL R15, R15, R4 ;  /* 0x000000040f0f7220 */ /* 0x000fe20000400000 */
[----:B------:R-:W-:Y:S01]  /*1e820*/  FFMA R11, R14, R14, R11 ;  /* 0x0000000e0e0b7223 */ /* 0x000fe2000000000b */
[----:B------:R-:W0:Y:S02]  /*1e830*/  LDS.128 R4, [R2+0x1af0] ;  /* 0x001af00002047984 */ /* 0x000e240000000c00 */
[-C--:B------:R-:W-:Y:S01]  /*1e840*/  FFMA R13, R8, R15.reuse, R13 ;  /* 0x0000000f080d7223 */ /* 0x080fe2000000000d */
[----:B------:R-:W-:Y:S01]  /*1e850*/  FADD R29, R11, 9.9999997171806853657e-10 ;  /* 0x3089705f0b1d7421 */ /* 0x000fe20000000000 */
[-C--:B------:R-:W-:Y:S01]  /*1e860*/  FFMA R24, R24, R15.reuse, R23 ;  /* 0x0000000f18187223 */ /* 0x080fe20000000017 */
[----:B------:R-:W1:Y:S01]  /*1e870*/  LDS.128 R8, [R2+0x1b00] ;  /* 0x001b000002087984 */ /* 0x000e620000000c00 */
[----:B------:R-:W-:Y:S02]  /*1e880*/  FFMA R27, R27, R15, R26 ;  /* 0x0000000f1b1b7223 */ /* 0x000fe4000000001a */
[----:B------:R-:W-:-:S13]  /*1e890*/  FSETP.GEU.AND P0, PT, |R29|, 1.175494350822287508e-38, PT ;  /* 0x008000001d00780b */ /* 0x000fda0003f0e200 */
[----:B------:R-:W-:-:S04]  /*1e8a0*/  @!P0 FMUL R29, R29, 16777216 ;  /* 0x4b8000001d1d8820 */ /* 0x000fc80000400000 */
[----:B------:R-:W2:Y:S01]  /*1e8b0*/  MUFU.RSQ R12, R29 ;  /* 0x0000001d000c7308 */ /* 0x000ea20000001400 */
[----:B0-----:R-:W-:Y:S01]  /*1e8c0*/  FADD R22, -R16, R6 ;  /* 0x0000000610167221 */ /* 0x001fe20000000100 */
[----:B------:R-:W-:Y:S01]  /*1e8d0*/  FADD R15, -R17, R5 ;  /* 0x00000005110f7221 */ /* 0x000fe20000000100 */
[----:B--2---:R-:W-:Y:S01]  /*1e8e0*/  @!P0 FMUL R12, R12, 4096 ;  /* 0x458000000c0c8820 */ /* 0x004fe20000400000 */
[----:B------:R-:W-:Y:S01]  /*1e8f0*/  FADD R23, -R0, R7 ;  /* 0x0000000700177221 */ /* 0x000fe20000000100 */
[----:B------:R-:W-:Y:S02]  /*1e900*/  FMUL R4, R22, R22 ;  /* 0x0000001616047220 */ /* 0x000fe40000400000 */
[----:B------:R-:W-:Y:S02]  /*1e910*/  FMUL R5, R12, R12 ;  /* 0x0000000c0c057220 */ /* 0x000fe40000400000 */
[----:B------:R-:W-:-:S04]  /*1e920*/  FFMA R4, R15, R15, R4 ;  /* 0x0000000f0f047223 */ /* 0x000fc80000000004 */
[----:B------:R-:W-:Y:S01]  /*1e930*/  FFMA R26, R23, R23, R4 ;  /* 0x00000017171a7223 */ /* 0x000fe20000000004 */
[----:B------:R-:W-:Y:S01]  /*1e940*/  FMUL R4, R12, R5 ;  /* 0x000000050c047220 */ /* 0x000fe20000400000 */
[----:B-1----:R-:W-:Y:S01]  /*1e950*/  FADD R12, -R16, R9 ;  /* 0x00000009100c7221 */ /* 0x002fe20000000100 */
[----:B------:R-:W-:Y:S01]  /*1e960*/  FADD R9, -R17, R8 ;  /* 0x0000000811097221 */ /* 0x000fe20000000100 */
[----:B------:R-:W-:Y:S01]  /*1e970*/  FADD R26, R26, 9.9999997171806853657e-10 ;  /* 0x3089705f1a1a7421 */ /* 0x000fe20000000000 */
[----:B------:R-:W-:Y:S01]  /*1e980*/  FFMA R28, R28, R4, R13 ;  /* 0x000000041c1c7223 */ /* 0x000fe2000000000d */
[----:B------:R-:W-:Y:S01]  /*1e990*/  FMUL R6, R12, R12 ;  /* 0x0000000c0c067220 */ /* 0x000fe20000400000 */
[----:B------:R-:W-:Y:S01]  /*1e9a0*/  FADD R13, -R0, R10 ;  /* 0x0000000a000d7221 */ /* 0x000fe20000000100 */
[-C--:B------:R-:W-:Y:S01]  /*1e9b0*/  FFMA R25, R25, R4.reuse, R24 ;  /* 0x0000000419197223 */ /* 0x080fe20000000018 */
[----:B------:R-:W-:Y:S01]  /*1e9c0*/  FFMA R8, R14, R4, R27 ;  /* 0x000000040e087223 */ /* 0x000fe2000000001b */
[----:B------:R-:W-:Y:S01]  /*1e9d0*/  FFMA R10, R9, R9, R6 ;  /* 0x00000009090a7223 */ /* 0x000fe20000000006 */
[----:B------:R-:W-:Y:S01]  /*1e9e0*/  FSETP.GEU.AND P0, PT, |R26|, 1.175494350822287508e-38, PT ;  /* 0x008000001a00780b */ /* 0x000fe20003f0e200 */
[----:B------:R-:W0:Y:S02]  /*1e9f0*/  LDS.128 R4, [R2+0x1b10] ;  /* 0x001b100002047984 */ /* 0x000e240000000c00 */
[----:B------:R-:W-:-:S04]  /*1ea00*/  FFMA R10, R13, R13, R10 ;  /* 0x0000000d0d0a7223 */ /* 0x000fc8000000000a */
[----:B------:R-:W-:-:S05]  /*1ea10*/  FADD R10, R10, 9.9999997171806853657e-10 ;  /* 0x3089705f0a0a7421 */ /* 0x000fca0000000000 */
[----:B------:R-:W-:Y:S01]  /*1ea20*/  FSETP.GEU.AND P1, PT, |R10|, 1.175494350822287508e-38, PT ;  /* 0x008000000a00780b */ /* 0x000fe20003f2e200 */
[----:B------:R-:W-:-:S04]  /*1ea30*/  @!P0 FMUL R26, R26, 16777216 ;  /* 0x4b8000001a1a8820 */ /* 0x000fc80000400000 */
[----:B------:R-:W1:Y:S08]  /*1ea40*/  MUFU.RSQ R24, R26 ;  /* 0x0000001a00187308 */ /* 0x000e700000001400 */
[----:B------:R-:W-:-:S04]  /*1ea50*/  @!P1 FMUL R10, R10, 16777216 ;  /* 0x4b8000000a0a9820 */ /* 0x000fc80000400000 */
[----:B------:R-:W2:Y:S01]  /*1ea60*/  MUFU.RSQ R14, R10 ;  /* 0x0000000a000e7308 */ /* 0x000ea20000001400 */
[----:B-1----:R-:W-:-:S04]  /*1ea70*/  @!P0 FMUL R24, R24, 4096 ;  /* 0x4580000018188820 */ /* 0x002fc80000400000 */
[----:B------:R-:W-:Y:S01]  /*1ea80*/  FMUL R27, R24, R24 ;  /* 0x00000018181b7220 */ /* 0x000fe20000400000 */
[----:B0-----:R-:W-:-:S03]  /*1ea90*/  FADD R4, -R16, R4 ;  /* 0x0000000410047221 */ /* 0x001fc60000000100 */
[----:B------:R-:W-:Y:S01]  /*1eaa0*/  FMUL R24, R24, R27 ;  /* 0x0000001b18187220 */ /* 0x000fe20000400000 */
[----:B------:R-:W-:Y:S01]  /*1eab0*/  FADD R27, -R17, R11 ;  /* 0x0000000b111b7221 */ /* 0x000fe20000000100 */
[----:B------:R-:W-:Y:S01]  /*1eac0*/  FADD R5, -R0, R5 ;  /* 0x0000000500057221 */ /* 0x000fe20000000100 */
[----:B------:R-:W-:Y:S01]  /*1ead0*/  FMUL R11, R4, R4 ;  /* 0x00000004040b7220 */ /* 0x000fe20000400000 */
[-C--:B------:R-:W-:Y:S01]  /*1eae0*/  FFMA R28, R15, R24.reuse, R28 ;  /* 0x000000180f1c7223 */ /* 0x080fe2000000001c */
[----:B--2---:R-:W-:Y:S01]  /*1eaf0*/  @!P1 FMUL R14, R14, 4096 ;  /* 0x458000000e0e9820 */ /* 0x004fe20000400000 */
[----:B------:R-:W0:Y:S01]  /*1eb00*/  LDS R15, [R2+0x1b20] ;  /* 0x001b2000020f7984 */ /* 0x000e220000000800 */
[----:B------:R-:W-:Y:S01]  /*1eb10*/  FFMA R26, R27, R27, R11 ;  /* 0x0000001b1b1a7223 */ /* 0x000fe2000000000b */
[----:B------:R-:W-:Y:S01]  /*1eb20*/  FFMA R25, R22, R24, R25 ;  /* 0x0000001816197223 */ /* 0x000fe20000000019 */
[----:B------:R-:W-:Y:S01]  /*1eb30*/  FMUL R11, R14, R14 ;  /* 0x0000000e0e0b7220 */ /* 0x000fe20000400000 */
[----:B------:R-:W-:Y:S01]  /*1eb40*/  FFMA R24, R23, R24, R8 ;  /* 0x0000001817187223 */ /* 0x000fe20000000008 */
[----:B------:R-:W-:Y:S01]  /*1eb50*/  FFMA R26, R5, R5, R26 ;  /* 0x00000005051a7223 */ /* 0x000fe2000000001a */
[----:B------:R-:W-:Y:S01]  /*1eb60*/  FADD R22, -R16, R7 ;  /* 0x0000000710167221 */ /* 0x000fe20000000100 */
[----:B------:R-:W-:-:S02]  /*1eb70*/  FMUL R14, R14, R11 ;  /* 0x0000000b0e0e7220 */ /* 0x000fc40000400000 */
[----:B------:R-:W-:Y:S01]  /*1eb80*/  FADD R29, R26, 9.9999997171806853657e-10 ;  /* 0x3089705f1a1d7421 */ /* 0x000fe20000000000 */
[----:B------:R-:W-:Y:S01]  /*1eb90*/  FMUL R7, R22, R22 ;  /* 0x0000001616077220 */ /* 0x000fe20000400000 */
[-C--:B------:R-:W-:Y:S01]  /*1eba0*/  FFMA R28, R9, R14.reuse, R28 ;  /* 0x0000000e091c7223 */ /* 0x080fe2000000001c */
[-C--:B------:R-:W-:Y:S01]  /*1ebb0*/  FFMA R25, R12, R14.reuse, R25 ;  /* 0x0000000e0c197223 */ /* 0x080fe20000000019 */
[----:B------:R-:W1:Y:S01]  /*1ebc0*/  LDS.128 R8, [R2+0x1b30] ;  /* 0x001b300002087984 */ /* 0x000e620000000c00 */
[----:B------:R-:W-:Y:S01]  /*1ebd0*/  FSETP.GEU.AND P0, PT, |R29|, 1.175494350822287508e-38, PT ;  /* 0x008000001d00780b */ /* 0x000fe20003f0e200 */
[----:B------:R-:W-:Y:S01]  /*1ebe0*/  FFMA R12, R13, R14, R24 ;  /* 0x0000000e0d0c7223 */ /* 0x000fe20000000018 */
[----:B------:R-:W-:-:S04]  /*1ebf0*/  FADD R24, -R17, R6 ;  /* 0x0000000611187221 */ /* 0x000fc80000000100 */
[----:B------:R-:W-:-:S07]  /*1ec00*/  FFMA R7, R24, R24, R7 ;  /* 0x0000001818077223 */ /* 0x000fce0000000007 */
[----:B------:R-:W-:-:S04]  /*1ec10*/  @!P0 FMUL R29, R29, 16777216 ;  /* 0x4b8000001d1d8820 */ /* 0x000fc80000400000 */
[----:B------:R-:W2:Y:S01]  /*1ec20*/  MUFU.RSQ R23, R29 ;  /* 0x0000001d00177308 */ /* 0x000ea20000001400 */
[----:B0-----:R-:W-:-:S04]  /*1ec30*/  FADD R26, -R0, R15 ;  /* 0x0000000f001a7221 */ /* 0x001fc80000000100 */
[----:B------:R-:W-:Y:S01]  /*1ec40*/  FFMA R7, R26, R26, R7 ;  /* 0x0000001a1a077223 */ /* 0x000fe20000000007 */
[----:B--2---:R-:W-:-:S03]  /*1ec50*/  @!P0 FMUL R23, R23, 4096 ;  /* 0x4580000017178820 */ /* 0x004fc60000400000 */
[----:B------:R-:W-:Y:S01]  /*1ec60*/  FADD R14, R7, 9.9999997171806853657e-10 ;  /* 0x3089705f070e7421 */ /* 0x000fe20000000000 */
[----:B------:R-:W-:Y:S01]  /*1ec70*/  FMUL R6, R23, R23 ;  /* 0x0000001717067220 */ /* 0x000fe20000400000 */
[----:B-1----:R-:W-:-:S03]  /*1ec80*/  FADD R13, -R17, R8 ;  /* 0x00000008110d7221 */ /* 0x002fc60000000100 */
[----:B------:R-:W-:Y:S01]  /*1ec90*/  FSETP.GEU.AND P0, PT, |R14|, 1.175494350822287508e-38, PT ;  /* 0x008000000e00780b */ /* 0x000fe20003f0e200 */
[----:B------:R-:W-:Y:S01]  /*1eca0*/  FADD R15, -R0, R10 ;  /* 0x0000000a000f7221 */ /* 0x000fe20000000100 */
[----:B------:R-:W-:-:S04]  /*1ecb0*/  FMUL R6, R23, R6 ;  /* 0x0000000617067220 */ /* 0x000fc80000400000 */
[-C--:B------:R-:W-:Y:S01]  /*1ecc0*/  FFMA R27, R27, R6.reuse, R28 ;  /* 0x000000061b1b7223 */ /* 0x080fe2000000001c */
[-C--:B------:R-:W-:Y:S01]  /*1ecd0*/  FFMA R25, R4, R6.reuse, R25 ;  /* 0x0000000604197223 */ /* 0x080fe20000000019 */
[----:B------:R-:W-:Y:S01]  /*1ece0*/  FFMA R23, R5, R6, R12 ;  /* 0x0000000605177223 */ /* 0x000fe2000000000c */
[----:B------:R-:W-:Y:S01]  /*1ecf0*/  FADD R12, -R16, R9 ;  /* 0x00000009100c7221 */ /* 0x000fe20000000100 */
[----:B------:R-:W0:Y:S01]  /*1ed00*/  LDS.128 R4, [R2+0x1b40] ;  /* 0x001b400002047984 */ /* 0x000e220000000c00 */
[----:B------:R-:W-:Y:S02]  /*1ed10*/  FADD R28, -R17, R11 ;  /* 0x0000000b111c7221 */ /* 0x000fe40000000100 */
[----:B------:R-:W-:Y:S01]  /*1ed20*/  FMUL R8, R12, R12 ;  /* 0x0000000c0c087220 */ /* 0x000fe20000400000 */
[----:B------:R-:W-:-:S03]  /*1ed30*/  @!P0 FMUL R14, R14, 16777216 ;  /* 0x4b8000000e0e8820 */ /* 0x000fc60000400000 */
[----:B------:R-:W-:Y:S02]  /*1ed40*/  FFMA R10, R13, R13, R8 ;  /* 0x0000000d0d0a7223 */ /* 0x000fe40000000008 */
[----:B------:R-:W1:Y:S02]  /*1ed50*/  MUFU.RSQ R8, R14 ;  /* 0x0000000e00087308 */ /* 0x000e640000001400 */
[----:B------:R-:W-:-:S04]  /*1ed60*/  FFMA R10, R15, R15, R10 ;  /* 0x0000000f0f0a7223 */ /* 0x000fc8000000000a */
[----:B------:R-:W-:-:S05]  /*1ed70*/  FADD R10, R10, 9.9999997171806853657e-10 ;  /* 0x3089705f0a0a7421 */ /* 0x000fca0000000000 */
[----:B------:R-:W-:Y:S01]  /*1ed80*/  FSETP.GEU.AND P1, PT, |R10|, 1.175494350822287508e-38, PT ;  /* 0x008000000a00780b */ /* 0x000fe20003f2e200 */
[----:B-1----:R-:W-:-:S04]  /*1ed90*/  @!P0 FMUL R8, R8, 4096 ;  /* 0x4580000008088820 */ /* 0x002fc80000400000 */
[----:B------:R-:W-:-:S08]  /*1eda0*/  FMUL R9, R8, R8 ;  /* 0x0000000808097220 */ /* 0x000fd00000400000 */
[----:B------:R-:W-:Y:S01]  /*1edb0*/  @!P1 FMUL R10, R10, 16777216 ;  /* 0x4b8000000a0a9820 */ /* 0x000fe20000400000 */
[----:B------:R-:W-:-:S03]  /*1edc0*/  FMUL R8, R8, R9 ;  /* 0x0000000908087220 */ /* 0x000fc60000400000 */
[----:B------:R-:W1:Y:S01]  /*1edd0*/  MUFU.RSQ R9, R10 ;  /* 0x0000000a00097308 */ /* 0x000e620000001400 */
[-C--:B------:R-:W-:Y:S01]  /*1ede0*/  FFMA R25, R22, R8.reuse, R25 ;  /* 0x0000000816197223 */ /* 0x080fe20000000019 */
[-C--:B------:R-:W-:Y:S01]  /*1edf0*/  FFMA R24, R24, R8.reuse, R27 ;  /* 0x0000000818187223 */ /* 0x080fe2000000001b */
[----:B0-----:R-:W-:Y:S01]  /*1ee00*/  FADD R4, -R16, R4 ;  /* 0x0000000410047221 */ /* 0x001fe20000000100 */
[----:B------:R-:W-:Y:S01]  /*1ee10*/  FADD R14, -R0, R5 ;  /* 0x00000005000e7221 */ /* 0x000fe20000000100 */
[----:B------:R-:W-:Y:S02]  /*1ee20*/  FFMA R26, R26, R8, R23 ;  /* 0x000000081a1a7223 */ /* 0x000fe40000000017 */
[----:B------:R-:W-:-:S04]  /*1ee30*/  FMUL R11, R4, R4 ;  /* 0x00000004040b7220 */ /* 0x000fc80000400000 */
        /* <DEDUP_REMOVED lines=8> */
[----:B------:R-:W-:Y:S01]  /*1eec0*/  FFMA R29, R13, R22, R24 ;  /* 0x000000160d1d7223 */ /* 0x000fe20000000018 */
[----:B------:R-:W-:-:S04]  /*1eed0*/  FADD R13, -R16, R7 ;  /* 0x00000007100d7221 */ /* 0x000fc80000000100 */
[----:B------:R-:W-:-:S03]  /*1eee0*/  FMUL R7, R13, R13 ;  /* 0x0000000d0d077220 */ /* 0x000fc60000400000 */
        /* <DEDUP_REMOVED lines=8> */
[C---:B------:R-:W-:Y:S01]  /*1ef70*/  FADD R24, -R17.reuse, R6 ;  /* 0x0000000611187221 */ /* 0x040fe20000000100 */
        /* <DEDUP_REMOVED lines=8> */
[----:B------:R-:W-:-:S02]  /*1f000*/  FADD R14, -R0, R11 ;  /* 0x0000000b000e7221 */ /* 0x000fc40000000100 */
[----:B------:R-:W-:Y:S01]  /*1f010*/  FMUL R29, R25, R25 ;  /* 0x00000019191d7220 */ /* 0x000fe20000400000 */
[----:B------:R-:W-:Y:S02]  /*1f020*/  FADD R27, R7, 9.9999997171806853657e-10 ;  /* 0x3089705f071b7421 */ /* 0x000fe40000000000 */
[----:B------:R-:W0:Y:S01]  /*1f030*/  LDS.128 R4, [R2+0x1b70] ;  /* 0x001b700002047984 */ /* 0x000e220000000c00 */
[----:B------:R-:W-:Y:S02]  /*1f040*/  FFMA R29, R12, R12, R29 ;  /* 0x0000000c0c1d7223 */ /* 0x000fe4000000001d */
[----:B------:R-:W-:Y:S02]  /*1f050*/  FSETP.GEU.AND P0, PT, |R27|, 1.175494350822287508e-38, PT ;  /* 0x008000001b00780b */ /* 0x000fe40003f0e200 */
[----:B------:R-:W-:-:S04]  /*1f060*/  FFMA R29, R14, R14, R29 ;  /* 0x0000000e0e1d7223 */ /* 0x000fc8000000001d */
[----:B------:R-:W-:Y:S01]  /*1f070*/  FADD R10, R29, 9.9999997171806853657e-10 ;  /* 0x3089705f1d0a7421 */ /* 0x000fe20000000000 */
[----:B-1----:R-:W-:-:S04]  /*1f080*/  FADD R29, -R17, R26 ;  /* 0x0000001a111d7221 */ /* 0x002fc80000000100 */
[----:B------:R-:W-:Y:S02]  /*1f090*/  FSETP.GEU.AND P1, PT, |R10|, 1.175494350822287508e-38, PT ;  /* 0x008000000a00780b */ /* 0x000fe40003f2e200 */
[----:B------:R-:W-:-:S04]  /*1f0a0*/  @!P0 FMUL R27, R27, 16777216 ;  /* 0x4b8000001b1b8820 */ /* 0x000fc80000400000 */
[----:B------:R-:W1:Y:S07]  /*1f0b0*/  MUFU.RSQ R9, R27 ;  /* 0x0000001b00097308 */ /* 0x000e6e0000001400 */
[----:B------:R-:W-:-:S04]  /*1f0c0*/  @!P1 FMUL R10, R10, 16777216 ;  /* 0x4b8000000a0a9820 */ /* 0x000fc80000400000 */
[----:B------:R-:W2:Y:S01]  /*1f0d0*/  MUFU.RSQ R11, R10 ;  /* 0x0000000a000b7308 */ /* 0x000ea20000001400 */
[----:B-1----:R-:W-:Y:S01]  /*1f0e0*/  @!P0 FMUL R9, R9, 4096 ;  /* 0x4580000009098820 */ /* 0x002fe20000400000 */
[----:B0-----:R-:W-:Y:S01]  /*1f0f0*/  FADD R4, -R16, R4 ;  /* 0x0000000410047221 */ /* 0x001fe20000000100 */
[----:B------:R-:W-:Y:S02]  /*1f100*/  FADD R5, -R0, R5 ;  /* 0x0000000500057221 */ /* 0x000fe40000000100 */
[----:B------:R-:W-:Y:S01]  /*1f110*/  FMUL R28, R9, R9 ;  /* 0x00000009091c7220 */ /* 0x000fe20000400000 */
[----:B------:R-:W-:-:S03]  /*1f120*/  FMUL R26, R4, R4 ;  /* 0x00000004041a7220 */ /* 0x000fc60000400000 */
[----:B------:R-:W-:Y:S01]  /*1f130*/  FMUL R9, R9, R28 ;  /* 0x0000001c09097220 */ /* 0x000fe20000400000 */
[----:B------:R-:W-:Y:S01]  /*1f140*/  FFMA R26, R29, R29, R26 ;  /* 0x0000001d1d1a7223 */ /* 0x000fe2000000001a */
[----:B--2---:R-:W-:Y:S02]  /*1f150*/  @!P1 FMUL R11, R11, 4096 ;  /* 0x458000000b0b9820 */ /* 0x004fe40000400000 */
[-C--:B------:R-:W-:Y:S01]  /*1f160*/  FFMA R15, R24, R9.reuse, R15 ;  /* 0x00000009180f7223 */ /* 0x080fe2000000000f */
[----:B------:R-:W-:Y:S01]  /*1f170*/  FFMA R28, R13, R9, R22 ;  /* 0x000000090d1c7223 */ /* 0x000fe20000000016 */
[----:B------:R-:W-:Y:S01]  /*1f180*/  FFMA R26, R5, R5, R26 ;  /* 0x00000005051a7223 */ /* 0x000fe2000000001a */
[C---:B------:R-:W-:Y:S01]  /*1f190*/  FMUL R24, R11.reuse, R11 ;  /* 0x0000000b0b187220 */ /* 0x040fe20000400000 */
[----:B------:R-:W-:Y:S02]  /*1f1a0*/  FFMA R23, R8, R9, R23 ;  /* 0x0000000908177223 */ /* 0x000fe40000000017 */
[----:B------:R-:W-:Y:S01]  /*1f1b0*/  FADD R26, R26, 9.9999997171806853657e-10 ;  /* 0x3089705f1a1a7421 */ /* 0x000fe20000000000 */
[----:B------:R-:W-:-:S02]  /*1f1c0*/  FMUL R24, R11, R24 ;  /* 0x000000180b187220 */ /* 0x000fc40000400000 */
        /* <DEDUP_REMOVED lines=9> */
[----:B------:R-:W-:-:S04]  /*1f260*/  @!P0 FMUL R26, R26, 16777216 ;  /* 0x4b8000001a1a8820 */ /* 0x000fc80000400000 */
[----:B------:R-:W1:Y:S02]  /*1f270*/  MUFU.RSQ R22, R26 ;  /* 0x0000001a00167308 */ /* 0x000e640000001400 */
[----:B-1----:R-:W-:-:S04]  /*1f280*/  @!P0 FMUL R22, R22, 4096 ;  /* 0x4580000016168820 */ /* 0x002fc80000400000 */
[----:B------:R-:W-:Y:S01]  /*1f290*/  FMUL R13, R22, R22 ;  /* 0x00000016160d7220 */ /* 0x000fe20000400000 */
[C---:B0-----:R-:W-:Y:S01]  /*1f2a0*/  FADD R8, -R0.reuse, R8 ;  /* 0x0000000800087221 */ /* 0x041fe20000000100 */
[----:B------:R-:W-:Y:S01]  /*1f2b0*/  FADD R6, -R17, R9 ;  /* 0x0000000911067221 */ /* 0x000fe20000000100 */
[----:B------:R-:W-:Y:S01]  /*1f2c0*/  FADD R26, -R0, R11 ;  /* 0x0000000b001a7221 */ /* 0x000fe20000000100 */
[----:B------:R-:W-:Y:S01]  /*1f2d0*/  FMUL R22, R22, R13 ;  /* 0x0000000d16167220 */ /* 0x000fe20000400000 */
[----:B------:R-:W-:-:S03]  /*1f2e0*/  FFMA R27, R8, R8, R27 ;  /* 0x00000008081b7223 */ /* 0x000fc6000000001b */
[-C--:B------:R-:W-:Y:S01]  /*1f2f0*/  FFMA R7, R29, R22.reuse, R12 ;  /* 0x000000161d077223 */ /* 0x080fe2000000000c */
[----:B------:R-:W-:Y:S01]  /*1f300*/  FADD R27, R27, 9.9999997171806853657e-10 ;  /* 0x3089705f1b1b7421 */ /* 0x000fe20000000000 */
[----:B------:R-:W0:Y:S01]  /*1f310*/  LDS.128 R12, [R2+0x1b90] ;  /* 0x001b9000020c7984 */ /* 0x000e220000000c00 */
[----:B------:R-:W-:Y:S01]  /*1f320*/  FFMA R25, R4, R22, R25 ;  /* 0x0000001604197223 */ /* 0x000fe20000000019 */
[----:B------:R-:W-:Y:S02]  /*1f330*/  FADD R4, -R16, R10 ;  /* 0x0000000a10047221 */ /* 0x000fe40000000100 */
[----:B------:R-:W-:Y:S02]  /*1f340*/  FSETP.GEU.AND P0, PT, |R27|, 1.175494350822287508e-38, PT ;  /* 0x008000001b00780b */ /* 0x000fe40003f0e200 */
[----:B------:R-:W-:-:S04]  /*1f350*/  FMUL R9, R4, R4 ;  /* 0x0000000404097220 */ /* 0x000fc80000400000 */
[----:B------:R-:W-:-:S04]  /*1f360*/  FFMA R9, R6, R6, R9 ;  /* 0x0000000606097223 */ /* 0x000fc80000000009 */
[----:B------:R-:W-:-:S03]  /*1f370*/  FFMA R9, R26, R26, R9 ;  /* 0x0000001a1a097223 */ /* 0x000fc60000000009 */
[----:B------:R-:W-:Y:S01]  /*1f380*/  @!P0 FMUL R27, R27, 16777216 ;  /* 0x4b8000001b1b8820 */ /* 0x000fe20000400000 */
[----:B------:R-:W-:Y:S01]  /*1f390*/  FADD R11, R9, 9.9999997171806853657e-10 ;  /* 0x3089705f090b7421 */ /* 0x000fe20000000000 */
[----:B------:R-:W-:Y:S02]  /*1f3a0*/  FFMA R9, R5, R22, R24 ;  /* 0x0000001605097223 */ /* 0x000fe40000000018 */
[----:B------:R-:W1:Y:S02]  /*1f3b0*/  MUFU.RSQ R10, R27 ;  /* 0x0000001b000a7308 */ /* 0x000e640000001400 */
[----:B------:R-:W-:-:S13]  /*1f3c0*/  FSETP.GEU.AND P1, PT, |R11|, 1.175494350822287508e-38, PT ;  /* 0x008000000b00780b */ /* 0x000fda0003f2e200 */
[----:B------:R-:W-:Y:S01]  /*1f3d0*/  @!P1 FMUL R11, R11, 16777216 ;  /* 0x4b8000000b0b9820 */ /* 0x000fe20000400000 */
[----:B-1----:R-:W-:Y:S01]  /*1f3e0*/  @!P0 FMUL R10, R10, 4096 ;  /* 0x458000000a0a8820 */ /* 0x002fe20000400000 */
[----:B0-----:R-:W-:Y:S01]  /*1f3f0*/  FADD R13, -R16, R13 ;  /* 0x0000000d100d7221 */ /* 0x001fe20000000100 */
[----:B------:R-:W-:Y:S01]  /*1f400*/  FADD R5, -R17, R12 ;  /* 0x0000000c11057221 */ /* 0x000fe20000000100 */
[----:B------:R-:W-:Y:S01]  /*1f410*/  FADD R29, -R0, R14 ;  /* 0x0000000e001d7221 */ /* 0x000fe20000000100 */
[----:B------:R-:W-:Y:S01]  /*1f420*/  FMUL R27, R10, R10 ;  /* 0x0000000a0a1b7220 */ /* 0x000fe20000400000 */
[----:B------:R-:W-:-:S03]  /*1f430*/  FMUL R12, R13, R13 ;  /* 0x0000000d0d0c7220 */ /* 0x000fc60000400000 */
[----:B------:R-:W-:Y:S01]  /*1f440*/  FMUL R10, R10, R27 ;  /* 0x0000001b0a0a7220 */ /* 0x000fe20000400000 */
[----:B------:R-:W-:Y:S02]  /*1f450*/  FFMA R14, R5, R5, R12 ;  /* 0x00000005050e7223 */ /* 0x000fe4000000000c */
[----:B------:R0:W1:Y:S01]  /*1f460*/  MUFU.RSQ R12, R11 ;  /* 0x0000000b000c7308 */ /* 0x0000620000001400 */
[-C--:B------:R-:W-:Y:S01]  /*1f470*/  FFMA R23, R23, R10.reuse, R25 ;  /* 0x0000000a17177223 */ /* 0x080fe20000000019 */
[----:B------:R-:W-:Y:S01]  /*1f480*/  FFMA R14, R29, R29, R14 ;  /* 0x0000001d1d0e7223 */ /* 0x000fe2000000000e */
[----:B------:R-:W2:Y:S01]  /*1f490*/  LDS.64 R24, [R2+0x1ba8] ;  /* 0x001ba80002187984 */ /* 0x000ea20000000a00 */
[-C--:B------:R-:W-:Y:S01]  /*1f4a0*/  FFMA R27, R28, R10.reuse, R7 ;  /* 0x0000000a1c1b7223 */ /* 0x080fe20000000007 */
[----:B------:R-:W-:Y:S01]  /*1f4b0*/  FFMA R22, R8, R10, R9 ;  /* 0x0000000a08167223 */ /* 0x000fe20000000009 */
[----:B------:R-:W-:Y:S01]  /*1f4c0*/  FADD R15, R14, 9.9999997171806853657e-10 ;  /* 0x3089705f0e0f7421 */ /* 0x000fe20000000000 */
[----:B0-----:R-:W0:Y:S04]  /*1f4d0*/  LDS.128 R8, [R2+0x1bb0] ;  /* 0x001bb00002087984 */ /* 0x001e280000000c00 */
        /* <DEDUP_REMOVED lines=8> */
[----:B------:R-:W-:Y:S01]  /*1f560*/  FFMA R26, R26, R7, R22 ;  /* 0x000000071a1a7223 */ /* 0x000fe20000000016 */
[----:B--2---:R-:W-:Y:S01]  /*1f570*/  FADD R14, -R16, R25 ;  /* 0x00000019100e7221 */ /* 0x004fe20000000100 */
[C---:B------:R-:W-:Y:S01]  /*1f580*/  FADD R24, -R17.reuse, R24 ;  /* 0x0000001811187221 */ /* 0x040fe20000000100 */
[----:B-1----:R-:W-:Y:S02]  /*1f590*/  @!P0 FMUL R12, R12, 4096 ;  /* 0x458000000c0c8820 */ /* 0x002fe40000400000 */
[----:B------:R-:W-:Y:S02]  /*1f5a0*/  FMUL R23, R14, R14 ;  /* 0x0000000e0e177220 */ /* 0x000fe40000400000 */
[----:B------:R-:W-:Y:S01]  /*1f5b0*/  FMUL R27, R12, R12 ;  /* 0x0000000c0c1b7220 */ /* 0x000fe20000400000 */
[----:B0-----:R-:W-:Y:S01]  /*1f5c0*/  FADD R8, -R0, R8 ;  /* 0x0000000800087221 */ /* 0x001fe20000000100 */
[----:B------:R-:W-:Y:S01]  /*1f5d0*/  FFMA R23, R24, R24, R23 ;  /* 0x0000001818177223 */ /* 0x000fe20000000017 */
[----:B------:R-:W-:Y:S01]  /*1f5e0*/  FADD R9, -R17, R9 ;  /* 0x0000000911097221 */ /* 0x000fe20000000100 */
[----:B------:R-:W-:Y:S01]  /*1f5f0*/  FMUL R12, R12, R27 ;  /* 0x0000001b0c0c7220 */ /* 0x000fe20000400000 */
[----:B------:R-:W-:Y:S01]  /*1f600*/  FADD R27, -R16, R10 ;  /* 0x0000000a101b7221 */ /* 0x000fe20000000100 */
[----:B------:R-:W-:-:S02]  /*1f610*/  FFMA R23, R8, R8, R23 ;  /* 0x0000000808177223 */ /* 0x000fc40000000017 */
[-C--:B------:R-:W-:Y:S01]  /*1f620*/  FFMA R22, R5, R12.reuse, R6 ;  /* 0x0000000c05167223 */ /* 0x080fe20000000006 */
[-C--:B------:R-:W-:Y:S01]  /*1f630*/  FFMA R15, R13, R12.reuse, R28 ;  /* 0x0000000c0d0f7223 */ /* 0x080fe2000000001c */
[----:B------:R-:W0:Y:S01]  /*1f640*/  LDS.128 R4, [R2+0x1bc0] ;  /* 0x001bc00002047984 */ /* 0x000e220000000c00 */
[----:B------:R-:W-:Y:S01]  /*1f650*/  FADD R23, R23, 9.9999997171806853657e-10 ;  /* 0x3089705f17177421 */ /* 0x000fe20000000000 */
[----:B------:R-:W-:Y:S01]  /*1f660*/  FFMA R29, R29, R12, R26 ;  /* 0x0000000c1d1d7223 */ /* 0x000fe2000000001a */
[----:B------:R-:W-:-:S03]  /*1f670*/  FMUL R26, R27, R27 ;  /* 0x0000001b1b1a7220 */ /* 0x000fc60000400000 */
[----:B------:R-:W-:Y:S01]  /*1f680*/  FSETP.GEU.AND P0, PT, |R23|, 1.175494350822287508e-38, PT ;  /* 0x008000001700780b */ /* 0x000fe20003f0e200 */
[----:B------:R-:W-:-:S12]  /*1f690*/  FFMA R26, R9, R9, R26 ;  /* 0x00000009091a7223 */ /* 0x000fd8000000001a */
[----:B------:R-:W-:-:S04]  /*1f6a0*/  @!P0 FMUL R23, R23, 16777216 ;  /* 0x4b80000017178820 */ /* 0x000fc80000400000 */
[----:B------:R1:W2:Y:S02]  /*1f6b0*/  MUFU.RSQ R10, R23 ;  /* 0x00000017000a7308 */ /* 0x0002a40000001400 */
[----:B-1----:R-:W-:-:S04]  /*1f6c0*/  FADD R23, -R0, R11 ;  /* 0x0000000b00177221 */ /* 0x002fc80000000100 */
[----:B------:R-:W-:Y:S01]  /*1f6d0*/  FFMA R26, R23, R23, R26 ;  /* 0x00000017171a7223 */ /* 0x000fe2000000001a */
[----:B0-----:R-:W-:Y:S01]  /*1f6e0*/  FADD R12, -R16, R5 ;  /* 0x00000005100c7221 */ /* 0x001fe20000000100 */
[----:B------:R-:W-:Y:S01]  /*1f6f0*/  FADD R25, -R17, R4 ;  /* 0x0000000411197221 */ /* 0x000fe20000000100 */
[----:B--2---:R-:W-:Y:S01]  /*1f700*/  @!P0 FMUL R10, R10, 4096 ;  /* 0x458000000a0a8820 */ /* 0x004fe20000400000 */
[----:B------:R-:W-:Y:S01]  /*1f710*/  FADD R13, -R0, R6 ;  /* 0x00000006000d7221 */ /* 0x000fe20000000100 */
[----:B------:R-:W-:Y:S01]  /*1f720*/  FMUL R4, R12, R12 ;  /* 0x0000000c0c047220 */ /* 0x000fe20000400000 */
[----:B------:R-:W-:Y:S01]  /*1f730*/  FADD R28, R26, 9.9999997171806853657e-10 ;  /* 0x3089705f1a1c7421 */ /* 0x000fe20000000000 */
[C---:B------:R-:W-:Y:S02]  /*1f740*/  FMUL R11, R10.reuse, R10 ;  /* 0x0000000a0a0b7220 */ /* 0x040fe40000400000 */
[----:B------:R-:W-:Y:S02]  /*1f750*/  FFMA R4, R25, R25, R4 ;  /* 0x0000001919047223 */ /* 0x000fe40000000004 */
[----:B------:R-:W-:Y:S01]  /*1f760*/  FMUL R11, R10, R11 ;  /* 0x0000000b0a0b7220 */ /* 0x000fe20000400000 */
[----:B------:R-:W-:Y:S01]  /*1f770*/  FSETP.GEU.AND P0, PT, |R28|, 1.175494350822287508e-38, PT ;  /* 0x008000001c00780b */ /* 0x000fe20003f0e200 */
[----:B------:R-:W-:-:S02]  /*1f780*/  FFMA R4, R13, R13, R4 ;  /* 0x0000000d0d047223 */ /* 0x000fc40000000004 */
[-C--:B------:R-:W-:Y:S01]  /*1f790*/  FFMA R26, R24, R11.reuse, R22 ;  /* 0x0000000b181a7223 */ /* 0x080fe20000000016 */
[-C--:B------:R-:W-:Y:S01]  /*1f7a0*/  FFMA R14, R14, R11.reuse, R15 ;  /* 0x0000000b0e0e7223 */ /* 0x080fe2000000000f */
[----:B------:R-:W-:Y:S01]  /*1f7b0*/  FADD R10, R4, 9.9999997171806853657e-10 ;  /* 0x3089705f040a7421 */ /* 0x000fe20000000000 */
[----:B------:R-:W-:Y:S01]  /*1f7c0*/  FFMA R29, R8, R11, R29 ;  /* 0x0000000b081d7223 */ /* 0x000fe2000000001d */
[----:B------:R-:W0:Y:S03]  /*1f7d0*/  LDS.64 R4, [R2+0x1bd0] ;  /* 0x001bd00002047984 */ /* 0x000e260000000a00 */
[----:B------:R-:W-:-:S03]  /*1f7e0*/  FSETP.GEU.AND P1, PT, |R10|, 1.175494350822287508e-38, PT ;  /* 0x008000000a00780b */ /* 0x000fc60003f2e200 */
[----:B------:R-:W-:-:S04]  /*1f7f0*/  @!P0 FMUL R28, R28, 16777216 ;  /* 0x4b8000001c1c8820 */ /* 0x000fc80000400000 */
[----:B------:R-:W1:Y:S06]  /*1f800*/  MUFU.RSQ R6, R28 ;  /* 0x0000001c00067308 */ /* 0x000e6c0000001400 */
[----:B------:R-:W-:-:S04]  /*1f810*/  @!P1 FMUL R10, R10, 16777216 ;  /* 0x4b8000000a0a9820 */ /* 0x000fc80000400000 */
[----:B------:R-:W2:Y:S01]  /*1f820*/  MUFU.RSQ R22, R10 ;  /* 0x0000000a00167308 */ /* 0x000ea20000001400 */
[----:B-1----:R-:W-:-:S04]  /*1f830*/  @!P0 FMUL R6, R6, 4096 ;  /* 0x4580000006068820 */ /* 0x002fc80000400000 */
[----:B------:R-:W-:-:S04]  /*1f840*/  FMUL R15, R6, R6 ;  /* 0x00000006060f7220 */ /* 0x000fc80000400000 */
[----:B------:R-:W-:Y:S01]  /*1f850*/  FMUL R6, R6, R15 ;  /* 0x0000000f06067220 */ /* 0x000fe20000400000 */
[----:B------:R-:W-:Y:S01]  /*1f860*/  FADD R15, -R17, R7 ;  /* 0x00000007110f7221 */ /* 0x000fe20000000100 */
[----:B--2---:R-:W-:Y:S02]  /*1f870*/  @!P1 FMUL R22, R22, 4096 ;  /* 0x4580000016169820 */ /* 0x004fe40000400000 */
[-C--:B------:R-:W-:Y:S01]  /*1f880*/  FFMA R26, R9, R6.reuse, R26 ;  /* 0x00000006091a7223 */ /* 0x080fe2000000001a */
[----:B------:R-:W-:Y:S01]  /*1f890*/  FFMA R27, R27, R6, R14 ;  /* 0x000000061b1b7223 */ /* 0x000fe2000000000e */
[----:B------:R-:W-:Y:S01]  /*1f8a0*/  FMUL R11, R22, R22 ;  /* 0x00000016160b7220 */ /* 0x000fe20000400000 */
[----:B0-----:R-:W-:Y:S01]  /*1f8b0*/  FADD R14, -R16, R4 ;  /* 0x00000004100e7221 */ /* 0x001fe20000000100 */
[----:B------:R-:W-:Y:S01]  /*1f8c0*/  FADD R24, -R0, R5 ;  /* 0x0000000500187221 */ /* 0x000fe20000000100 */
[----:B------:R-:W-:Y:S01]  /*1f8d0*/  FFMA R23, R23, R6, R29 ;  /* 0x0000000617177223 */ /* 0x000fe2000000001d */
[----:B------:R-:W-:Y:S01]  /*1f8e0*/  FMUL R22, R22, R11 ;  /* 0x0000000b16167220 */ /* 0x000fe20000400000 */
[----:B------:R-:W-:Y:S01]  /*1f8f0*/  FMUL R4, R14, R14 ;  /* 0x0000000e0e047220 */ /* 0x000fe20000400000 */
[----:B------:R-:W0:Y:S02]  /*1f900*/  LDS.128 R8, [R2+0x1be0] ;  /* 0x001be00002087984 */ /* 0x000e240000000c00 */
[-C--:B------:R-:W-:Y:S01]  /*1f910*/  FFMA R27, R12, R22.reuse, R27 ;  /* 0x000000160c1b7223 */ /* 0x080fe2000000001b */
[----:B------:R-:W-:Y:S01]  /*1f920*/  FFMA R5, R15, R15, R4 ;  /* 0x0000000f0f057223 */ /* 0x000fe20000000004 */
[----:B------:R-:W-:-:S03]  /*1f930*/  FFMA R26, R25, R22, R26 ;  /* 0x00000016191a7223 */ /* 0x000fc6000000001a */
[----:B------:R-:W-:-:S04]  /*1f940*/  FFMA R5, R24, R24, R5 ;  /* 0x0000001818057223 */ /* 0x000fc80000000005 */
[----:B------:R-:W-:Y:S02]  /*1f950*/  FADD R28, R5, 9.9999997171806853657e-10 ;  /* 0x3089705f051c7421 */ /* 0x000fe40000000000 */
[----:B------:R-:W1:Y:S03]  /*1f960*/  LDS.128 R4, [R2+0x1bf0] ;  /* 0x001bf00002047984 */ /* 0x000e660000000c00 */
[----:B------:R-:W-:-:S13]  /*1f970*/  FSETP.GEU.AND P0, PT, |R28|, 1.175494350822287508e-38, PT ;  /* 0x008000001c00780b */ /* 0x000fda0003f0e200 */
[----:B------:R-:W-:-:S04]  /*1f980*/  @!P0 FMUL R28, R28, 16777216 ;  /* 0x4b8000001c1c8820 */ /* 0x000fc80000400000 */
[----:B------:R-:W2:Y:S01]  /*1f990*/  MUFU.RSQ R29, R28 ;  /* 0x0000001c001d7308 */ /* 0x000ea20000001400 */
[----:B0-----:R-:W-:Y:S01]  /*1f9a0*/  FADD R12, -R16, R10 ;  /* 0x0000000a100c7221 */ /* 0x001fe20000000100 */
[----:B------:R-:W-:Y:S01]  /*1f9b0*/  FFMA R8, R13, R22, R23 ;  /* 0x000000160d087223 */ /* 0x000fe20000000017 */
[----:B------:R-:W-:Y:S01]  /*1f9c0*/  FADD R13, -R17, R9 ;  /* 0x00000009110d7221 */ /* 0x000fe20000000100 */
[----:B------:R-:W-:Y:S01]  /*1f9d0*/  FADD R25, -R0, R11 ;  /* 0x0000000b00197221 */ /* 0x000fe20000000100 */
[----:B------:R-:W-:-:S04]  /*1f9e0*/  FMUL R10, R12, R12 ;  /* 0x0000000c0c0a7220 */ /* 0x000fc80000400000 */
[----:B------:R-:W-:Y:S01]  /*1f9f0*/  FFMA R10, R13, R13, R10 ;  /* 0x0000000d0d0a7223 */ /* 0x000fe2000000000a */
[----:B--2---:R-:W-:-:S03]  /*1fa00*/  @!P0 FMUL R29, R29, 4096 ;  /* 0x458000001d1d8820 */ /* 0x004fc60000400000 */
[----:B------:R-:W-:Y:S01]  /*1fa10*/  FFMA R10, R25, R25, R10 ;  /* 0x00000019190a7223 */ /* 0x000fe2000000000a */
[----:B-1----:R-:W-:Y:S01]  /*1fa20*/  FADD R23, -R16, R5 ;  /* 0x0000000510177221 */ /* 0x002fe20000000100 */
[----:B------:R-:W-:Y:S01]  /*1fa30*/  FADD R5, -R17, R4 ;  /* 0x0000000411057221 */ /* 0x000fe20000000100 */
[----:B------:R-:W-:Y:S01]  /*1fa40*/  FADD R22, -R0, R6 ;  /* 0x0000000600167221 */ /* 0x000fe20000000100 */
[----:B------:R-:W-:Y:S01]  /*1fa50*/  FADD R9, R10, 9.9999997171806853657e-10 ;  /* 0x3089705f0a097421 */ /* 0x000fe20000000000 */
[----:B------:R-:W-:Y:S01]  /*1fa60*/  FMUL R4, R23, R23 ;  /* 0x0000001717047220 */ /* 0x000fe20000400000 */
[----:B------:R-:W-:-:S03]  /*1fa70*/  FMUL R10, R29, R29 ;  /* 0x0000001d1d0a7220 */ /* 0x000fc60000400000 */
[----:B------:R-:W-:Y:S01]  /*1fa80*/  FSETP.GEU.AND P0, PT, |R9|, 1.175494350822287508e-38, PT ;  /* 0x008000000900780b */ /* 0x000fe20003f0e200 */
[----:B------:R-:W-:Y:S01]  /*1fa90*/  FFMA R11, R5, R5, R4 ;  /* 0x00000005050b7223 */ /* 0x000fe20000000004 */
[----:B------:R-:W-:-:S03]  /*1faa0*/  FMUL R29, R29, R10 ;  /* 0x0000000a1d1d7220 */ /* 0x000fc60000400000 */
[----:B------:R-:W-:Y:S01]  /*1fab0*/  FFMA R11, R22, R22, R11 ;  /* 0x00000016160b7223 */ /* 0x000fe2000000000b */
[-C--:B------:R-:W-:Y:S01]  /*1fac0*/  FFMA R24, R24, R29.reuse, R8 ;  /* 0x0000001d18187223 */ /* 0x080fe20000000008 */
[-C--:B------:R-:W-:Y:S01]  /*1fad0*/  FFMA R26, R15, R29.reuse, R26 ;  /* 0x0000001d0f1a7223 */ /* 0x080fe2000000001a */
[----:B------:R-:W-:Y:S01]  /*1fae0*/  FFMA R15, R14, R29, R27 ;  /* 0x0000001d0e0f7223 */ /* 0x000fe2000000001b */
[----:B------:R-:W-:-:S04]  /*1faf0*/  FADD R4, R11, 9.9999997171806853657e-10 ;  /* 0x3089705f0b047421 */ /* 0x000fc80000000000 */
[----:B------:R-:W-:Y:S01]  /*1fb00*/  @!P0 FMUL R9, R9, 16777216 ;  /* 0x4b80000009098820 */ /* 0x000fe20000400000 */
[----:B------:R-:W-:-:S03]  /*1fb10*/  FSETP.GEU.AND P1, PT, |R4|, 1.175494350822287508e-38, PT ;  /* 0x008000000400780b */ /* 0x000fc60003f2e200 */
[----:B------:R0:W1:Y:S02]  /*1fb20*/  MUFU.RSQ R6, R9 ;  /* 0x0000000900067308 */ /* 0x0000640000001400 */
[----:B0-----:R-:W0:Y:S08]  /*1fb30*/  LDS.128 R8, [R2+0x1c00] ;  /* 0x001c000002087984 */ /* 0x001e300000000c00 */
[----:B------:R-:W-:-:S04]  /*1fb40*/  @!P1 FMUL R4, R4, 16777216 ;  /* 0x4b80000004049820 */ /* 0x000fc80000400000 */
[----:B------:R-:W2:Y:S01]  /*1fb50*/  MUFU.RSQ R14, R4 ;  /* 0x00000004000e7308 */ /* 0x000ea20000001400 */
[----:B-1----:R-:W-:-:S04]  /*1fb60*/  @!P0 FMUL R6, R6, 4096 ;  /* 0x4580000006068820 */ /* 0x002fc80000400000 */
[----:B------:R-:W-:-:S04]  /*1fb70*/  FMUL R27, R6, R6 ;  /* 0x00000006061b7220 */ /* 0x000fc80000400000 */
[----:B------:R-:W-:Y:S02]  /*1fb80*/  FMUL R28, R6, R27 ;  /* 0x0000001b061c7220 */ /* 0x000fe40000400000 */
[----:B------:R-:W1:Y:S02]  /*1fb90*/  LDS R27, [R2+0x1c10] ;  /* 0x001c1000021b7984 */ /* 0x000e640000000800 */
[-C--:B------:R-:W-:Y:S01]  /*1fba0*/  FFMA R6, R13, R28.reuse, R26 ;  /* 0x0000001c0d067223 */ /* 0x080fe2000000001a */
[-C--:B------:R-:W-:Y:S01]  /*1fbb0*/  FFMA R12, R12, R28.reuse, R15 ;  /* 0x0000001c0c0c7223 */ /* 0x080fe2000000000f */
[----:B--2---:R-:W-:Y:S01]  /*1fbc0*/  @!P1 FMUL R14, R14, 4096 ;  /* 0x458000000e0e9820 */ /* 0x004fe20000400000 */
[----:B------:R-:W-:Y:S01]  /*1fbd0*/  FADD R15, -R17, R7 ;  /* 0x00000007110f7221 */ /* 0x000fe20000000100 */
[----:B------:R-:W-:Y:S02]  /*1fbe0*/  FFMA R25, R25, R28, R24 ;  /* 0x0000001c19197223 */ /* 0x000fe40000000018 */
[----:B------:R-:W-:-:S04]  /*1fbf0*/  FMUL R13, R14, R14 ;  /* 0x0000000e0e0d7220 */ /* 0x000fc80000400000 */
[----:B------:R-:W-:-:S04]  /*1fc00*/  FMUL R26, R14, R13 ;  /* 0x0000000d0e1a7220 */ /* 0x000fc80000400000 */
[-C--:B------:R-:W-:Y:S01]  /*1fc10*/  FFMA R24, R5, R26.reuse, R6 ;  /* 0x0000001a05187223 */ /* 0x080fe20000000006 */
[-C--:B------:R-:W-:Y:S01]  /*1fc20*/  FFMA R23, R23, R26.reuse, R12 ;  /* 0x0000001a17177223 */ /* 0x080fe2000000000c */
[----:B------:R-:W-:Y:S01]  /*1fc30*/  FFMA R26, R22, R26, R25 ;  /* 0x0000001a161a7223 */ /* 0x000fe20000000019 */
[----:B0-----:R-:W-:Y:S01]  /*1fc40*/  FADD R8, -R16, R8 ;  /* 0x0000000810087221 */ /* 0x001fe20000000100 */
[----:B------:R-:W-:Y:S01]  /*1fc50*/  FADD R9, -R0, R9 ;  /* 0x0000000900097221 */ /* 0x000fe20000000100 */
[----:B------:R-:W-:Y:S01]  /*1fc60*/  FADD R12, -R16, R11 ;  /* 0x0000000b100c7221 */ /* 0x000fe20000000100 */
[----:B------:R-:W-:Y:S01]  /*1fc70*/  FADD R13, -R17, R10 ;  /* 0x0000000a110d7221 */ /* 0x000fe20000000100 */
[----:B------:R-:W-:Y:S02]  /*1fc80*/  FMUL R4, R8, R8 ;  /* 0x0000000808047220 */ /* 0x000fe40000400000 */
[----:B------:R-:W-:Y:S02]  /*1fc90*/  FMUL R10, R12, R12 ;  /* 0x0000000c0c0a7220 */ /* 0x000fe40000400000 */
[----:B------:R-:W-:-:S02]  /*1fca0*/  FFMA R14, R15, R15, R4 ;  /* 0x0000000f0f0e7223 */ /* 0x000fc40000000004 */
[----:B------:R-:W0:Y:S01]  /*1fcb0*/  LDS.128 R4, [R2+0x1c20] ;  /* 0x001c200002047984 */ /* 0x000e220000000c00 */
[----:B------:R-:W-:Y:S01]  /*1fcc0*/  FFMA R11, R13, R13, R10 ;  /* 0x0000000d0d0b7223 */ /* 0x000fe2000000000a */
[----:B------:R-:W-:-:S04]  /*1fcd0*/  FFMA R14, R9, R9, R14 ;  /* 0x00000009090e7223 */ /* 0x000fc8000000000e */
[----:B------:R-:W-:Y:S01]  /*1fce0*/  FADD R28, R14, 9.9999997171806853657e-10 ;  /* 0x3089705f0e1c7421 */ /* 0x000fe20000000000 */
[----:B-1----:R-:W-:-:S04]  /*1fcf0*/  FADD R14, -R0, R27 ;  /* 0x0000001b000e7221 */ /* 0x002fc80000000100 */
[----:B------:R-:W-:Y:S01]  /*1fd00*/  FSETP.GEU.AND P0, PT, |R28|, 1.175494350822287508e-38, PT ;  /* 0x008000001c00780b */ /* 0x000fe20003f0e200 */
[----:B------:R-:W-:-:S04]  /*1fd10*/  FFMA R11, R14, R14, R11 ;  /* 0x0000000e0e0b7223 */ /* 0x000fc8000000000b */
[----:B------:R-:W-:-:S05]  /*1fd20*/  FADD R11, R11, 9.9999997171806853657e-10 ;  /* 0x3089705f0b0b7421 */ /* 0x000fca0000000000 */
[----:B------:R-:W-:-:S03]  /*1fd30*/  FSETP.GEU.AND P1, PT, |R11|, 1.175494350822287508e-38, PT ;  /* 0x008000000b00780b */ /* 0x000fc60003f2e200 */
[----:B------:R-:W-:-:S04]  /*1fd40*/  @!P0 FMUL R28, R28, 16777216 ;  /* 0x4b8000001c1c8820 */ /* 0x000fc80000400000 */
[----:B------:R-:W1:Y:S06]  /*1fd50*/  MUFU.RSQ R10, R28 ;  /* 0x0000001c000a7308 */ /* 0x000e6c0000001400 */
[----:B------:R-:W-:-:S04]  /*1fd60*/  @!P1 FMUL R11, R11, 16777216 ;  /* 0x4b8000000b0b9820 */ /* 0x000fc80000400000 */
[----:B------:R-:W2:Y:S01]  /*1fd70*/  MUFU.RSQ R25, R11 ;  /* 0x0000000b00197308 */ /* 0x000ea20000001400 */
[----:B0-----:R-:W-:Y:S01]  /*1fd80*/  FADD R5, -R16, R5 ;  /* 0x0000000510057221 */ /* 0x001fe20000000100 */
[----:B------:R-:W-:Y:S01]  /*1fd90*/  FADD R4, -R17, R4 ;  /* 0x0000000411047221 */ /* 0x000fe20000000100 */
[----:B------:R-:W-:Y:S02]  /*1fda0*/  FADD R6, -R0, R6 ;  /* 0x0000000600067221 */ /* 0x000fe40000000100 */
[----:B------:R-:W-:Y:S01]  /*1fdb0*/  FMUL R27, R5, R5 ;  /* 0x00000005051b7220 */ /* 0x000fe20000400000 */
[----:B-1----:R-:W-:-:S03]  /*1fdc0*/  @!P0 FMUL R10, R10, 4096 ;  /* 0x458000000a0a8820 */ /* 0x002fc60000400000 */
[----:B------:R-:W-:-:S04]  /*1fdd0*/  FFMA R27, R4, R4, R27 ;  /* 0x00000004041b7223 */ /* 0x000fc8000000001b */
[----:B------:R-:W-:Y:S01]  /*1fde0*/  FFMA R22, R6, R6, R27 ;  /* 0x0000000606167223 */ /* 0x000fe2000000001b */
[----:B------:R-:W-:Y:S01]  /*1fdf0*/  FMUL R27, R10, R10 ;  /* 0x0000000a0a1b7220 */ /* 0x000fe20000400000 */
[----:B--2---:R-:W-:Y:S02]  /*1fe00*/  @!P1 FMUL R25, R25, 4096 ;  /* 0x4580000019199820 */ /* 0x004fe40000400000 */
[----:B------:R-:W-:Y:S01]  /*1fe10*/  FADD R22, R22, 9.9999997171806853657e-10 ;  /* 0x3089705f16167421 */ /* 0x000fe20000000000 */
[----:B------:R-:W-:-:S04]  /*1fe20*/  FMUL R27, R10, R27 ;  /* 0x0000001b0a1b7220 */ /* 0x000fc80000400000 */
[----:B------:R-:W-:Y:S01]  /*1fe30*/  FSETP.GEU.AND P0, PT, |R22|, 1.175494350822287508e-38, PT ;  /* 0x008000001600780b */ /* 0x000fe20003f0e200 */
[-C--:B------:R-:W-:Y:S01]  /*1fe40*/  FFMA R24, R15, R27.reuse, R24 ;  /* 0x0000001b0f187223 */ /* 0x080fe20000000018 */
[-C--:B------:R-:W-:Y:S01]  /*1fe50*/  FFMA R23, R8, R27.reuse, R23 ;  /* 0x0000001b08177223 */ /* 0x080fe20000000017 */
[----:B------:R-:W-:Y:S01]  /*1fe60*/  FFMA R27, R9, R27, R26 ;  /* 0x0000001b091b7223 */ /* 0x000fe2000000001a */
[C---:B------:R-:W-:Y:S01]  /*1fe70*/  FMUL R26, R25.reuse, R25 ;  /* 0x00000019191a7220 */ /* 0x040fe20000400000 */
[----:B------:R-:W0:Y:S03]  /*1fe80*/  LDS.128 R8, [R2+0x1c30] ;  /* 0x001c300002087984 */ /* 0x000e260000000c00 */
[----:B------:R-:W-:-:S04]  /*1fe90*/  FMUL R26, R25, R26 ;  /* 0x0000001a191a7220 */ /* 0x000fc80000400000 */
[-C--:B------:R-:W-:Y:S01]  /*1fea0*/  FFMA R25, R13, R26.reuse, R24 ;  /* 0x0000001a0d197223 */ /* 0x080fe20000000018 */
[----:B------:R-:W-:Y:S01]  /*1feb0*/  @!P0 FMUL R22, R22, 16777216 ;  /* 0x4b80000016168820 */ /* 0x000fe20000400000 */
[-C--:B------:R-:W-:Y:S01]  /*1fec0*/  FFMA R24, R12, R26.reuse, R23 ;  /* 0x0000001a0c187223 */ /* 0x080fe20000000017 */
[----:B------:R-:W-:Y:S02]  /*1fed0*/  FFMA R23, R14, R26, R27 ;  /* 0x0000001a0e177223 */ /* 0x000fe4000000001b */
[----:B------:R-:W1:Y:S01]  /*1fee0*/  LDS.128 R12, [R2+0x1c40] ;  /* 0x001c4000020c7984 */ /* 0x000e620000000c00 */
[----:B------:R-:W2:Y:S02]  /*1fef0*/  MUFU.RSQ R26, R22 ;  /* 0x00000016001a7308 */ /* 0x000ea40000001400 */
[----:B--2---:R-:W-:-:S04]  /*1ff00*/  @!P0 FMUL R26, R26, 4096 ;  /* 0x458000001a1a8820 */ /* 0x004fc80000400000 */
[----:B------:R-:W-:-:S04]  /*1ff10*/  FMUL R27, R26, R26 ;  /* 0x0000001a1a1b7220 */ /* 0x000fc80000400000 */
[----:B------:R-:W-:Y:S01]  /*1ff20*/  FMUL R26, R26, R27 ;  /* 0x0000001b1a1a7220 */ /* 0x000fe20000400000 */
[C---:B0-----:R-:W-:Y:S01]  /*1ff30*/  FADD R8, -R16.reuse, R8 ;  /* 0x0000000810087221 */ /* 0x041fe20000000100 */
[----:B------:R-:W-:Y:S02]  /*1ff40*/  FADD R11, -R16, R11 ;  /* 0x0000000b100b7221 */ /* 0x000fe40000000100 */
[----:B------:R-:W-:Y:S01]  /*1ff50*/  FFMA R25, R4, R26, R25 ;  /* 0x0000001a04197223 */ /* 0x000fe20000000019 */
[C---:B------:R-:W-:Y:S01]  /*1ff60*/  FADD R4, -R17.reuse, R7 ;  /* 0x0000000711047221 */ /* 0x040fe20000000100 */
[----:B------:R-:W-:Y:S01]  /*1ff70*/  FMUL R7, R8, R8 ;  /* 0x0000000808077220 */ /* 0x000fe20000400000 */
[----:B------:R-:W-:Y:S01]  /*1ff80*/  FADD R9, -R0, R9 ;  /* 0x0000000900097221 */ /* 0x000fe20000000100 */
[----:B------:R-:W-:Y:S01]  /*1ff90*/  FADD R10, -R17, R10 ;  /* 0x0000000a110a7221 */ /* 0x000fe20000000100 */
[----:B------:R-:W-:Y:S01]  /*1ffa0*/  FFMA R6, R6, R26, R23 ;  /* 0x0000001a06067223 */ /* 0x000fe20000000017 */
[----:B------:R-:W-:Y:S01]  /*1ffb0*/  FFMA R22, R4, R4, R7 ;  /* 0x0000000404167223 */ /* 0x000fe20000000007 */
[----:B------:R-:W-:Y:S01]  /*1ffc0*/  FMUL R7, R11, R11 ;  /* 0x0000000b0b077220 */ /* 0x000fe20000400000 */
[----:B------:R-:W-:-:S02]  /*1ffd0*/  FFMA R5, R5, R26, R24 ;  /* 0x0000001a05057223 */ /* 0x000fc40000000018 */
[----:B------:R-:W-:Y:S01]  /*1ffe0*/  FFMA R22, R9, R9, R22 ;  /* 0x0000000909167223 */ /* 0x000fe20000000016 */
[----:B-1----:R-:W-:Y:S01]  /*1fff0*/  FADD R12, -R0, R12 ;  /* 0x0000000c000c7221 */ /* 0x002fe20000000100 */
[----:B------:R-:W-:Y:S02]  /*20000*/  FFMA R7, R10, R10, R7 ;  /* 0x0000000a0a077223 */ /* 0x000fe40000000007 */
[----:B------:R-:W-:Y:S02]  /*20010*/  FADD R27, R22, 9.9999997171806853657e-10 ;  /* 0x3089705f161b7421 */ /* 0x000fe40000000000 */
[----:B------:R-:W-:-:S03]  /*20020*/  FFMA R7, R12, R12, R7 ;  /* 0x0000000c0c077223 */ /* 0x000fc60000000007 */
[----:B------:R-:W-:Y:S01]  /*20030*/  FSETP.GEU.AND P0, PT, |R27|, 1.175494350822287508e-38, PT ;  /* 0x008000001b00780b */ /* 0x000fe20003f0e200 */
[----:B------:R-:W-:-:S05]  /*20040*/  FADD R28, R7, 9.9999997171806853657e-10 ;  /* 0x3089705f071c7421 */ /* 0x000fca0000000000 */
[----:B------:R-:W-:-:S07]  /*20050*/  FSETP.GEU.AND P1, PT, |R28|, 1.175494350822287508e-38, PT ;  /* 0x008000001c00780b */ /* 0x000fce0003f2e200 */
[----:B------:R-:W-:-:S04]  /*20060*/  @!P0 FMUL R27, R27, 16777216 ;  /* 0x4b8000001b1b8820 */ /* 0x000fc80000400000 */
[----:B------:R-:W0:Y:S02]  /*20070*/  MUFU.RSQ R22, R27 ;  /* 0x0000001b00167308 */ /* 0x000e240000001400 */
[----:B------:R-:W-:-:S06]  /*20080*/  @!P1 FMUL R28, R28, 16777216 ;  /* 0x4b8000001c1c9820 */ /* 0x000fcc0000400000 */
[----:B------:R-:W1:Y:S01]  /*20090*/  MUFU.RSQ R7, R28 ;  /* 0x0000001c00077308 */ /* 0x000e620000001400 */
[----:B0-----:R-:W-:-:S04]  /*200a0*/  @!P0 FMUL R22, R22, 4096 ;  /* 0x4580000016168820 */ /* 0x001fc80000400000 */
[----:B------:R-:W-:Y:S01]  /*200b0*/  FMUL R23, R22, R22 ;  /* 0x0000001616177220 */ /* 0x000fe20000400000 */
[----:B-1----:R-:W-:-:S03]  /*200c0*/  @!P1 FMUL R7, R7, 4096 ;  /* 0x4580000007079820 */ /* 0x002fc60000400000 */
[----:B------:R-:W-:Y:S01]  /*200d0*/  FMUL R23, R22, R23 ;  /* 0x0000001716177220 */ /* 0x000fe20000400000 */
[----:B------:R-:W-:-:S03]  /*200e0*/  FMUL R22, R7, R7 ;  /* 0x0000000707167220 */ /* 0x000fc60000400000 */
[-C--:B------:R-:W-:Y:S01]  /*200f0*/  FFMA R25, R4, R23.reuse, R25 ;  /* 0x0000001704197223 */ /* 0x080fe20000000019 */
[-C--:B------:R-:W-:Y:S01]  /*20100*/  FFMA R9, R9, R23.reuse, R6 ;  /* 0x0000001709097223 */ /* 0x080fe20000000006 */
[----:B------:R-:W-:Y:S01]  /*20110*/  FMUL R7, R7, R22 ;  /* 0x0000001607077220 */ /* 0x000fe20000400000 */
[----:B------:R-:W-:-:S03]  /*20120*/  FFMA R22, R8, R23, R5 ;  /* 0x0000001708167223 */ /* 0x000fc60000000005 */
[-C--:B------:R-:W-:Y:S01]  /*20130*/  FFMA R25, R10, R7.reuse, R25 ;  /* 0x000000070a197223 */ /* 0x080fe20000000019 */
[-C--:B------:R-:W-:Y:S01]  /*20140*/  FFMA R22, R11, R7.reuse, R22 ;  /* 0x000000070b167223 */ /* 0x080fe20000000016 */
[----:B------:R-:W-:Y:S01]  /*20150*/  FFMA R12, R12, R7, R9 ;  /* 0x000000070c0c7223 */ /* 0x000fe20000000009 */
[----:B------:R-:W-:Y:S01]  /*20160*/  FADD R28, -R17, R13 ;  /* 0x0000000d111c7221 */ /* 0x000fe20000000100 */
[----:B------:R-:W-:Y:S01]  /*20170*/  FADD R23, -R16, R14 ;  /* 0x0000000e10177221 */ /* 0x000fe20000000100 */
[----:B------:R-:W-:Y:S01]  /*20180*/  FADD R27, -R0, R15 ;  /* 0x0000000f001b7221 */ /* 0x000fe20000000100 */
[----:B------:R-:W-:Y:S02]  /*20190*/  LDS R14, [R2+0x1c5c] ;  /* 0x001c5c00020e7984 */ /* 0x000fe40000000800 */
[----:B------:R-:W-:Y:S02]  /*201a0*/  FMUL R5, R23, R23 ;  /* 0x0000001717057220 */ /* 0x000fe40000400000 */
[----:B------:R-:W0:Y:S02]  /*201b0*/  LDS.128 R8, [R2+0x1c70] ;  /* 0x001c700002087984 */ /* 0x000e240000000c00 */
[----:B------:R-:W-:-:S04]  /*201c0*/  FFMA R4, R28, R28, R5 ;  /* 0x0000001c1c047223 */ /* 0x000fc80000000005 */
[----:B------:R-:W-:-:S04]  /*201d0*/  FFMA R4, R27, R27, R4 ;  /* 0x0000001b1b047223 */ /* 0x000fc80000000004 */
[----:B------:R-:W-:Y:S02]  /*201e0*/  FADD R15, R4, 9.9999997171806853657e-10 ;  /* 0x3089705f040f7421 */ /* 0x000fe40000000000 */
[----:B------:R-:W1:Y:S03]  /*201f0*/  LDS.128 R4, [R2+0x1c60] ;  /* 0x001c600002047984 */ /* 0x000e660000000c00 */
[----:B------:R-:W-:-:S13]  /*20200*/  FSETP.GEU.AND P0, PT, |R15|, 1.175494350822287508e-38, PT ;  /* 0x008000000f00780b */ /* 0x000fda0003f0e200 */
[----:B------:R-:W-:-:S04]  /*20210*/  @!P0 FMUL R15, R15, 16777216 ;  /* 0x4b8000000f0f8820 */ /* 0x000fc80000400000 */
[----:B------:R-:W2:Y:S01]  /*20220*/  MUFU.RSQ R26, R15 ;  /* 0x0000000f001a7308 */ /* 0x000ea20000001400 */
[----:B0-----:R-:W-:Y:S01]  /*20230*/  FADD R8, -R0, R8 ;  /* 0x0000000800087221 */ /* 0x001fe20000000100 */
[----:B------:R-:W-:Y:S01]  /*20240*/  FADD R10, -R16, R10 ;  /* 0x0000000a100a7221 */ /* 0x000fe20000000100 */
[----:B------:R-:W-:Y:S01]  /*20250*/  FADD R9, -R17, R9 ;  /* 0x0000000911097221 */ /* 0x000fe20000000100 */
[----:B------:R-:W-:Y:S01]  /*20260*/  FADD R11, -R0, R11 ;  /* 0x0000000b000b7221 */ /* 0x000fe20000000100 */
[----:B--2---:R-:W-:Y:S01]  /*20270*/  @!P0 FMUL R26, R26, 4096 ;  /* 0x458000001a1a8820 */ /* 0x004fe20000400000 */
[----:B-1----:R-:W-:-:S03]  /*20280*/  FADD R24, -R16, R4 ;  /* 0x0000000410187221 */ /* 0x002fc60000000100 */
[----:B------:R-:W-:Y:S01]  /*20290*/  FMUL R13, R26, R26 ;  /* 0x0000001a1a0d7220 */ /* 0x000fe20000400000 */
[----:B------:R-:W-:-:S03]  /*202a0*/  FADD R15, -R17, R6 ;  /* 0x00000006110f7221 */ /* 0x000fc60000000100 */
[----:B------:R-:W-:Y:S01]  /*202b0*/  FMUL R26, R26, R13 ;  /* 0x0000000d1a1a7220 */ /* 0x000fe20000400000 */
[----:B------:R-:W-:-:S03]  /*202c0*/  FADD R13, -R0, R5 ;  /* 0x00000005000d7221 */ /* 0x000fc60000000100 */
[----:B------:R-:W-:Y:S01]  /*202d0*/  FFMA R4, R28, R26, R25 ;  /* 0x0000001a1c047223 */ /* 0x000fe20000000019 */
[----:B------:R-:W-:Y:S01]  /*202e0*/  FADD R25, -R17, R14 ;  /* 0x0000000e11197221 */ /* 0x000fe20000000100 */
[----:B------:R-:W-:Y:S01]  /*202f0*/  FMUL R14, R24, R24 ;  /* 0x00000018180e7220 */ /* 0x000fe20000400000 */
[----:B------:R-:W-:-:S03]  /*20300*/  FFMA R12, R27, R26, R12 ;  /* 0x0000001a1b0c7223 */ /* 0x000fc6000000000c */
[----:B------:R-:W-:Y:S01]  /*20310*/  FFMA R28, R25, R25, R14 ;  /* 0x00000019191c7223 */ /* 0x000fe2000000000e */
[----:B------:R-:W-:Y:S01]  /*20320*/  FADD R14, -R16, R7 ;  /* 0x00000007100e7221 */ /* 0x000fe20000000100 */
[----:B------:R-:W-:Y:S01]  /*20330*/  FFMA R7, R23, R26, R22 ;  /* 0x0000001a17077223 */ /* 0x000fe20000000016 */
[----:B------:R-:W-:Y:S01]  /*20340*/  FMUL R26, R10, R10 ;  /* 0x0000000a0a1a7220 */ /* 0x000fe20000400000 */
[----:B------:R-:W-:Y:S01]  /*20350*/  FFMA R28, R13, R13, R28 ;  /* 0x0000000d0d1c7223 */ /* 0x000fe2000000001c */
[----:B------:R-:W-:Y:S02]  /*20360*/  FMUL R6, R14, R14 ;  /* 0x0000000e0e067220 */ /* 0x000fe40000400000 */
[----:B------:R-:W-:Y:S01]  /*20370*/  FFMA R26, R9, R9, R26 ;  /* 0x00000009091a7223 */ /* 0x000fe2000000001a */
[----:B------:R-:W-:Y:S01]  /*20380*/  FADD R28, R28, 9.9999997171806853657e-10 ;  /* 0x3089705f1c1c7421 */ /* 0x000fe20000000000 */
[----:B------:R-:W-:Y:S02]  /*20390*/  FFMA R5, R15, R15, R6 ;  /* 0x0000000f0f057223 */ /* 0x000fe40000000006 */
[----:B------:R-:W-:-:S02]  /*203a0*/  FFMA R26, R11, R11, R26 ;  /* 0x0000000b0b1a7223 */ /* 0x000fc4000000001a */
[----:B------:R-:W-:Y:S01]  /*203b0*/  FFMA R5, R8, R8, R5 ;  /* 0x0000000808057223 */ /* 0x000fe20000000005 */
[----:B------:R-:W-:-:S03]  /*203c0*/  FSETP.GEU.AND P0, PT, |R28|, 1.175494350822287508e-38, PT ;  /* 0x008000001c00780b */ /* 0x000fc60003f0e200 */
[----:B------:R-:W-:-:S05]  /*203d0*/  FADD R29, R5, 9.9999997171806853657e-10 ;  /* 0x3089705f051d7421 */ /* 0x000fca0000000000 */
[----:B------:R-:W-:-:S05]  /*203e0*/  FSETP.GEU.AND P1, PT, |R29|, 1.175494350822287508e-38, PT ;  /* 0x008000001d00780b */ /* 0x000fca0003f2e200 */
[----:B------:R-:W-:-:S04]  /*203f0*/  @!P0 FMUL R28, R28, 16777216 ;  /* 0x4b8000001c1c8820 */ /* 0x000fc80000400000 */
[----:B------:R0:W1:Y:S04]  /*20400*/  MUFU.RSQ R6, R28 ;  /* 0x0000001c00067308 */ /* 0x0000680000001400 */
[----:B------:R-:W-:-:S04]  /*20410*/  @!P1 FMUL R29, R29, 16777216 ;  /* 0x4b8000001d1d9820 */ /* 0x000fc80000400000 */
[----:B------:R-:W2:Y:S01]  /*20420*/  MUFU.RSQ R5, R29 ;  /* 0x0000001d00057308 */ /* 0x000ea20000001400 */
[----:B0-----:R-:W-:Y:S01]  /*20430*/  FADD R28, R26, 9.9999997171806853657e-10 ;  /* 0x3089705f1a1c7421 */ /* 0x001fe20000000000 */
[----:B-1----:R-:W-:-:S04]  /*20440*/  @!P0 FMUL R6, R6, 4096 ;  /* 0x4580000006068820 */ /* 0x002fc80000400000 */
[----:B------:R-:W-:Y:S01]  /*20450*/  FSETP.GEU.AND P0, PT, |R28|, 1.175494350822287508e-38, PT ;  /* 0x008000001c00780b */ /* 0x000fe20003f0e200 */
[----:B------:R-:W-:-:S04]  /*20460*/  FMUL R23, R6, R6 ;  /* 0x0000000606177220 */ /* 0x000fc80000400000 */
[----:B------:R-:W-:Y:S01]  /*20470*/  FMUL R23, R6, R23 ;  /* 0x0000001706177220 */ /* 0x000fe20000400000 */
[----:B--2---:R-:W-:-:S03]  /*20480*/  @!P1 FMUL R5, R5, 4096 ;  /* 0x4580000005059820 */ /* 0x004fc60000400000 */
[----:B------:R-:W-:Y:S01]  /*20490*/  FFMA R22, R25, R23, R4 ;  /* 0x0000001719167223 */ /* 0x000fe20000000004 */
[----:B------:R-:W-:Y:S01]  /*204a0*/  FMUL R4, R5, R5 ;  /* 0x0000000505047220 */ /* 0x000fe20000400000 */
[-C--:B------:R-:W-:Y:S02]  /*204b0*/  FFMA R27, R24, R23.reuse, R7 ;  /* 0x00000017181b7223 */ /* 0x080fe40000000007 */
[----:B------:R-:W-:Y:S01]  /*204c0*/  @!P0 FMUL R28, R28, 16777216 ;  /* 0x4b8000001c1c8820 */ /* 0x000fe20000400000 */
[----:B------:R-:W-:Y:S01]  /*204d0*/  FFMA R23, R13, R23, R12 ;  /* 0x000000170d177223 */ /* 0x000fe2000000000c */
[----:B------:R-:W-:Y:S01]  /*204e0*/  FMUL R25, R5, R4 ;  /* 0x0000000405197220 */ /* 0x000fe20000400000 */
[----:B------:R-:W0:Y:S01]  /*204f0*/  LDS.64 R12, [R2+0x1c98] ;  /* 0x001c9800020c7984 */ /* 0x000e220000000a00 */
[----:B------:R1:W2:Y:S02]  /*20500*/  MUFU.RSQ R24, R28 ;  /* 0x0000001c00187308 */ /* 0x0002a40000001400 */
[-C--:B------:R-:W-:Y:S01]  /*20510*/  FFMA R22, R15, R25.reuse, R22 ;  /* 0x000000190f167223 */ /* 0x080fe20000000016 */
[----:B------:R-:W3:Y:S01]  /*20520*/  LDS.128 R4, [R2+0x1c80] ;  /* 0x001c800002047984 */ /* 0x000ee20000000c00 */
[-C--:B------:R-:W-:Y:S01]  /*20530*/  FFMA R27, R14, R25.reuse, R27 ;  /* 0x000000190e1b7223 */ /* 0x080fe2000000001b */
[----:B-1----:R-:W-:Y:S01]  /*20540*/  FFMA R28, R8, R25, R23 ;  /* 0x00000019081c7223 */ /* 0x002fe20000000017 */
[----:B--2---:R-:W-:Y:S01]  /*20550*/  @!P0 FMUL R24, R24, 4096 ;  /* 0x4580000018188820 */ /* 0x004fe20000400000 */
[C---:B0-----:R-:W-:Y:S01]  /*20560*/  FADD R13, -R16.reuse, R13 ;  /* 0x0000000d100d7221 */ /* 0x041fe20000000100 */
[C---:B------:R-:W-:Y:S01]  /*20570*/  FADD R12, -R17.reuse, R12 ;  /* 0x0000000c110c7221 */ /* 0x040fe20000000100 */
[----:B---3--:R-:W-:Y:S01]  /*20580*/  FADD R15, -R16, R5 ;  /* 0x00000005100f7221 */ /* 0x008fe20000000100 */
[----:B------:R-:W-:Y:S01]  /*20590*/  FADD R26, -R17, R4 ;  /* 0x00000004111a7221 */ /* 0x000fe20000000100 */
[----:B------:R-:W-:Y:S01]  /*205a0*/  FMUL R5, R24, R24 ;  /* 0x0000001818057220 */ /* 0x000fe20000400000 */
[----:B------:R-:W-:Y:S01]  /*205b0*/  FADD R14, -R0, R6 ;  /* 0x00000006000e7221 */ /* 0x000fe20000000100 */
[----:B------:R-:W-:Y:S01]  /*205c0*/  FMUL R7, R15, R15 ;  /* 0x0000000f0f077220 */ /* 0x000fe20000400000 */
[----:B------:R-:W-:Y:S01]  /*205d0*/  FMUL R25, R13, R13 ;  /* 0x0000000d0d197220 */ /* 0x000fe20000400000 */
[----:B------:R-:W-:-:S02]  /*205e0*/  FMUL R24, R24, R5 ;  /* 0x0000000518187220 */ /* 0x000fc40000400000 */
[----:B------:R-:W-:Y:S01]  /*205f0*/  FFMA R7, R26, R26, R7 ;  /* 0x0000001a1a077223 */ /* 0x000fe20000000007 */
[----:B------:R-:W-:Y:S01]  /*20600*/  FFMA R25, R12, R12, R25 ;  /* 0x0000000c0c197223 */ /* 0x000fe20000000019 */
[-C--:B------:R-:W-:Y:S01]  /*20610*/  FFMA R9, R9, R24.reuse, R22 ;  /* 0x0000001809097223 */ /* 0x080fe20000000016 */
[----:B------:R-:W-:Y:S01]  /*20620*/  FFMA R22, R10, R24, R27 ;  /* 0x000000180a167223 */ /* 0x000fe2000000001b */
[----:B------:R-:W-:Y:S01]  /*20630*/  FFMA R8, R14, R14, R7 ;  /* 0x0000000e0e087223 */ /* 0x000fe20000000007 */
[----:B------:R-:W-:Y:S01]  /*20640*/  FFMA R27, R11, R24, R28 ;  /* 0x000000180b1b7223 */ /* 0x000fe2000000001c */
[----:B------:R-:W0:Y:S02]  /*20650*/  LDS.128 R4, [R2+0x1ca0] ;  /* 0x001ca00002047984 */ /* 0x000e240000000c00 */
[----:B------:R-:W-:-:S05]  /*20660*/  FADD R23, R8, 9.9999997171806853657e-10 ;  /* 0x3089705f08177421 */ /* 0x000fca0000000000 */
        /* <DEDUP_REMOVED lines=9> */
[----:B------:R-:W-:-:S04]  /*20700*/  FMUL R25, R8, R25 ;  /* 0x0000001908197220 */ /* 0x000fc80000400000 */
[-C--:B------:R-:W-:Y:S01]  /*20710*/  FFMA R29, R26, R25.reuse, R9 ;  /* 0x000000191a1d7223 */ /* 0x080fe20000000009 */
[----:B------:R-:W-:Y:S01]  /*20720*/  FSETP.GEU.AND P0, PT, |R23|, 1.175494350822287508e-38, PT ;  /* 0x008000001700780b */ /* 0x000fe20003f0e200 */
[----:B------:R-:W0:Y:S01]  /*20730*/  LDS.128 R8, [R2+0x1cb0] ;  /* 0x001cb00002087984 */ /* 0x000e220000000c00 */
        /* <DEDUP_REMOVED lines=8> */
[----:B------:R-:W1:Y:S03]  /*207c0*/  MUFU.RSQ R24, R23 ;  /* 0x0000001700187308 */ /* 0x000e660000001400 */
[----:B------:R-:W-:Y:S01]  /*207d0*/  FADD R26, R26, 9.9999997171806853657e-10 ;  /* 0x3089705f1a1a7421 */ /* 0x000fe20000000000 */
[----:B-1----:R-:W-:-:S04]  /*207e0*/  @!P0 FMUL R24, R24, 4096 ;  /* 0x4580000018188820 */ /* 0x002fc80000400000 */
[----:B------:R-:W-:Y:S01]  /*207f0*/  FSETP.GEU.AND P0, PT, |R26|, 1.175494350822287508e-38, PT ;  /* 0x008000001a00780b */ /* 0x000fe20003f0e200 */
[----:B------:R-:W-:Y:S01]  /*20800*/  FMUL R6, R24, R24 ;  /* 0x0000001818067220 */ /* 0x000fe20000400000 */
[----:B0-----:R-:W-:Y:S01]  /*20810*/  FADD R14, -R16, R9 ;  /* 0x00000009100e7221 */ /* 0x001fe20000000100 */
[----:B------:R-:W-:Y:S02]  /*20820*/  FADD R8, -R17, R8 ;  /* 0x0000000811087221 */ /* 0x000fe40000000100 */
[----:B------:R-:W-:Y:S01]  /*20830*/  FMUL R24, R24, R6 ;  /* 0x0000000618187220 */ /* 0x000fe20000400000 */
[----:B------:R-:W-:Y:S01]  /*20840*/  FADD R23, -R0, R10 ;  /* 0x0000000a00177221 */ /* 0x000fe20000000100 */
[----:B------:R-:W-:Y:S02]  /*20850*/  FMUL R7, R14, R14 ;  /* 0x0000000e0e077220 */ /* 0x000fe40000400000 */
[----:B------:R-:W-:-:S04]  /*20860*/  FFMA R10, R12, R24, R29 ;  /* 0x000000180c0a7223 */ /* 0x000fc8000000001d */
[----:B------:R-:W-:Y:S01]  /*20870*/  @!P0 FMUL R26, R26, 16777216 ;  /* 0x4b8000001a1a8820 */ /* 0x000fe20000400000 */
[----:B------:R-:W-:Y:S01]  /*20880*/  FFMA R6, R8, R8, R7 ;  /* 0x0000000808067223 */ /* 0x000fe20000000007 */
[-C--:B------:R-:W-:Y:S01]  /*20890*/  FFMA R28, R13, R24.reuse, R22 ;  /* 0x000000180d1c7223 */ /* 0x080fe20000000016 */
[----:B------:R-:W-:Y:S02]  /*208a0*/  FFMA R24, R4, R24, R27 ;  /* 0x0000001804187223 */ /* 0x000fe4000000001b */
[----:B------:R-:W-:Y:S01]  /*208b0*/  FFMA R9, R23, R23, R6 ;  /* 0x0000001717097223 */ /* 0x000fe20000000006 */
[----:B------:R-:W0:Y:S01]  /*208c0*/  MUFU.RSQ R26, R26 ;  /* 0x0000001a001a7308 */ /* 0x000e220000001400 */
[----:B------:R-:W1:Y:S02]  /*208d0*/  LDS.64 R6, [R2+0x1cc0] ;  /* 0x001cc00002067984 */ /* 0x000e640000000a00 */
[----:B------:R-:W-:-:S05]  /*208e0*/  FADD R29, R9, 9.9999997171806853657e-10 ;  /* 0x3089705f091d7421 */ /* 0x000fca0000000000 */
[----:B------:R-:W-:Y:S01]  /*208f0*/  FSETP.GEU.AND P1, PT, |R29|, 1.175494350822287508e-38, PT ;  /* 0x008000001d00780b */ /* 0x000fe20003f2e200 */
[----:B0-----:R-:W-:-:S12]  /*20900*/  @!P0 FMUL R26, R26, 4096 ;  /* 0x458000001a1a8820 */ /* 0x001fd80000400000 */
[----:B------:R-:W-:Y:S01]  /*20910*/  @!P1 FMUL R29, R29, 16777216 ;  /* 0x4b8000001d1d9820 */ /* 0x000fe20000400000 */
[----:B------:R-:W-:-:S03]  /*20920*/  FMUL R13, R26, R26 ;  /* 0x0000001a1a0d7220 */ /* 0x000fc60000400000 */
[----:B------:R-:W0:Y:S01]  /*20930*/  MUFU.RSQ R9, R29 ;  /* 0x0000001d00097308 */ /* 0x000e220000001400 */
[----:B------:R-:W-:Y:S01]  /*20940*/  FMUL R22, R26, R13 ;  /* 0x0000000d1a167220 */ /* 0x000fe20000400000 */
[----:B------:R-:W-:-:S03]  /*20950*/  FADD R13, -R17, R11 ;  /* 0x0000000b110d7221 */ /* 0x000fc60000000100 */
[-C--:B------:R-:W-:Y:S01]  /*20960*/  FFMA R11, R5, R22.reuse, R10 ;  /* 0x00000016050b7223 */ /* 0x080fe2000000000a */
[-C--:B------:R-:W-:Y:S01]  /*20970*/  FFMA R25, R25, R22.reuse, R28 ;  /* 0x0000001619197223 */ /* 0x080fe2000000001c */
[----:B------:R-:W-:Y:S01]  /*20980*/  FFMA R24, R15, R22, R24 ;  /* 0x000000160f187223 */ /* 0x000fe20000000018 */
[----:B-1----:R-:W-:Y:S01]  /*20990*/  FADD R12, -R16, R6 ;  /* 0x00000006100c7221 */ /* 0x002fe20000000100 */
[----:B0-----:R-:W-:Y:S01]  /*209a0*/  @!P1 FMUL R9, R9, 4096 ;  /* 0x4580000009099820 */ /* 0x001fe20000400000 */
[----:B------:R-:W-:Y:S02]  /*209b0*/  FADD R26, -R0, R7 ;  /* 0x00000007001a7221 */ /* 0x000fe40000000100 */
[----:B------:R-:W-:Y:S01]  /*209c0*/  FMUL R6, R12, R12 ;  /* 0x0000000c0c067220 */ /* 0x000fe20000400000 */
[----:B------:R-:W-:-:S03]  /*209d0*/  FMUL R4, R9, R9 ;  /* 0x0000000909047220 */ /* 0x000fc60000400000 */
[----:B------:R-:W-:Y:S01]  /*209e0*/  FFMA R29, R13, R13, R6 ;  /* 0x0000000d0d1d7223 */ /* 0x000fe20000000006 */
[----:B------:R-:W-:Y:S02]  /*209f0*/  FMUL R27, R9, R4 ;  /* 0x00000004091b7220 */ /* 0x000fe40000400000 */
[----:B------:R-:W0:Y:S01]  /*20a00*/  LDS.128 R4, [R2+0x1cd0] ;  /* 0x001cd00002047984 */ /* 0x000e220000000c00 */
[----:B------:R-:W-:Y:S01]  /*20a10*/  FFMA R29, R26, R26, R29 ;  /* 0x0000001a1a1d7223 */ /* 0x000fe2000000001d */
[-C--:B------:R-:W-:Y:S01]  /*20a20*/  FFMA R22, R8, R27.reuse, R11 ;  /* 0x0000001b08167223 */ /* 0x080fe2000000000b */
[-C--:B------:R-:W-:Y:S01]  /*20a30*/  FFMA R25, R14, R27.reuse, R25 ;  /* 0x0000001b0e197223 */ /* 0x080fe20000000019 */
[----:B------:R-:W1:Y:S01]  /*20a40*/  LDS.128 R8, [R2+0x1ce0] ;  /* 0x001ce00002087984 */ /* 0x000e620000000c00 */
[----:B------:R-:W-:Y:S01]  /*20a50*/  FADD R28, R29, 9.9999997171806853657e-10 ;  /* 0x3089705f1d1c7421 */ /* 0x000fe20000000000 */
[----:B------:R-:W-:-:S04]  /*20a60*/  FFMA R27, R23, R27, R24 ;  /* 0x0000001b171b7223 */ /* 0x000fc80000000018 */
[----:B------:R-:W-:-:S13]  /*20a70*/  FSETP.GEU.AND P0, PT, |R28|, 1.175494350822287508e-38, PT ;  /* 0x008000001c00780b */ /* 0x000fda0003f0e200 */
[----:B------:R-:W-:-:S04]  /*20a80*/  @!P0 FMUL R28, R28, 16777216 ;  /* 0x4b8000001c1c8820 */ /* 0x000fc80000400000 */
[----:B------:R-:W2:Y:S01]  /*20a90*/  MUFU.RSQ R15, R28 ;  /* 0x0000001c000f7308 */ /* 0x000ea20000001400 */
[----:B0-----:R-:W-:Y:S01]  /*20aa0*/  FADD R14, -R16, R6 ;  /* 0x00000006100e7221 */ /* 0x001fe20000000100 */
[----:B------:R-:W-:Y:S01]  /*20ab0*/  FADD R23, -R17, R5 ;  /* 0x0000000511177221 */ /* 0x000fe20000000100 */
[----:B------:R-:W-:Y:S01]  /*20ac0*/  FADD R24, -R0, R7 ;  /* 0x0000000700187221 */ /* 0x000fe20000000100 */
[----:B--2---:R-:W-:Y:S01]  /*20ad0*/  @!P0 FMUL R15, R15, 4096 ;  /* 0x458000000f0f8820 */ /* 0x004fe20000400000 */
[----:B------:R-:W-:Y:S01]  /*20ae0*/  FMUL R6, R14, R14 ;  /* 0x0000000e0e067220 */ /* 0x000fe20000400000 */
[----:B-1----:R-:W-:Y:S02]  /*20af0*/  FADD R8, -R17, R8 ;  /* 0x0000000811087221 */ /* 0x002fe40000000100 */
[----:B------:R-:W-:Y:S01]  /*20b00*/  FMUL R4, R15, R15 ;  /* 0x0000000f0f047220 */ /* 0x000fe20000400000 */
[----:B------:R-:W-:-:S03]  /*20b10*/  FFMA R5, R23, R23, R6 ;  /* 0x0000001717057223 */ /* 0x000fc60000000006 */
[----:B------:R-:W-:Y:S01]  /*20b20*/  FMUL R4, R15, R4 ;  /* 0x000000040f047220 */ /* 0x000fe20000400000 */
[----:B------:R-:W-:Y:S01]  /*20b30*/  FFMA R5, R24, R24, R5 ;  /* 0x0000001818057223 */ /* 0x000fe20000000005 */
[----:B------:R-:W-:Y:S02]  /*20b40*/  FADD R15, -R0, R10 ;  /* 0x0000000a000f7221 */ /* 0x000fe40000000100 */
        /* <DEDUP_REMOVED lines=56> */
[----:B------:R-:W-:Y:S01]  /*20ed0*/  FFMA R27, R26, R22, R27 ;  /* 0x000000161a1b7223 */ /* 0x000fe2000000001b */
[----:B------:R-:W-:Y:S01]  /*20ee0*/  FFMA R29, R15, R15, R4 ;  /* 0x0000000f0f1d7223 */ /* 0x000fe20000000004 */
[----:B------:R-:W-:Y:S01]  /*20ef0*/  FADD R22, -R0, R10 ;  /* 0x0000000a00167221 */ /* 0x000fe20000000100 */
[----:B------:R-:W0:Y:S03]  /*20f00*/  LDS.128 R4, [R2+0x1d20] ;  /* 0x001d200002047984 */ /* 0x000e260000000c00 */
[----:B------:R-:W-:-:S04]  /*20f10*/  FFMA R29, R22, R22, R29 ;  /* 0x00000016161d7223 */ /* 0x000fc8000000001d */
[----:B------:R-:W-:Y:S02]  /*20f20*/  FADD R28, R29, 9.9999997171806853657e-10 ;  /* 0x3089705f1d1c7421 */ /* 0x000fe40000000000 */
[----:B------:R-:W-:-:S03]  /*20f30*/  @!P0 FMUL R9, R9, 16777216 ;  /* 0x4b80000009098820 */ /* 0x000fc60000400000 */
[----:B------:R-:W-:Y:S01]  /*20f40*/  FSETP.GEU.AND P1, PT, |R28|, 1.175494350822287508e-38, PT ;  /* 0x008000001c00780b */ /* 0x000fe20003f2e200 */
[----:B------:R-:W1:-:S12]  /*20f50*/  MUFU.RSQ R10, R9 ;  /* 0x00000009000a7308 */ /* 0x000e580000001400 */
[----:B------:R-:W-:-:S04]  /*20f60*/  @!P1 FMUL R28, R28, 16777216 ;  /* 0x4b8000001c1c9820 */ /* 0x000fc80000400000 */
[----:B------:R2:W3:Y:S01]  /*20f70*/  MUFU.RSQ R8, R28 ;  /* 0x0000001c00087308 */ /* 0x0004e20000001400 */
        /* <DEDUP_REMOVED lines=8> */
[-C--:B--2---:R-:W-:Y:S01]  /*21000*/  FFMA R28, R12, R10.reuse, R25 ;  /* 0x0000000a0c1c7223 */ /* 0x084fe20000000019 */
[----:B---3--:R-:W-:Y:S01]  /*21010*/  @!P1 FMUL R8, R8, 4096 ;  /* 0x4580000008089820 */ /* 0x008fe20000400000 */
[----:B------:R-:W-:Y:S01]  /*21020*/  FFMA R23, R23, R10, R24 ;  /* 0x0000000a17177223 */ /* 0x000fe20000000018 */
[----:B------:R-:W-:Y:S01]  /*21030*/  FFMA R11, R14, R14, R11 ;  /* 0x0000000e0e0b7223 */ /* 0x000fe2000000000b */
[----:B------:R-:W-:Y:S01]  /*21040*/  FADD R12, -R16, R7 ;  /* 0x00000007100c7221 */ /* 0x000fe20000000100 */
[----:B------:R-:W-:-:S02]  /*21050*/  FMUL R25, R8, R8 ;  /* 0x0000000808197220 */ /* 0x000fc40000400000 */
[----:B------:R-:W-:Y:S02]  /*21060*/  FFMA R11, R5, R5, R11 ;  /* 0x00000005050b7223 */ /* 0x000fe4000000000b */
[----:B------:R-:W-:Y:S02]  /*21070*/  FMUL R25, R8, R25 ;  /* 0x0000001908197220 */ /* 0x000fe40000400000 */
[----:B------:R-:W-:Y:S02]  /*21080*/  FADD R27, R11, 9.9999997171806853657e-10 ;  /* 0x3089705f0b1b7421 */ /* 0x000fe40000000000 */
[----:B------:R-:W0:Y:S01]  /*21090*/  LDS.128 R8, [R2+0x1d30] ;  /* 0x001d300002087984 */ /* 0x000e220000000c00 */
[-C--:B------:R-:W-:Y:S01]  /*210a0*/  FFMA R7, R13, R25.reuse, R28 ;  /* 0x000000190d077223 */ /* 0x080fe2000000001c */
[----:B------:R-:W-:Y:S01]  /*210b0*/  FADD R13, -R17, R6 ;  /* 0x00000006110d7221 */ /* 0x000fe20000000100 */
[----:B------:R-:W-:Y:S01]  /*210c0*/  FSETP.GEU.AND P0, PT, |R27|, 1.175494350822287508e-38, PT ;  /* 0x008000001b00780b */ /* 0x000fe20003f0e200 */
[----:B------:R-:W-:Y:S01]  /*210d0*/  FMUL R6, R12, R12 ;  /* 0x0000000c0c067220 */ /* 0x000fe20000400000 */
[----:B------:R-:W-:-:S02]  /*210e0*/  FFMA R15, R15, R25, R26 ;  /* 0x000000190f0f7223 */ /* 0x000fc4000000001a */
[----:B------:R-:W1:Y:S01]  /*210f0*/  LDS R26, [R2+0x1d4c] ;  /* 0x001d4c00021a7984 */ /* 0x000e620000000800 */
[----:B------:R-:W-:-:S08]  /*21100*/  FFMA R6, R13, R13, R6 ;  /* 0x0000000d0d067223 */ /* 0x000fd00000000006 */
        /* <DEDUP_REMOVED lines=8> */
[----:B------:R-:W-:Y:S01]  /*21190*/  FADD R23, -R0, R11 ;  /* 0x0000000b00177221 */ /* 0x000fe20000000100 */
[----:B------:R-:W-:Y:S01]  /*211a0*/  FADD R28, R28, 9.9999997171806853657e-10 ;  /* 0x3089705f1c1c7421 */ /* 0x000fe20000000000 */
[----:B-1----:R-:W-:Y:S01]  /*211b0*/  FADD R26, -R17, R26 ;  /* 0x0000001a111a7221 */ /* 0x002fe20000000100 */
        /* <DEDUP_REMOVED lines=847> */
[----:B------:R-:W-:Y:S01]  /*246b0*/  FADD R14, -R16, R7 ;  /* 0x00000007100e7221 */ /* 0x000fe20000000100 */
[-C--:B------:R-:W-:Y:S01]  /*246c0*/  FFMA R23, R23, R13.reuse, R22 ;  /* 0x0000000d17177223 */ /* 0x080fe20000000016 */
[----:B------:R-:W-:Y:S01]  /*246d0*/  FADD R22, -R17, R6 ;  /* 0x0000000611167221 */ /* 0x000fe20000000100 */
[----:B------:R-:W-:Y:S01]  /*246e0*/  FFMA R24, R24, R13, R29 ;  /* 0x0000000d18187223 */ /* 0x000fe2000000001d */
[----:B------:R-:W-:-:S03]  /*246f0*/  FMUL R7, R14, R14 ;  /* 0x0000000e0e077220 */ /* 0x000fc60000400000 */
        /* <DEDUP_REMOVED lines=8> */
[----:B------:R-:W-:Y:S01]  /*24780*/  FFMA R27, R4, R25, R27 ;  /* 0x00000019041b7223 */ /* 0x000fe2000000001b */
[----:B------:R-:W-:Y:S01]  /*24790*/  FADD R12, -R17, R9 ;  /* 0x00000009110c7221 */ /* 0x000fe20000000100 */
[----:B------:R-:W0:Y:S01]  /*247a0*/  LDS.128 R4, [R2+0x2040] ;  /* 0x0020400002047984 */ /* 0x000e220000000c00 */
[----:B------:R-:W-:Y:S01]  /*247b0*/  FMUL R29, R10, R10 ;  /* 0x0000000a0a1d7220 */ /* 0x000fe20000400000 */
[----:B------:R-:W-:Y:S01]  /*247c0*/  FFMA R8, R13, R13, R8 ;  /* 0x0000000d0d087223 */ /* 0x000fe20000000008 */
[-C--:B------:R-:W-:Y:S01]  /*247d0*/  FFMA R23, R26, R25.reuse, R23 ;  /* 0x000000191a177223 */ /* 0x080fe20000000017 */
[----:B------:R-:W-:Y:S01]  /*247e0*/  FADD R26, -R0, R11 ;  /* 0x0000000b001a7221 */ /* 0x000fe20000000100 */
[----:B------:R-:W-:Y:S01]  /*247f0*/  FFMA R29, R12, R12, R29 ;  /* 0x0000000c0c1d7223 */ /* 0x000fe2000000001d */
[----:B------:R-:W-:Y:S01]  /*24800*/  FADD R9, R8, 9.9999997171806853657e-10 ;  /* 0x3089705f08097421 */ /* 0x000fe20000000000 */
[----:B------:R-:W-:-:S02]  /*24810*/  FFMA R24, R15, R25, R24 ;  /* 0x000000190f187223 */ /* 0x000fc40000000018 */
[----:B------:R-:W-:Y:S02]  /*24820*/  FFMA R29, R26, R26, R29 ;  /* 0x0000001a1a1d7223 */ /* 0x000fe4000000001d */
[----:B------:R-:W-:Y:S02]  /*24830*/  FSETP.GEU.AND P0, PT, |R9|, 1.175494350822287508e-38, PT ;  /* 0x008000000900780b */ /* 0x000fe40003f0e200 */
[----:B------:R-:W-:-:S05]  /*24840*/  FADD R28, R29, 9.9999997171806853657e-10 ;  /* 0x3089705f1d1c7421 */ /* 0x000fca0000000000 */
[----:B------:R-:W-:-:S06]  /*24850*/  FSETP.GEU.AND P1, PT, |R28|, 1.175494350822287508e-38, PT ;  /* 0x008000001c00780b */ /* 0x000fcc0003f2e200 */
[----:B------:R-:W-:-:S04]  /*24860*/  @!P0 FMUL R9, R9, 16777216 ;  /* 0x4b80000009098820 */ /* 0x000fc80000400000 */
[----:B------:R-:W1:Y:S03]  /*24870*/  MUFU.RSQ R8, R9 ;  /* 0x0000000900087308 */ /* 0x000e660000001400 */
[----:B------:R-:W-:Y:S01]  /*24880*/  @!P1 FMUL R28, R28, 16777216 ;  /* 0x4b8000001c1c9820 */ /* 0x000fe20000400000 */
[----:B0-----:R-:W-:Y:S01]  /*24890*/  FADD R25, -R16, R5 ;  /* 0x0000000510197221 */ /* 0x001fe20000000100 */
[----:B------:R-:W-:-:S03]  /*248a0*/  FADD R11, -R17, R4 ;  /* 0x00000004110b7221 */ /* 0x000fc60000000100 */
[----:B------:R-:W0:Y:S01]  /*248b0*/  MUFU.RSQ R5, R28 ;  /* 0x0000001c00057308 */ /* 0x000e220000001400 */
[----:B------:R-:W-:Y:S01]  /*248c0*/  FADD R15, -R0, R6 ;  /* 0x00000006000f7221 */ /* 0x000fe20000000100 */
[----:B------:R-:W-:Y:S01]  /*248d0*/  FMUL R4, R25, R25 ;  /* 0x0000001919047220 */ /* 0x000fe20000400000 */
[----:B-1----:R-:W-:-:S03]  /*248e0*/  @!P0 FMUL R8, R8, 4096 ;  /* 0x4580000008088820 */ /* 0x002fc60000400000 */
[----:B------:R-:W-:Y:S01]  /*248f0*/  FFMA R4, R11, R11, R4 ;  /* 0x0000000b0b047223 */ /* 0x000fe20000000004 */
[----:B------:R-:W-:-:S03]  /*24900*/  FMUL R7, R8, R8 ;  /* 0x0000000808077220 */ /* 0x000fc60000400000 */
[----:B------:R-:W-:Y:S01]  /*24910*/  FFMA R29, R15, R15, R4 ;  /* 0x0000000f0f1d7223 */ /* 0x000fe20000000004 */
[----:B------:R-:W-:Y:S02]  /*24920*/  FMUL R4, R8, R7 ;  /* 0x0000000708047220 */ /* 0x000fe40000400000 */
[----:B------:R-:W1:Y:S01]  /*24930*/  LDS.64 R8, [R2+0x2058] ;  /* 0x0020580002087984 */ /* 0x000e620000000a00 */
[----:B------:R-:W-:Y:S01]  /*24940*/  FADD R29, R29, 9.9999997171806853657e-10 ;  /* 0x3089705f1d1d7421 */ /* 0x000fe20000000000 */
[-C--:B------:R-:W-:Y:S01]  /*24950*/  FFMA R14, R14, R4.reuse, R27 ;  /* 0x000000040e0e7223 */ /* 0x080fe2000000001b */
[-C--:B------:R-:W-:Y:S01]  /*24960*/  FFMA R23, R22, R4.reuse, R23 ;  /* 0x0000000416177223 */ /* 0x080fe20000000017 */
[----:B0-----:R-:W-:Y:S01]  /*24970*/  @!P1 FMUL R5, R5, 4096 ;  /* 0x4580000005059820 */ /* 0x001fe20000400000 */
[----:B------:R-:W-:Y:S01]  /*24980*/  FFMA R24, R13, R4, R24 ;  /* 0x000000040d187223 */ /* 0x000fe20000000018 */
[----:B------:R-:W-:Y:S02]  /*24990*/  FSETP.GEU.AND P0, PT, |R29|, 1.175494350822287508e-38, PT ;  /* 0x008000001d00780b */ /* 0x000fe40003f0e200 */
[----:B------:R-:W-:-:S04]  /*249a0*/  FMUL R6, R5, R5 ;  /* 0x0000000505067220 */ /* 0x000fc80000400000 */
[----:B------:R-:W-:Y:S02]  /*249b0*/  FMUL R27, R5, R6 ;  /* 0x00000006051b7220 */ /* 0x000fe40000400000 */
[----:B------:R-:W0:Y:S02]  /*249c0*/  LDS.128 R4, [R2+0x2060] ;  /* 0x0020600002047984 */ /* 0x000e240000000c00 */
[-C--:B------:R-:W-:Y:S01]  /*249d0*/  FFMA R22, R12, R27.reuse, R23 ;  /* 0x0000001b0c167223 */ /* 0x080fe20000000017 */
[-C--:B------:R-:W-:Y:S01]  /*249e0*/  FFMA R26, R26, R27.reuse, R24 ;  /* 0x0000001b1a1a7223 */ /* 0x080fe20000000018 */
[----:B------:R-:W-:Y:S01]  /*249f0*/  FFMA R13, R10, R27, R14 ;  /* 0x0000001b0a0d7223 */ /* 0x000fe2000000000e */
[----:B------:R-:W-:-:S04]  /*24a00*/  @!P0 FMUL R29, R29, 16777216 ;  /* 0x4b8000001d1d8820 */ /* 0x000fc80000400000 */
[----:B------:R-:W2:Y:S02]  /*24a10*/  MUFU.RSQ R28, R29 ;  /* 0x0000001d001c7308 */ /* 0x000ea40000001400 */
[----:B--2---:R-:W-:Y:S01]  /*24a20*/  @!P0 FMUL R28, R28, 4096 ;  /* 0x458000001c1c8820 */ /* 0x004fe20000400000 */
[----:B-1----:R-:W-:Y:S01]  /*24a30*/  FADD R12, -R16, R9 ;  /* 0x00000009100c7221 */ /* 0x002fe20000000100 */
[----:B------:R-:W-:Y:S02]  /*24a40*/  FADD R24, -R17, R8 ;  /* 0x0000000811187221 */ /* 0x000fe40000000100 */
[----:B------:R-:W-:Y:S01]  /*24a50*/  FMUL R23, R28, R28 ;  /* 0x0000001c1c177220 */ /* 0x000fe20000400000 */
[----:B------:R-:W-:-:S03]  /*24a60*/  FMUL R9, R12, R12 ;  /* 0x0000000c0c097220 */ /* 0x000fc60000400000 */
[----:B------:R-:W-:Y:S01]  /*24a70*/  FMUL R28, R28, R23 ;  /* 0x000000171c1c7220 */ /* 0x000fe20000400000 */
[----:B------:R-:W-:-:S03]  /*24a80*/  FFMA R23, R24, R24, R9 ;  /* 0x0000001818177223 */ /* 0x000fc60000000009 */
[-C--:B------:R-:W-:Y:S01]  /*24a90*/  FFMA R22, R11, R28.reuse, R22 ;  /* 0x0000001c0b167223 */ /* 0x080fe20000000016 */
[-C--:B------:R-:W-:Y:S01]  /*24aa0*/  FFMA R25, R25, R28.reuse, R13 ;  /* 0x0000001c19197223 */ /* 0x080fe2000000000d */
[----:B0-----:R-:W-:Y:S01]  /*24ab0*/  FADD R14, -R0, R4 ;  /* 0x00000004000e7221 */ /* 0x001fe20000000100 */
[----:B------:R-:W0:Y:S01]  /*24ac0*/  LDS.128 R8, [R2+0x2070] ;  /* 0x0020700002087984 */ /* 0x000e220000000c00 */
[----:B------:R-:W-:Y:S01]  /*24ad0*/  FADD R13, -R16, R6 ;  /* 0x00000006100d7221 */ /* 0x000fe20000000100 */
[----:B------:R-:W-:Y:S01]  /*24ae0*/  FFMA R6, R15, R28, R26 ;  /* 0x0000001c0f067223 */ /* 0x000fe2000000001a */
[----:B------:R-:W-:Y:S01]  /*24af0*/  FFMA R23, R14, R14, R23 ;  /* 0x0000000e0e177223 */ /* 0x000fe20000000017 */
[----:B------:R-:W-:Y:S01]  /*24b00*/  FADD R15, -R0, R7 ;  /* 0x00000007000f7221 */ /* 0x000fe20000000100 */
[----:B------:R-:W-:Y:S02]  /*24b10*/  FMUL R26, R13, R13 ;  /* 0x0000000d0d1a7220 */ /* 0x000fe40000400000 */
        /* <DEDUP_REMOVED lines=275> */
[----:B------:R-:W0:Y:S01]  /*25c50*/  MUFU.RSQ R27, R27 ;  /* 0x0000001b001b7308 */ /* 0x000e220000001400 */
[----:B-1----:R-:W-:Y:S01]  /*25c60*/  FADD R13, -R16, R5 ;  /* 0x00000005100d7221 */ /* 0x002fe20000000100 */
[----:B------:R-:W-:Y:S01]  /*25c70*/  FFMA R5, R9, R9, R14 ;  /* 0x0000000909057223 */ /* 0x000fe2000000000e */
[----:B------:R-:W-:Y:S01]  /*25c80*/  FADD R26, -R17, R4 ;  /* 0x00000004111a7221 */ /* 0x000fe20000000100 */
[----:B------:R-:W-:Y:S01]  /*25c90*/  FADD R14, -R0, R6 ;  /* 0x00000006000e7221 */ /* 0x000fe20000000100 */
[----:B------:R-:W-:Y:S01]  /*25ca0*/  FMUL R11, R13, R13 ;  /* 0x0000000d0d0b7220 */ /* 0x000fe20000400000 */
[----:B------:R-:W-:-:S03]  /*25cb0*/  FFMA R5, R24, R24, R5 ;  /* 0x0000001818057223 */ /* 0x000fc60000000005 */
[----:B------:R-:W-:Y:S01]  /*25cc0*/  FFMA R11, R26, R26, R11 ;  /* 0x0000001a1a0b7223 */ /* 0x000fe2000000000b */
[----:B------:R-:W-:-:S03]  /*25cd0*/  FADD R28, R5, 9.9999997171806853657e-10 ;  /* 0x3089705f051c7421 */ /* 0x000fc60000000000 */
[----:B------:R-:W-:Y:S01]  /*25ce0*/  FFMA R5, R14, R14, R11 ;  /* 0x0000000e0e057223 */ /* 0x000fe2000000000b */
[----:B0-----:R-:W-:Y:S01]  /*25cf0*/  @!P0 FMUL R27, R27, 4096 ;  /* 0x458000001b1b8820 */ /* 0x001fe20000400000 */
[----:B------:R-:W-:Y:S02]  /*25d00*/  FSETP.GEU.AND P0, PT, |R28|, 1.175494350822287508e-38, PT ;  /* 0x008000001c00780b */ /* 0x000fe40003f0e200 */
[----:B------:R-:W-:Y:S01]  /*25d10*/  FADD R29, R5, 9.9999997171806853657e-10 ;  /* 0x3089705f051d7421 */ /* 0x000fe20000000000 */
[----:B------:R-:W-:-:S04]  /*25d20*/  FMUL R4, R27, R27 ;  /* 0x0000001b1b047220 */ /* 0x000fc80000400000 */
[----:B------:R-:W-:Y:S01]  /*25d30*/  FSETP.GEU.AND P1, PT, |R29|, 1.175494350822287508e-38, PT ;  /* 0x008000001d00780b */ /* 0x000fe20003f2e200 */
[----:B------:R-:W-:Y:S02]  /*25d40*/  FMUL R11, R27, R4 ;  /* 0x000000041b0b7220 */ /* 0x000fe40000400000 */
[----:B------:R-:W0:Y:S02]  /*25d50*/  LDS.64 R4, [R2+0x2170] ;  /* 0x0021700002047984 */ /* 0x000e240000000a00 */
[-C--:B------:R-:W-:Y:S01]  /*25d60*/  FFMA R22, R22, R11.reuse, R15 ;  /* 0x0000000b16167223 */ /* 0x080fe2000000000f */
[----:B------:R-:W-:Y:S01]  /*25d70*/  @!P0 FMUL R28, R28, 16777216 ;  /* 0x4b8000001c1c8820 */ /* 0x000fe20000400000 */
[-C--:B------:R-:W-:Y:S01]  /*25d80*/  FFMA R23, R12, R11.reuse, R23 ;  /* 0x0000000b0c177223 */ /* 0x080fe20000000017 */
[----:B------:R-:W-:Y:S02]  /*25d90*/  FFMA R25, R8, R11, R25 ;  /* 0x0000000b08197223 */ /* 0x000fe40000000019 */
        /* <DEDUP_REMOVED lines=10> */
[-C--:B------:R-:W-:Y:S01]  /*25e40*/  FFMA R27, R9, R15.reuse, R22 ;  /* 0x0000000f091b7223 */ /* 0x080fe20000000016 */
[----:B------:R-:W-:Y:S01]  /*25e50*/  FFMA R25, R24, R15, R25 ;  /* 0x0000000f18197223 */ /* 0x000fe20000000019 */
[----:B------:R-:W-:Y:S01]  /*25e60*/  FMUL R23, R6, R11 ;  /* 0x0000000b06177220 */ /* 0x000fe20000400000 */
[----:B0-----:R-:W-:Y:S01]  /*25e70*/  FADD R22, -R16, R4 ;  /* 0x0000000410167221 */ /* 0x001fe20000000100 */
[----:B------:R-:W0:Y:S02]  /*25e80*/  LDS.128 R8, [R2+0x2180] ;  /* 0x0021800002087984 */ /* 0x000e240000000c00 */
[-C--:B------:R-:W-:Y:S01]  /*25e90*/  FFMA R13, R13, R23.reuse, R12 ;  /* 0x000000170d0d7223 */ /* 0x080fe2000000000c */
[----:B------:R-:W-:Y:S01]  /*25ea0*/  FMUL R7, R22, R22 ;  /* 0x0000001616077220 */ /* 0x000fe20000400000 */
[-C--:B------:R-:W-:Y:S01]  /*25eb0*/  FFMA R27, R26, R23.reuse, R27 ;  /* 0x000000171a1b7223 */ /* 0x080fe2000000001b */
[----:B------:R-:W-:-:S02]  /*25ec0*/  FFMA R25, R14, R23, R25 ;  /* 0x000000170e197223 */ /* 0x000fc40000000019 */
        /* <DEDUP_REMOVED lines=374> */
[-C--:B------:R-:W-:Y:S01]  /*27630*/  FFMA R29, R13, R27.reuse, R28 ;  /* 0x0000001b0d1d7223 */ /* 0x080fe2000000001c */
[----:B------:R-:W0:Y:S01]  /*27640*/  LDS.128 R8, [R2+0x22d0] ;  /* 0x0022d00002087984 */ /* 0x000e220000000c00 */
[----:B------:R-:W-:Y:S02]  /*27650*/  FFMA R23, R23, R27, R24 ;  /* 0x0000001b17177223 */ /* 0x000fe40000000018 */
[----:B------:R-:W-:-:S13]  /*27660*/  FSETP.GEU.AND P0, PT, |R12|, 1.175494350822287508e-38, PT ;  /* 0x008000000c00780b */ /* 0x000fda0003f0e200 */
[----:B------:R-:W-:-:S04]  /*27670*/  @!P0 FMUL R12, R12, 16777216 ;  /* 0x4b8000000c0c8820 */ /* 0x000fc80000400000 */
[----:B------:R1:W2:Y:S02]  /*27680*/  MUFU.RSQ R26, R12 ;  /* 0x0000000c001a7308 */ /* 0x0002a40000001400 */
[----:B-1----:R-:W-:-:S04]  /*27690*/  FADD R12, -R16, R7 ;  /* 0x00000007100c7221 */ /* 0x002fc80000000100 */
[----:B------:R-:W-:Y:S01]  /*276a0*/  FMUL R6, R12, R12 ;  /* 0x0000000c0c067220 */ /* 0x000fe20000400000 */
[----:B--2---:R-:W-:-:S03]  /*276b0*/  @!P0 FMUL R26, R26, 4096 ;  /* 0x458000001a1a8820 */ /* 0x004fc60000400000 */
[----:B------:R-:W-:Y:S01]  /*276c0*/  FFMA R13, R15, R15, R6 ;  /* 0x0000000f0f0d7223 */ /* 0x000fe20000000006 */
[----:B------:R-:W-:Y:S01]  /*276d0*/  FFMA R6, R22, R27, R25 ;  /* 0x0000001b16067223 */ /* 0x000fe20000000019 */
[----:B0-----:R-:W-:Y:S01]  /*276e0*/  FADD R8, -R0, R8 ;  /* 0x0000000800087221 */ /* 0x001fe20000000100 */
[----:B------:R-:W-:Y:S01]  /*276f0*/  FMUL R7, R26, R26 ;  /* 0x0000001a1a077220 */ /* 0x000fe20000400000 */
[----:B------:R-:W-:Y:S02]  /*27700*/  FADD R24, -R0, R11 ;  /* 0x0000000b00187221 */ /* 0x000fe40000000100 */
[----:B------:R-:W-:Y:S01]  /*27710*/  FFMA R13, R8, R8, R13 ;  /* 0x00000008080d7223 */ /* 0x000fe2000000000d */
[----:B------:R-:W-:-:S03]  /*27720*/  FMUL R26, R26, R7 ;  /* 0x000000071a1a7220 */ /* 0x000fc60000400000 */
[----:B------:R-:W-:Y:S01]  /*27730*/  FADD R28, R13, 9.9999997171806853657e-10 ;  /* 0x3089705f0d1c7421 */ /* 0x000fe20000000000 */
[-C--:B------:R-:W-:Y:S01]  /*27740*/  FFMA R22, R14, R26.reuse, R23 ;  /* 0x0000001a0e167223 */ /* 0x080fe20000000017 */
[-C--:B------:R-:W-:Y:S01]  /*27750*/  FFMA R29, R4, R26.reuse, R29 ;  /* 0x0000001a041d7223 */ /* 0x080fe2000000001d */
[----:B------:R-:W-:Y:S01]  /*27760*/  FFMA R26, R5, R26, R6 ;  /* 0x0000001a051a7223 */ /* 0x000fe20000000006 */
[----:B------:R-:W-:Y:S01]  /*27770*/  FADD R14, -R16, R10 ;  /* 0x0000000a100e7221 */ /* 0x000fe20000000100 */
[----:B------:R-:W0:Y:S01]  /*27780*/  LDS.128 R4, [R2+0x22f0] ;  /* 0x0022f00002047984 */ /* 0x000e220000000c00 */
[----:B------:R-:W-:Y:S01]  /*27790*/  FADD R23, -R17, R9 ;  /* 0x0000000911177221 */ /* 0x000fe20000000100 */
[----:B------:R-:W-:Y:S01]  /*277a0*/  FSETP.GEU.AND P0, PT, |R28|, 1.175494350822287508e-38, PT ;  /* 0x008000001c00780b */ /* 0x000fe20003f0e200 */
[----:B------:R-:W-:Y:S01]  /*277b0*/  FMUL R9, R14, R14 ;  /* 0x0000000e0e097220 */ /* 0x000fe20000400000 */
[----:B------:R-:W1:Y:S03]  /*277c0*/  LDS R10, [R2+0x22ec] ;  /* 0x0022ec00020a7984 */ /* 0x000e660000000800 */
[----:B------:R-:W-:-:S04]  /*277d0*/  FFMA R9, R23, R23, R9 ;  /* 0x0000001717097223 */ /* 0x000fc80000000009 */
[----:B------:R-:W-:-:S04]  /*277e0*/  FFMA R9, R24, R24, R9 ;  /* 0x0000001818097223 */ /* 0x000fc80000000009 */
[----:B------:R-:W-:Y:S01]  /*277f0*/  FADD R9, R9, 9.9999997171806853657e-10 ;  /* 0x3089705f09097421 */ /* 0x000fe20000000000 */
[----:B------:R-:W-:-:S04]  /*27800*/  @!P0 FMUL R28, R28, 16777216 ;  /* 0x4b8000001c1c8820 */ /* 0x000fc80000400000 */
[----:B------:R-:W-:Y:S01]  /*27810*/  FSETP.GEU.AND P1, PT, |R9|, 1.175494350822287508e-38, PT ;  /* 0x008000000900780b */ /* 0x000fe20003f2e200 */
[----:B------:R-:W2:-:S12]  /*27820*/  MUFU.RSQ R11, R28 ;  /* 0x0000001c000b7308 */ /* 0x000e980000001400 */
[----:B------:R-:W-:Y:S01]  /*27830*/  @!P1 FMUL R9, R9, 16777216 ;  /* 0x4b80000009099820 */ /* 0x000fe20000400000 */
[----:B--2---:R-:W-:-:S05]  /*27840*/  @!P0 FMUL R11, R11, 4096 ;  /* 0x458000000b0b8820 */ /* 0x004fca0000400000 */
[----:B------:R-:W2:Y:S01]  /*27850*/  MUFU.RSQ R9, R9 ;  /* 0x0000000900097308 */ /* 0x000ea20000001400 */
[----:B0-----:R-:W-:Y:S01]  /*27860*/  FADD R13, -R16, R4 ;  /* 0x00000004100d7221 */ /* 0x001fe20000000100 */
[----:B------:R-:W-:Y:S01]  /*27870*/  FMUL R25, R11, R11 ;  /* 0x0000000b0b197220 */ /* 0x000fe20000400000 */
[----:B-1----:R-:W-:Y:S02]  /*27880*/  FADD R27, -R17, R10 ;  /* 0x0000000a111b7221 */ /* 0x002fe40000000100 */
[----:B------:R-:W-:Y:S01]  /*27890*/  FMUL R4, R13, R13 ;  /* 0x0000000d0d047220 */ /* 0x000fe20000400000 */
[----:B------:R-:W-:Y:S01]  /*278a0*/  FMUL R11, R11, R25 ;  /* 0x000000190b0b7220 */ /* 0x000fe20000400000 */
[----:B------:R-:W-:Y:S02]  /*278b0*/  FADD R25, -R0, R5 ;  /* 0x0000000500197221 */ /* 0x000fe40000000100 */
[----:B------:R-:W-:Y:S01]  /*278c0*/  FFMA R4, R27, R27, R4 ;  /* 0x0000001b1b047223 */ /* 0x000fe20000000004 */
[-C--:B------:R-:W-:Y:S01]  /*278d0*/  FFMA R22, R15, R11.reuse, R22 ;  /* 0x0000000b0f167223 */ /* 0x080fe20000000016 */
[-C--:B------:R-:W-:Y:S01]  /*278e0*/  FFMA R29, R12, R11.reuse, R29 ;  /* 0x0000000b0c1d7223 */ /* 0x080fe2000000001d */
[----:B------:R-:W-:Y:S01]  /*278f0*/  FFMA R15, R8, R11, R26 ;  /* 0x0000000b080f7223 */ /* 0x000fe2000000001a */
        /* <DEDUP_REMOVED lines=10> */
[----:B------:R-:W-:Y:S01]  /*279a0*/  FFMA R14, R14, R5, R29 ;  /* 0x000000050e0e7223 */ /* 0x000fe2000000001d */
[----:B------:R-:W-:Y:S01]  /*279b0*/  FADD R23, -R17, R6 ;  /* 0x0000000611177221 */ /* 0x000fe20000000100 */
[----:B------:R-:W-:-:S03]  /*279c0*/  FMUL R6, R15, R15 ;  /* 0x0000000f0f067220 */ /* 0x000fc60000400000 */
[----:B------:R-:W-:Y:S01]  /*279d0*/  @!P0 FMUL R4, R4, 16777216 ;  /* 0x4b80000004048820 */ /* 0x000fe20000400000 */
[----:B------:R-:W-:-:S03]  /*279e0*/  FFMA R29, R23, R23, R6 ;  /* 0x00000017171d7223 */ /* 0x000fc60000000006 */
[----:B------:R-:W1:Y:S02]  /*279f0*/  MUFU.RSQ R26, R4 ;  /* 0x00000004001a7308 */ /* 0x000e640000001400 */
[----:B-1----:R-:W-:-:S04]  /*27a00*/  @!P0 FMUL R26, R26, 4096 ;  /* 0x458000001a1a8820 */ /* 0x002fc80000400000 */
[----:B------:R-:W-:-:S04]  /*27a10*/  FMUL R5, R26, R26 ;  /* 0x0000001a1a057220 */ /* 0x000fc80000400000 */
[----:B------:R-:W-:Y:S02]  /*27a20*/  FMUL R26, R26, R5 ;  /* 0x000000051a1a7220 */ /* 0x000fe40000400000 */
[----:B------:R-:W1:Y:S01]  /*27a30*/  LDS.128 R4, [R2+0x2310] ;  /* 0x0023100002047984 */ /* 0x000e620000000c00 */
[----:B0-----:R-:W-:Y:S01]  /*27a40*/  FADD R22, -R0, R8 ;  /* 0x0000000800167221 */ /* 0x001fe20000000100 */
[----:B------:R-:W-:Y:S01]  /*27a50*/  FADD R10, -R16, R10 ;  /* 0x0000000a100a7221 */ /* 0x000fe20000000100 */
[-C--:B------:R-:W-:Y:S01]  /*27a60*/  FFMA R8, R27, R26.reuse, R28 ;  /* 0x0000001a1b087223 */ /* 0x080fe2000000001c */
[----:B------:R-:W-:Y:S01]  /*27a70*/  FFMA R24, R13, R26, R14 ;  /* 0x0000001a0d187223 */ /* 0x000fe2000000000e */
[----:B------:R-:W-:Y:S01]  /*27a80*/  FFMA R29, R22, R22, R29 ;  /* 0x00000016161d7223 */ /* 0x000fe2000000001d */
[----:B------:R-:W-:Y:S01]  /*27a90*/  FADD R13, -R17, R9 ;  /* 0x00000009110d7221 */ /* 0x000fe20000000100 */
        /* <DEDUP_REMOVED lines=10> */
[----:B------:R-:W0:Y:S06]  /*27b40*/  MUFU.RSQ R9, R27 ;  /* 0x0000001b00097308 */ /* 0x000e2c0000001400 */
[----:B------:R-:W-:Y:S01]  /*27b50*/  @!P1 FMUL R28, R28, 16777216 ;  /* 0x4b8000001c1c9820 */ /* 0x000fe20000400000 */
[----:B-1----:R-:W-:Y:S01]  /*27b60*/  FADD R29, -R16, R5 ;  /* 0x00000005101d7221 */ /* 0x002fe20000000100 */
[----:B------:R-:W-:Y:S02]  /*27b70*/  FADD R11, -R17, R4 ;  /* 0x00000004110b7221 */ /* 0x000fe40000000100 */
[----:B------:R-:W1:Y:S01]  /*27b80*/  MUFU.RSQ R5, R28 ;  /* 0x0000001c00057308 */ /* 0x000e620000001400 */
[----:B------:R-:W-:Y:S01]  /*27b90*/  FADD R12, -R0, R6 ;  /* 0x00000006000c7221 */ /* 0x000fe20000000100 */
[----:B------:R-:W-:Y:S01]  /*27ba0*/  FMUL R4, R29, R29 ;  /* 0x0000001d1d047220 */ /* 0x000fe20000400000 */
[----:B0-----:R-:W-:-:S03]  /*27bb0*/  @!P0 FMUL R9, R9, 4096 ;  /* 0x4580000009098820 */ /* 0x001fc60000400000 */
[----:B------:R-:W-:Y:S01]  /*27bc0*/  FFMA R7, R11, R11, R4 ;  /* 0x0000000b0b077223 */ /* 0x000fe20000000004 */
[----:B------:R-:W-:-:S03]  /*27bd0*/  FMUL R4, R9, R9 ;  /* 0x0000000909047220 */ /* 0x000fc60000400000 */
[----:B------:R-:W-:Y:S01]  /*27be0*/  FFMA R7, R12, R12, R7 ;  /* 0x0000000c0c077223 */ /* 0x000fe20000000007 */
[----:B------:R-:W-:-:S03]  /*27bf0*/  FMUL R4, R9, R4 ;  /* 0x0000000409047220 */ /* 0x000fc60000400000 */
[----:B------:R-:W-:Y:S01]  /*27c00*/  FADD R27, R7, 9.9999997171806853657e-10 ;  /* 0x3089705f071b7421 */ /* 0x000fe20000000000 */
[----:B-1----:R-:W-:Y:S01]  /*27c10*/  @!P1 FMUL R5, R5, 4096 ;  /* 0x4580000005059820 */ /* 0x002fe20000400000 */
[-C--:B------:R-:W-:Y:S01]  /*27c20*/  FFMA R26, R23, R4.reuse, R8 ;  /* 0x00000004171a7223 */ /* 0x080fe20000000008 */
[-C--:B------:R-:W-:Y:S01]  /*27c30*/  FFMA R23, R15, R4.reuse, R24 ;  /* 0x000000040f177223 */ /* 0x080fe20000000018 */
[----:B------:R-:W0:Y:S01]  /*27c40*/  LDS.64 R8, [R2+0x2328] ;  /* 0x0023280002087984 */ /* 0x000e220000000a00 */
[----:B------:R-:W-:Y:S01]  /*27c50*/  FMUL R6, R5, R5 ;  /* 0x0000000505067220 */ /* 0x000fe20000400000 */
[----:B------:R-:W-:Y:S01]  /*27c60*/  FSETP.GEU.AND P0, PT, |R27|, 1.175494350822287508e-38, PT ;  /* 0x008000001b00780b */ /* 0x000fe20003f0e200 */
[----:B------:R-:W-:Y:S02]  /*27c70*/  FFMA R25, R22, R4, R25 ;  /* 0x0000000416197223 */ /* 0x000fe40000000019 */
[----:B------:R-:W-:Y:S02]  /*27c80*/  FMUL R15, R5, R6 ;  /* 0x00000006050f7220 */ /* 0x000fe40000400000 */
[----:B------:R-:W1:Y:S02]  /*27c90*/  LDS.128 R4, [R2+0x2330] ;  /* 0x0023300002047984 */ /* 0x000e640000000c00 */
[-C--:B------:R-:W-:Y:S01]  /*27ca0*/  FFMA R22, R13, R15.reuse, R26 ;  /* 0x0000000f0d167223 */ /* 0x080fe2000000001a */
[-C--:B------:R-:W-:Y:S01]  /*27cb0*/  FFMA R13, R14, R15.reuse, R25 ;  /* 0x0000000f0e0d7223 */ /* 0x080fe20000000019 */
[----:B------:R-:W-:-:S04]  /*27cc0*/  FFMA R26, R10, R15, R23 ;  /* 0x0000000f0a1a7223 */ /* 0x000fc80000000017 */
[----:B------:R-:W-:-:S04]  /*27cd0*/  @!P0 FMUL R27, R27, 16777216 ;  /* 0x4b8000001b1b8820 */ /* 0x000fc80000400000 */
[----:B------:R-:W2:Y:S02]  /*27ce0*/  MUFU.RSQ R24, R27 ;  /* 0x0000001b00187308 */ /* 0x000ea40000001400 */
[----:B--2---:R-:W-:Y:S01]  /*27cf0*/  @!P0 FMUL R24, R24, 4096 ;  /* 0x4580000018188820 */ /* 0x004fe20000400000 */
[----:B0-----:R-:W-:-:S03]  /*27d00*/  FADD R14, -R16, R9 ;  /* 0x00000009100e7221 */ /* 0x001fc60000000100 */
[----:B------:R-:W-:Y:S01]  /*27d10*/  FMUL R15, R24, R24 ;  /* 0x00000018180f7220 */ /* 0x000fe20000400000 */
[----:B------:R-:W-:Y:S01]  /*27d20*/  FADD R25, -R17, R8 ;  /* 0x0000000811197221 */ /* 0x000fe20000000100 */
[----:B------:R-:W-:Y:S02]  /*27d30*/  FMUL R8, R14, R14 ;  /* 0x0000000e0e087220 */ /* 0x000fe40000400000 */
[----:B------:R-:W-:Y:S01]  /*27d40*/  FMUL R24, R24, R15 ;  /* 0x0000000f18187220 */ /* 0x000fe20000400000 */
[----:B-1----:R-:W-:Y:S01]  /*27d50*/  FADD R15, -R0, R4 ;  /* 0x00000004000f7221 */ /* 0x002fe20000000100 */
[----:B------:R-:W-:Y:S02]  /*27d60*/  FFMA R4, R25, R25, R8 ;  /* 0x0000001919047223 */ /* 0x000fe40000000008 */
[-C--:B------:R-:W-:Y:S01]  /*27d70*/  FFMA R22, R11, R24.reuse, R22 ;  /* 0x000000180b167223 */ /* 0x080fe20000000016 */
[----:B------:R-:W-:Y:S01]  /*27d80*/  FADD R27, -R16, R6 ;  /* 0x00000006101b7221 */ /* 0x000fe20000000100 */
[----:B------:R-:W0:Y:S01]  /*27d90*/  LDS.128 R8, [R2+0x2340] ;  /* 0x0023400002087984 */ /* 0x000e220000000c00 */
[----:B------:R-:W-:Y:S01]  /*27da0*/  FFMA R4, R15, R15, R4 ;  /* 0x0000000f0f047223 */ /* 0x000fe20000000004 */
[-C--:B------:R-:W-:Y:S01]  /*27db0*/  FFMA R29, R29, R24.reuse, R26 ;  /* 0x000000181d1d7223 */ /* 0x080fe2000000001a */
[----:B------:R-:W-:Y:S01]  /*27dc0*/  FFMA R6, R12, R24, R13 ;  /* 0x000000180c067223 */ /* 0x000fe2000000000d */
[----:B------:R-:W-:Y:S01]  /*27dd0*/  FADD R23, -R17, R5 ;  /* 0x0000000511177221 */ /* 0x000fe20000000100 */
[----:B------:R-:W-:Y:S01]  /*27de0*/  FADD R4, R4, 9.9999997171806853657e-10 ;  /* 0x3089705f04047421 */ /* 0x000fe20000000000 */
[----:B------:R-:W-:Y:S01]  /*27df0*/  FMUL R24, R27, R27 ;  /* 0x0000001b1b187220 */ /* 0x000fe20000400000 */
[----:B------:R-:W-:-:S03]  /*27e00*/  FADD R26, -R0, R7 ;  /* 0x00000007001a7221 */ /* 0x000fc60000000100 */
        /* <DEDUP_REMOVED lines=12> */
[C---:B------:R-:W-:Y:S02]  /*27ed0*/  FMUL R9, R4.reuse, R4 ;  /* 0x0000000404097220 */ /* 0x040fe40000400000 */
[----:B------:R-:W-:Y:S02]  /*27ee0*/  FFMA R10, R13, R13, R10 ;  /* 0x0000000d0d0a7223 */ /* 0x000fe4000000000a */
[----:B------:R-:W-:Y:S01]  /*27ef0*/  FMUL R9, R4, R9 ;  /* 0x0000000904097220 */ /* 0x000fe20000400000 */
[----:B------:R-:W-:Y:S01]  /*27f00*/  FSETP.GEU.AND P0, PT, |R7|, 1.175494350822287508e-38, PT ;  /* 0x008000000700780b */ /* 0x000fe20003f0e200 */
[----:B------:R-:W0:Y:S01]  /*27f10*/  LDS.64 R4, [R2+0x2350] ;  /* 0x0023500002047984 */ /* 0x000e220000000a00 */
[----:B------:R-:W-:Y:S01]  /*27f20*/  FADD R28, R10, 9.9999997171806853657e-10 ;  /* 0x3089705f0a1c7421 */ /* 0x000fe20000000000 */
[-C--:B------:R-:W-:Y:S01]  /*27f30*/  FFMA R22, R25, R9.reuse, R22 ;  /* 0x0000000919167223 */ /* 0x080fe20000000016 */
[-C--:B------:R-:W-:Y:S01]  /*27f40*/  FFMA R24, R14, R9.reuse, R29 ;  /* 0x000000090e187223 */ /* 0x080fe2000000001d */
[----:B------:R-:W-:-:S02]  /*27f50*/  FFMA R9, R15, R9, R6 ;  /* 0x000000090f097223 */ /* 0x000fc40000000006 */
[----:B------:R-:W-:-:S06]  /*27f60*/  FSETP.GEU.AND P1, PT, |R28|, 1.175494350822287508e-38, PT ;  /* 0x008000001c00780b */ /* 0x000fcc0003f2e200 */
[----:B------:R-:W-:-:S04]  /*27f70*/  @!P0 FMUL R7, R7, 16777216 ;  /* 0x4b80000007078820 */ /* 0x000fc80000400000 */
[----:B------:R-:W1:Y:S03]  /*27f80*/  MUFU.RSQ R10, R7 ;  /* 0x00000007000a7308 */ /* 0x000e660000001400 */
[----:B------:R-:W-:-:S05]  /*27f90*/  @!P1 FMUL R28, R28, 16777216 ;  /* 0x4b8000001c1c9820 */ /* 0x000fca0000400000 */
[----:B------:R-:W2:Y:S01]  /*27fa0*/  MUFU.RSQ R25, R28 ;  /* 0x0000001c00197308 */ /* 0x000ea20000001400 */
[----:B-1----:R-:W-:-:S04]  /*27fb0*/  @!P0 FMUL R10, R10, 4096 ;  /* 0x458000000a0a8820 */ /* 0x002fc80000400000 */
[----:B------:R-:W-:Y:S01]  /*27fc0*/  FMUL R15, R10, R10 ;  /* 0x0000000a0a0f7220 */ /* 0x000fe20000400000 */
[----:B0-----:R-:W-:Y:S01]  /*27fd0*/  FADD R14, -R16, R4 ;  /* 0x00000004100e7221 */ /* 0x001fe20000000100 */
[----:B--2---:R-:W-:Y:S02]  /*27fe0*/  @!P1 FMUL R25, R25, 4096 ;  /* 0x4580000019199820 */ /* 0x004fe40000400000 */
[----:B------:R-:W-:Y:S01]  /*27ff0*/  FMUL R10, R10, R15 ;  /* 0x0000000f0a0a7220 */ /* 0x000fe20000400000 */
[----:B------:R-:W-:Y:S01]  /*28000*/  FADD R15, -R17, R11 ;  /* 0x0000000b110f7221 */ /* 0x000fe20000000100 */
[----:B------:R-:W-:Y:S01]  /*28010*/  FMUL R6, R14, R14 ;  /* 0x0000000e0e067220 */ /* 0x000fe20000400000 */
[----:B------:R-:W-:Y:S01]  /*28020*/  FMUL R4, R25, R25 ;  /* 0x0000001919047220 */ /* 0x000fe20000400000 */
[----:B------:R-:W-:Y:S01]  /*28030*/  FFMA R23, R23, R10, R22 ;  /* 0x0000000a17177223 */ /* 0x000fe20000000016 */
[----:B------:R-:W-:Y:S01]  /*28040*/  FADD R22, -R0, R5 ;  /* 0x0000000500167221 */ /* 0x000fe20000000100 */
[----:B------:R-:W-:Y:S01]  /*28050*/  FFMA R11, R15, R15, R6 ;  /* 0x0000000f0f0b7223 */ /* 0x000fe20000000006 */
[----:B------:R-:W-:Y:S01]  /*28060*/  FMUL R25, R25, R4 ;  /* 0x0000000419197220 */ /* 0x000fe20000400000 */
[----:B------:R-:W-:Y:S01]  /*28070*/  FFMA R27, R27, R10, R24 ;  /* 0x0000000a1b1b7223 */ /* 0x000fe20000000018 */
[----:B------:R-:W0:Y:S01]  /*28080*/  LDS.128 R4, [R2+0x2360] ;  /* 0x0023600002047984 */ /* 0x000e220000000c00 */
[----:B------:R-:W-:Y:S01]  /*28090*/  FFMA R11, R22, R22, R11 ;  /* 0x00000016160b7223 */ /* 0x000fe2000000000b */
[----:B------:R-:W-:Y:S01]  /*280a0*/  FFMA R26, R26, R10, R9 ;  /* 0x0000000a1a1a7223 */ /* 0x000fe20000000009 */
[-C--:B------:R-:W-:Y:S01]  /*280b0*/  FFMA R24, R8, R25.reuse, R23 ;  /* 0x0000001908187223 */ /* 0x080fe20000000017 */
[-C--:B------:R-:W-:Y:S01]  /*280c0*/  FFMA R27, R12, R25.reuse, R27 ;  /* 0x000000190c1b7223 */ /* 0x080fe2000000001b */
[----:B------:R-:W-:Y:S01]  /*280d0*/  FADD R28, R11, 9.9999997171806853657e-10 ;  /* 0x3089705f0b1c7421 */ /* 0x000fe20000000000 */
[----:B------:R-:W-:Y:S01]  /*280e0*/  FFMA R29, R13, R25, R26 ;  /* 0x000000190d1d7223 */ /* 0x000fe2000000001a */
        /* <DEDUP_REMOVED lines=11> */
[----:B------:R-:W-:Y:S01]  /*281a0*/  FMUL R4, R23, R23 ;  /* 0x0000001717047220 */ /* 0x000fe20000400000 */
[----:B------:R-:W-:-:S02]  /*281b0*/  FADD R8, -R17, R8 ;  /* 0x0000000811087221 */ /* 0x000fc40000000100 */
[----:B------:R-:W-:Y:S01]  /*281c0*/  FFMA R5, R26, R26, R5 ;  /* 0x0000001a1a057223 */ /* 0x000fe20000000005 */
[----:B------:R-:W-:-:S03]  /*281d0*/  FMUL R23, R23, R4 ;  /* 0x0000000417177220 */ /* 0x000fc60000400000 */
[----:B------:R-:W-:Y:S01]  /*281e0*/  FADD R9, R5, 9.9999997171806853657e-10 ;  /* 0x3089705f05097421 */ /* 0x000fe20000000000 */
[----:B------:R-:W-:Y:S01]  /*281f0*/  FMUL R5, R13, R13 ;  /* 0x0000000d0d057220 */ /* 0x000fe20000400000 */
[-C--:B------:R-:W-:Y:S01]  /*28200*/  FFMA R24, R15, R23.reuse, R24 ;  /* 0x000000170f187223 */ /* 0x080fe20000000018 */
[-C--:B------:R-:W-:Y:S01]  /*28210*/  FFMA R27, R14, R23.reuse, R27 ;  /* 0x000000170e1b7223 */ /* 0x080fe2000000001b */
[----:B------:R-:W-:Y:S01]  /*28220*/  FADD R14, -R0, R10 ;  /* 0x0000000a000e7221 */ /* 0x000fe20000000100 */
[----:B------:R-:W-:Y:S01]  /*28230*/  FFMA R15, R8, R8, R5 ;  /* 0x00000008080f7223 */ /* 0x000fe20000000005 */
[----:B------:R-:W-:Y:S01]  /*28240*/  FSETP.GEU.AND P0, PT, |R9|, 1.175494350822287508e-38, PT ;  /* 0x008000000900780b */ /* 0x000fe20003f0e200 */
[----:B------:R-:W0:Y:S01]  /*28250*/  LDS.128 R4, [R2+0x2380] ;  /* 0x0023800002047984 */ /* 0x000e220000000c00 */
[----:B------:R-:W-:Y:S01]  /*28260*/  FFMA R29, R22, R23, R29 ;  /* 0x00000017161d7223 */ /* 0x000fe2000000001d */
        /* <DEDUP_REMOVED lines=16> */
[-C--:B------:R-:W-:Y:S01]  /*28370*/  FFMA R12, R12, R15.reuse, R27 ;  /* 0x0000000f0c0c7223 */ /* 0x080fe2000000001b */
[----:B------:R-:W-:Y:S01]  /*28380*/  FFMA R24, R22, R22, R11 ;  /* 0x0000001616187223 */ /* 0x000fe2000000000b */
[----:B------:R-:W-:Y:S01]  /*28390*/  FFMA R29, R26, R15, R29 ;  /* 0x0000000f1a1d7223 */ /* 0x000fe2000000001d */
[----:B------:R-:W-:Y:S02]  /*283a0*/  FMUL R27, R10, R10 ;  /* 0x0000000a0a1b7220 */ /* 0x000fe40000400000 */
[----:B------:R-:W-:-:S02]  /*283b0*/  FFMA R24, R5, R5, R24 ;  /* 0x0000000505187223 */ /* 0x000fc40000000018 */
[----:B------:R-:W-:Y:S02]  /*283c0*/  FMUL R27, R10, R27 ;  /* 0x0000001b0a1b7220 */ /* 0x000fe40000400000 */
[----:B------:R-:W-:Y:S02]  /*283d0*/  FADD R23, R24, 9.9999997171806853657e-10 ;  /* 0x3089705f18177421 */ /* 0x000fe40000000000 */
[-C--:B------:R-:W-:Y:S01]  /*283e0*/  FFMA R25, R8, R27.reuse, R25 ;  /* 0x0000001b08197223 */ /* 0x080fe20000000019 */
[----:B------:R-:W0:Y:S01]  /*283f0*/  LDS R24, [R2+0x2390] ;  /* 0x0023900002187984 */ /* 0x000e220000000800 */
[-C--:B------:R-:W-:Y:S01]  /*28400*/  FFMA R26, R13, R27.reuse, R12 ;  /* 0x0000001b0d1a7223 */ /* 0x080fe2000000000c */
[----:B------:R-:W-:Y:S01]  /*28410*/  FSETP.GEU.AND P0, PT, |R23|, 1.175494350822287508e-38, PT ;  /* 0x008000001700780b */ /* 0x000fe20003f0e200 */
[----:B------:R-:W-:Y:S01]  /*28420*/  FADD R12, -R16, R7 ;  /* 0x00000007100c7221 */ /* 0x000fe20000000100 */
[----:B------:R-:W1:Y:S01]  /*28430*/  LDS.128 R8, [R2+0x23a0] ;  /* 0x0023a00002087984 */ /* 0x000e620000000c00 */
[----:B------:R-:W-:Y:S01]  /*28440*/  FFMA R28, R14, R27, R29 ;  /* 0x0000001b0e1c7223 */ /* 0x000fe2000000001d */
[----:B------:R-:W-:Y:S01]  /*28450*/  FADD R14, -R17, R6 ;  /* 0x00000006110e7221 */ /* 0x000fe20000000100 */
[----:B------:R-:W-:-:S04]  /*28460*/  FMUL R7, R12, R12 ;  /* 0x0000000c0c077220 */ /* 0x000fc80000400000 */
[----:B------:R-:W-:-:S04]  /*28470*/  FFMA R7, R14, R14, R7 ;  /* 0x0000000e0e077223 */ /* 0x000fc80000000007 */
[----:B------:R-:W-:-:S04]  /*28480*/  @!P0 FMUL R23, R23, 16777216 ;  /* 0x4b80000017178820 */ /* 0x000fc80000400000 */
[----:B------:R-:W2:Y:S02]  /*28490*/  MUFU.RSQ R15, R23 ;  /* 0x00000017000f7308 */ /* 0x000ea40000001400 */
[----:B--2---:R-:W-:-:S04]  /*284a0*/  @!P0 FMUL R15, R15, 4096 ;  /* 0x458000000f0f8820 */ /* 0x004fc80000400000 */
[C---:B------:R-:W-:Y:S01]  /*284b0*/  FMUL R6, R15.reuse, R15 ;  /* 0x0000000f0f067220 */ /* 0x040fe20000400000 */
[----:B0-----:R-:W-:Y:S01]  /*284c0*/  FADD R24, -R0, R24 ;  /* 0x0000001800187221 */ /* 0x001fe20000000100 */
[----:B-1----:R-:W-:Y:S02]  /*284d0*/  FADD R13, -R16, R9 ;  /* 0x00000009100d7221 */ /* 0x002fe40000000100 */
[----:B------:R-:W-:Y:S01]  /*284e0*/  FMUL R27, R15, R6 ;  /* 0x000000060f1b7220 */ /* 0x000fe20000400000 */
[----:B------:R-:W-:Y:S01]  /*284f0*/  FADD R15, -R17, R8 ;  /* 0x00000008110f7221 */ /* 0x000fe20000000100 */
[----:B------:R-:W-:Y:S01]  /*28500*/  FFMA R7, R24, R24, R7 ;  /* 0x0000001818077223 */ /* 0x000fe20000000007 */
[----:B------:R-:W-:Y:S01]  /*28510*/  FMUL R6, R13, R13 ;  /* 0x0000000d0d067220 */ /* 0x000fe20000400000 */
[----:B------:R-:W-:Y:S01]  /*28520*/  FADD R23, -R0, R10 ;  /* 0x0000000a00177221 */ /* 0x000fe20000000100 */
[----:B------:R-:W-:Y:S01]  /*28530*/  FFMA R25, R22, R27, R25 ;  /* 0x0000001b16197223 */ /* 0x000fe20000000019 */
[----:B------:R-:W-:Y:S01]  /*28540*/  FADD R8, R7, 9.9999997171806853657e-10 ;  /* 0x3089705f07087421 */ /* 0x000fe20000000000 */
[----:B------:R-:W-:Y:S01]  /*28550*/  FFMA R6, R15, R15, R6 ;  /* 0x0000000f0f067223 */ /* 0x000fe20000000006 */
[-C--:B------:R-:W-:Y:S01]  /*28560*/  FFMA R9, R4, R27.reuse, R26 ;  /* 0x0000001b04097223 */ /* 0x080fe2000000001a */
[----:B------:R-:W-:-:S02]  /*28570*/  FFMA R27, R5, R27, R28 ;  /* 0x0000001b051b7223 */ /* 0x000fc4000000001c */
[----:B------:R-:W-:Y:S01]  /*28580*/  FFMA R6, R23, R23, R6 ;  /* 0x0000001717067223 */ /* 0x000fe20000000006 */
[----:B------:R-:W-:-:S03]  /*28590*/  FSETP.GEU.AND P0, PT, |R8|, 1.175494350822287508e-38, PT ;  /* 0x008000000800780b */ /* 0x000fc60003f0e200 */
[----:B------:R-:W-:Y:S02]  /*285a0*/  FADD R22, R6, 9.9999997171806853657e-10 ;  /* 0x3089705f06167421 */ /* 0x000fe40000000000 */
[----:B------:R-:W0:Y:S03]  /*285b0*/  LDS.128 R4, [R2+0x23b0] ;  /* 0x0023b00002047984 */ /* 0x000e260000000c00 */
[----:B------:R-:W-:-:S05]  /*285c0*/  FSETP.GEU.AND P1, PT, |R22|, 1.175494350822287508e-38, PT ;  /* 0x008000001600780b */ /* 0x000fca0003f2e200 */
[----:B------:R-:W-:-:S04]  /*285d0*/  @!P0 FMUL R8, R8, 16777216 ;  /* 0x4b80000008088820 */ /* 0x000fc80000400000 */
[----:B------:R-:W1:Y:S04]  /*285e0*/  MUFU.RSQ R10, R8 ;  /* 0x00000008000a7308 */ /* 0x000e680000001400 */
[----:B------:R-:W-:-:S04]  /*285f0*/  @!P1 FMUL R22, R22, 16777216 ;  /* 0x4b80000016169820 */ /* 0x000fc80000400000 */
[----:B------:R-:W2:Y:S01]  /*28600*/  MUFU.RSQ R26, R22 ;  /* 0x00000016001a7308 */ /* 0x000ea20000001400 */
[----:B-1----:R-:W-:-:S04]  /*28610*/  @!P0 FMUL R10, R10, 4096 ;  /* 0x458000000a0a8820 */ /* 0x002fc80000400000 */
[----:B------:R-:W-:-:S04]  /*28620*/  FMUL R29, R10, R10 ;  /* 0x0000000a0a1d7220 */ /* 0x000fc80000400000 */
[----:B------:R-:W-:Y:S01]  /*28630*/  FMUL R29, R10, R29 ;  /* 0x0000001d0a1d7220 */ /* 0x000fe20000400000 */
[----:B--2---:R-:W-:Y:S01]  /*28640*/  @!P1 FMUL R26, R26, 4096 ;  /* 0x458000001a1a9820 */ /* 0x004fe20000400000 */
[----:B0-----:R-:W-:Y:S02]  /*28650*/  FADD R4, -R16, R4 ;  /* 0x0000000410047221 */ /* 0x001fe40000000100 */
[-C--:B------:R-:W-:Y:S01]  /*28660*/  FFMA R14, R14, R29.reuse, R25 ;  /* 0x0000001d0e0e7223 */ /* 0x080fe20000000019 */
[----:B------:R-:W-:Y:S01]  /*28670*/  FADD R25, -R17, R11 ;  /* 0x0000000b11197221 */ /* 0x000fe20000000100 */
[----:B------:R-:W-:Y:S01]  /*28680*/  FADD R22, -R0, R5 ;  /* 0x0000000500167221 */ /* 0x000fe20000000100 */
[----:B------:R-:W-:Y:S01]  /*28690*/  FMUL R8, R4, R4 ;  /* 0x0000000404087220 */ /* 0x000fe20000400000 */
[-C--:B------:R-:W-:Y:S01]  /*286a0*/  FFMA R12, R12, R29.reuse, R9 ;  /* 0x0000001d0c0c7223 */ /* 0x080fe20000000009 */
[----:B------:R-:W-:Y:S01]  /*286b0*/  FMUL R9, R26, R26 ;  /* 0x0000001a1a097220 */ /* 0x000fe20000400000 */
[----:B------:R-:W-:Y:S01]  /*286c0*/  FFMA R24, R24, R29, R27 ;  /* 0x0000001d18187223 */ /* 0x000fe2000000001b */
[----:B------:R-:W-:-:S02]  /*286d0*/  FFMA R5, R25, R25, R8 ;  /* 0x0000001919057223 */ /* 0x000fc40000000008 */
[----:B------:R-:W-:Y:S02]  /*286e0*/  FMUL R26, R26, R9 ;  /* 0x000000091a1a7220 */ /* 0x000fe40000400000 */
[----:B------:R-:W-:Y:S01]  /*286f0*/  FFMA R5, R22, R22, R5 ;  /* 0x0000001616057223 */ /* 0x000fe20000000005 */
[----:B------:R-:W0:Y:S01]  /*28700*/  LDS.128 R8, [R2+0x23c0] ;  /* 0x0023c00002087984 */ /* 0x000e220000000c00 */
[-C--:B------:R-:W-:Y:S01]  /*28710*/  FFMA R28, R15, R26.reuse, R14 ;  /* 0x0000001a0f1c7223 */ /* 0x080fe2000000000e */
[----:B------:R-:W-:Y:S01]  /*28720*/  FADD R14, -R16, R7 ;  /* 0x00000007100e7221 */ /* 0x000fe20000000100 */
[----:B------:R-:W-:Y:S01]  /*28730*/  FADD R27, R5, 9.9999997171806853657e-10 ;  /* 0x3089705f051b7421 */ /* 0x000fe20000000000 */
[----:B------:R-:W-:Y:S01]  /*28740*/  FADD R15, -R17, R6 ;  /* 0x00000006110f7221 */ /* 0x000fe20000000100 */
[----:B------:R-:W-:Y:S01]  /*28750*/  FFMA R7, R13, R26, R12 ;  /* 0x0000001a0d077223 */ /* 0x000fe2000000000c */
[----:B------:R-:W-:Y:S02]  /*28760*/  FMUL R6, R14, R14 ;  /* 0x0000000e0e067220 */ /* 0x000fe40000400000 */
[----:B------:R-:W-:-:S02]  /*28770*/  FSETP.GEU.AND P0, PT, |R27|, 1.175494350822287508e-38, PT ;  /* 0x008000001b00780b */ /* 0x000fc40003f0e200 */
[----:B------:R-:W-:-:S11]  /*28780*/  FFMA R29, R15, R15, R6 ;  /* 0x0000000f0f1d7223 */ /* 0x000fd60000000006 */
[----:B------:R-:W-:-:S04]  /*28790*/  @!P0 FMUL R27, R27, 16777216 ;  /* 0x4b8000001b1b8820 */ /* 0x000fc80000400000 */
[----:B------:R1:W2:Y:S02]  /*287a0*/  MUFU.RSQ R5, R27 ;  /* 0x0000001b00057308 */ /* 0x0002a40000001400 */
[----:B-1----:R-:W-:Y:S02]  /*287b0*/  FFMA R27, R23, R26, R24 ;  /* 0x0000001a171b7223 */ /* 0x002fe40000000018 */
[----:B------:R-:W1:Y:S01]  /*287c0*/  LDS R24, [R2+0x23dc] ;  /* 0x0023dc0002187984 */ /* 0x000e620000000800 */
[----:B0-----:R-:W-:Y:S01]  /*287d0*/  FADD R8, -R0, R8 ;  /* 0x0000000800087221 */ /* 0x001fe20000000100 */
[----:B------:R-:W-:Y:S01]  /*287e0*/  FADD R9, -R17, R9 ;  /* 0x0000000911097221 */ /* 0x000fe20000000100 */
[----:B--2---:R-:W-:Y:S02]  /*287f0*/  @!P0 FMUL R5, R5, 4096 ;  /* 0x4580000005058820 */ /* 0x004fe40000400000 */
[----:B------:R-:W-:Y:S02]  /*28800*/  FFMA R29, R8, R8, R29 ;  /* 0x00000008081d7223 */ /* 0x000fe4000000001d */
[----:B------:R-:W-:-:S02]  /*28810*/  FMUL R6, R5, R5 ;  /* 0x0000000505067220 */ /* 0x000fc40000400000 */
[----:B------:R-:W-:Y:S02]  /*28820*/  FADD R12, R29, 9.9999997171806853657e-10 ;  /* 0x3089705f1d0c7421 */ /* 0x000fe40000000000 */
[----:B------:R-:W-:-:S03]  /*28830*/  FMUL R13, R5, R6 ;  /* 0x00000006050d7220 */ /* 0x000fc60000400000 */
[----:B------:R-:W-:Y:S01]  /*28840*/  FSETP.GEU.AND P0, PT, |R12|, 1.175494350822287508e-38, PT ;  /* 0x008000000c00780b */ /* 0x000fe20003f0e200 */
[-C--:B------:R-:W-:Y:S01]  /*28850*/  FFMA R23, R4, R13.reuse, R7 ;  /* 0x0000000d04177223 */ /* 0x080fe20000000007 */
[-C--:B------:R-:W-:Y:S01]  /*28860*/  FFMA R28, R25, R13.reuse, R28 ;  /* 0x0000000d191c7223 */ /* 0x080fe2000000001c */
[----:B------:R-:W0:Y:S01]  /*28870*/  LDS.128 R4, [R2+0x23e0] ;  /* 0x0023e00002047984 */ /* 0x000e220000000c00 */
[----:B------:R-:W-:Y:S01]  /*28880*/  FFMA R27, R22, R13, R27 ;  /* 0x0000000d161b7223 */ /* 0x000fe2000000001b */
[----:B------:R-:W-:Y:S01]  /*28890*/  FADD R13, -R16, R10 ;  /* 0x0000000a100d7221 */ /* 0x000fe20000000100 */
[----:B------:R-:W-:-:S03]  /*288a0*/  FADD R25, -R0, R11 ;  /* 0x0000000b00197221 */ /* 0x000fc60000000100 */
[----:B------:R-:W-:-:S04]  /*288b0*/  FMUL R10, R13, R13 ;  /* 0x0000000d0d0a7220 */ /* 0x000fc80000400000 */
[----:B------:R-:W-:Y:S01]  /*288c0*/  @!P0 FMUL R12, R12, 16777216 ;  /* 0x4b8000000c0c8820 */ /* 0x000fe20000400000 */
[----:B------:R-:W-:-:S03]  /*288d0*/  FFMA R10, R9, R9, R10 ;  /* 0x00000009090a7223 */ /* 0x000fc6000000000a */
[----:B------:R-:W2:Y:S01]  /*288e0*/  MUFU.RSQ R26, R12 ;  /* 0x0000000c001a7308 */ /* 0x000ea20000001400 */
[----:B------:R-:W-:-:S04]  /*288f0*/  FFMA R10, R25, R25, R10 ;  /* 0x00000019190a7223 */ /* 0x000fc8000000000a */
[----:B------:R-:W-:Y:S01]  /*28900*/  FADD R29, R10, 9.9999997171806853657e-10 ;  /* 0x3089705f0a1d7421 */ /* 0x000fe20000000000 */
[----:B-1----:R-:W-:Y:S01]  /*28910*/  FADD R22, -R17, R24 ;  /* 0x0000001811167221 */ /* 0x002fe20000000100 */
[----:B--2---:R-:W-:-:S03]  /*28920*/  @!P0 FMUL R26, R26, 4096 ;  /* 0x458000001a1a8820 */ /* 0x004fc60000400000 */
[----:B------:R-:W-:Y:S01]  /*28930*/  FSETP.GEU.AND P0, PT, |R29|, 1.175494350822287508e-38, PT ;  /* 0x008000001d00780b */ /* 0x000fe20003f0e200 */
[----:B------:R-:W-:-:S04]  /*28940*/  FMUL R11, R26, R26 ;  /* 0x0000001a1a0b7220 */ /* 0x000fc80000400000 */
[----:B------:R-:W-:Y:S01]  /*28950*/  FMUL R26, R26, R11 ;  /* 0x0000000b1a1a7220 */ /* 0x000fe20000400000 */
[----:B0-----:R-:W-:Y:S01]  /*28960*/  FADD R4, -R16, R4 ;  /* 0x0000000410047221 */ /* 0x001fe20000000100 */
[----:B------:R-:W-:Y:S01]  /*28970*/  FADD R5, -R0, R5 ;  /* 0x0000000500057221 */ /* 0x000fe20000000100 */
[----:B------:R-:W-:Y:S01]  /*28980*/  FADD R7, -R16, R7 ;  /* 0x0000000710077221 */ /* 0x000fe20000000100 */
[----:B------:R-:W-:Y:S01]  /*28990*/  FFMA R14, R14, R26, R23 ;  /* 0x0000001a0e0e7223 */ /* 0x000fe20000000017 */
[----:B------:R-:W-:-:S03]  /*289a0*/  FMUL R11, R4, R4 ;  /* 0x00000004040b7220 */ /* 0x000fc60000400000 */
[----:B------:R-:W-:Y:S01]  /*289b0*/  @!P0 FMUL R29, R29, 16777216 ;  /* 0x4b8000001d1d8820 */ /* 0x000fe20000400000 */
[-C--:B------:R-:W-:Y:S01]  /*289c0*/  FFMA R28, R15, R26.reuse, R28 ;  /* 0x0000001a0f1c7223 */ /* 0x080fe2000000001c */
[----:B------:R-:W-:Y:S01]  /*289d0*/  FFMA R26, R8, R26, R27 ;  /* 0x0000001a081a7223 */ /* 0x000fe2000000001b */
[----:B------:R-:W-:Y:S01]  /*289e0*/  FFMA R10, R22, R22, R11 ;  /* 0x00000016160a7223 */ /* 0x000fe2000000000b */
[----:B------:R-:W0:Y:S01]  /*289f0*/  MUFU.RSQ R24, R29 ;  /* 0x0000001d00187308 */ /* 0x000e220000001400 */
[----:B------:R-:W-:Y:S02]  /*28a00*/  FADD R6, -R17, R6 ;  /* 0x0000000611067221 */ /* 0x000fe40000000100 */
[----:B------:R-:W-:-:S04]  /*28a10*/  FFMA R10, R5, R5, R10 ;  /* 0x00000005050a7223 */ /* 0x000fc8000000000a */
[----:B------:R-:W-:-:S05]  /*28a20*/  FADD R10, R10, 9.9999997171806853657e-10 ;  /* 0x3089705f0a0a7421 */ /* 0x000fca0000000000 */
[----:B------:R-:W-:Y:S01]  /*28a30*/  FSETP.GEU.AND P1, PT, |R10|, 1.175494350822287508e-38, PT ;  /* 0x008000000a00780b */ /* 0x000fe20003f2e200 */
[----:B0-----:R-:W-:-:S04]  /*28a40*/  @!P0 FMUL R24, R24, 4096 ;  /* 0x4580000018188820 */ /* 0x001fc80000400000 */
[----:B------:R-:W-:-:S08]  /*28a50*/  FMUL R11, R24, R24 ;  /* 0x00000018180b7220 */ /* 0x000fd00000400000 */
[----:B------:R-:W-:Y:S01]  /*28a60*/  @!P1 FMUL R10, R10, 16777216 ;  /* 0x4b8000000a0a9820 */ /* 0x000fe20000400000 */
[----:B------:R-:W-:-:S03]  /*28a70*/  FMUL R24, R24, R11 ;  /* 0x0000000b18187220 */ /* 0x000fc60000400000 */
[----:B------:R0:W1:Y:S01]  /*28a80*/  MUFU.RSQ R12, R10 ;  /* 0x0000000a000c7308 */ /* 0x0000620000001400 */
[-C--:B------:R-:W-:Y:S01]  /*28a90*/  FFMA R27, R13, R24.reuse, R14 ;  /* 0x000000180d1b7223 */ /* 0x080fe2000000000e */
[-C--:B------:R-:W-:Y:S01]  /*28aa0*/  FFMA R23, R9, R24.reuse, R28 ;  /* 0x0000001809177223 */ /* 0x080fe2000000001c */
[----:B------:R-:W-:Y:S01]  /*28ab0*/  FFMA R24, R25, R24, R26 ;  /* 0x0000001819187223 */ /* 0x000fe2000000001a */
[----:B0-----:R-:W0:Y:S01]  /*28ac0*/  LDS.128 R8, [R2+0x23f0] ;  /* 0x0023f00002087984 */ /* 0x001e220000000c00 */
[----:B-1----:R-:W-:-:S04]  /*28ad0*/  @!P1 FMUL R12, R12, 4096 ;  /* 0x458000000c0c9820 */ /* 0x002fc80000400000 */
[----:B------:R-:W-:-:S04]  /*28ae0*/  FMUL R13, R12, R12 ;  /* 0x0000000c0c0d7220 */ /* 0x000fc80000400000 */
[----:B------:R-:W-:Y:S02]  /*28af0*/  FMUL R25, R12, R13 ;  /* 0x0000000d0c197220 */ /* 0x000fe40000400000 */
[----:B------:R-:W1:Y:S02]  /*28b00*/  LDS.128 R12, [R2+0x2400] ;  /* 0x00240000020c7984 */ /* 0x000e640000000c00 */
[----:B------:R-:W-:Y:S01]  /*28b10*/  FFMA R4, R4, R25, R27 ;  /* 0x0000001904047223 */ /* 0x000fe2000000001b */
[----:B------:R-:W-:Y:S01]  /*28b20*/  FMUL R27, R7, R7 ;  /* 0x00000007071b7220 */ /* 0x000fe20000400000 */
[-C--:B------:R-:W-:Y:S01]  /*28b30*/  FFMA R23, R22, R25.reuse, R23 ;  /* 0x0000001916177223 */ /* 0x080fe20000000017 */
[----:B------:R-:W-:Y:S02]  /*28b40*/  FFMA R5, R5, R25, R24 ;  /* 0x0000001905057223 */ /* 0x000fe40000000018 */
[----:B------:R-:W-:Y:S01]  /*28b50*/  FFMA R27, R6, R6, R27 ;  /* 0x00000006061b7223 */ /* 0x000fe2000000001b */
[----:B0-----:R-:W-:Y:S01]  /*28b60*/  FADD R10, -R16, R10 ;  /* 0x0000000a100a7221 */ /* 0x001fe20000000100 */
[C---:B------:R-:W-:Y:S01]  /*28b70*/  FADD R8, -R0.reuse, R8 ;  /* 0x0000000800087221 */ /* 0x040fe20000000100 */
[----:B------:R-:W-:Y:S01]  /*28b80*/  FADD R9, -R17, R9 ;  /* 0x0000000911097221 */ /* 0x000fe20000000100 */
[----:B------:R-:W-:Y:S01]  /*28b90*/  FADD R11, -R0, R11 ;  /* 0x0000000b000b7221 */ /* 0x000fe20000000100 */
[----:B------:R-:W-:Y:S01]  /*28ba0*/  FMUL R22, R10, R10 ;  /* 0x0000000a0a167220 */ /* 0x000fe20000400000 */
[----:B------:R-:W-:-:S03]  /*28bb0*/  FFMA R27, R8, R8, R27 ;  /* 0x00000008081b7223 */ /* 0x000fc6000000001b */
[----:B------:R-:W-:Y:S01]  /*28bc0*/  FFMA R22, R9, R9, R22 ;  /* 0x0000000909167223 */ /* 0x000fe20000000016 */
[----:B------:R-:W-:-:S03]  /*28bd0*/  FADD R26, R27, 9.9999997171806853657e-10 ;  /* 0x3089705f1b1a7421 */ /* 0x000fc60000000000 */
[----:B------:R-:W-:Y:S01]  /*28be0*/  FFMA R22, R11, R11, R22 ;  /* 0x0000000b0b167223 */ /* 0x000fe20000000016 */
[----:B------:R-:W-:Y:S01]  /*28bf0*/  BAR.SYNC.DEFER_BLOCKING 0x0 ;  /* 0x0000000000007b1d */ /* 0x000fe20000010000 */
[----:B------:R-:W-:Y:S02]  /*28c00*/  FSETP.GEU.AND P0, PT, |R26|, 1.175494350822287508e-38, PT ;  /* 0x008000001a00780b */ /* 0x000fe40003f0e200 */
[----:B------:R-:W-:Y:S01]  /*28c10*/  FADD R28, R22, 9.9999997171806853657e-10 ;  /* 0x3089705f161c7421 */ /* 0x000fe20000000000 */
[----:B-1----:R-:W-:Y:S01]  /*28c20*/  FADD R13, -R16, R13 ;  /* 0x0000000d100d7221 */ /* 0x002fe20000000100 */
[----:B------:R-:W-:Y:S01]  /*28c30*/  FADD R12, -R17, R12 ;  /* 0x0000000c110c7221 */ /* 0x000fe20000000100 */
[----:B------:R-:W-:Y:S02]  /*28c40*/  FADD R14, -R0, R14 ;  /* 0x0000000e000e7221 */ /* 0x000fe40000000100 */
[----:B------:R-:W-:Y:S01]  /*28c50*/  FSETP.GEU.AND P1, PT, |R28|, 1.175494350822287508e-38, PT ;  /* 0x008000001c00780b */ /* 0x000fe20003f2e200 */
[----:B------:R-:W-:-:S04]  /*28c60*/  FMUL R15, R13, R13 ;  /* 0x0000000d0d0f7220 */ /* 0x000fc80000400000 */
[----:B------:R-:W-:Y:S01]  /*28c70*/  FFMA R15, R12, R12, R15 ;  /* 0x0000000c0c0f7223 */ /* 0x000fe2000000000f */
[----:B------:R-:W-:-:S03]  /*28c80*/  @!P0 FMUL R26, R26, 16777216 ;  /* 0x4b8000001a1a8820 */ /* 0x000fc60000400000 */
[----:B------:R-:W-:Y:S01]  /*28c90*/  FFMA R15, R14, R14, R15 ;  /* 0x0000000e0e0f7223 */ /* 0x000fe2000000000f */
[----:B------:R-:W0:Y:S03]  /*28ca0*/  MUFU.RSQ R27, R26 ;  /* 0x0000001a001b7308 */ /* 0x000e260000001400 */
[----:B------:R-:W-:Y:S01]  /*28cb0*/  FADD R29, R15, 9.9999997171806853657e-10 ;  /* 0x3089705f0f1d7421 */ /* 0x000fe20000000000 */
[----:B------:R-:W-:-:S04]  /*28cc0*/  @!P1 FMUL R28, R28, 16777216 ;  /* 0x4b8000001c1c9820 */ /* 0x000fc80000400000 */
[----:B------:R-:W-:Y:S01]  /*28cd0*/  FSETP.GEU.AND P2, PT, |R29|, 1.175494350822287508e-38, PT ;  /* 0x008000001d00780b */ /* 0x000fe20003f4e200 */
[----:B------:R-:W1:Y:S01]  /*28ce0*/  MUFU.RSQ R22, R28 ;  /* 0x0000001c00167308 */ /* 0x000e620000001400 */
[----:B0-----:R-:W-:-:S11]  /*28cf0*/  @!P0 FMUL R27, R27, 4096 ;  /* 0x458000001b1b8820 */ /* 0x001fd60000400000 */
[----:B------:R-:W-:Y:S01]  /*28d00*/  @!P2 FMUL R29, R29, 16777216 ;  /* 0x4b8000001d1da820 */ /* 0x000fe20000400000 */
[----:B------:R-:W-:-:S03]  /*28d10*/  FMUL R24, R27, R27 ;  /* 0x0000001b1b187220 */ /* 0x000fc60000400000 */
[----:B------:R-:W0:Y:S01]  /*28d20*/  MUFU.RSQ R15, R29 ;  /* 0x0000001d000f7308 */ /* 0x000e220000001400 */
[----:B-1----:R-:W-:Y:S01]  /*28d30*/  @!P1 FMUL R22, R22, 4096 ;  /* 0x4580000016169820 */ /* 0x002fe20000400000 */
[----:B------:R-:W-:-:S03]  /*28d40*/  FMUL R24, R27, R24 ;  /* 0x000000181b187220 */ /* 0x000fc60000400000 */
[----:B------:R-:W-:Y:S01]  /*28d50*/  FMUL R25, R22, R22 ;  /* 0x0000001616197220 */ /* 0x000fe20000400000 */
[-C--:B------:R-:W-:Y:S01]  /*28d60*/  FFMA R6, R6, R24.reuse, R23 ;  /* 0x0000001806067223 */ /* 0x080fe20000000017 */
[-C--:B------:R-:W-:Y:S01]  /*28d70*/  FFMA R7, R7, R24.reuse, R4 ;  /* 0x0000001807077223 */ /* 0x080fe20000000004 */
[----:B------:R-:W-:Y:S01]  /*28d80*/  FFMA R8, R8, R24, R5 ;  /* 0x0000001808087223 */ /* 0x000fe20000000005 */
[----:B------:R-:W-:-:S04]  /*28d90*/  FMUL R22, R22, R25 ;  /* 0x0000001916167220 */ /* 0x000fc80000400000 */
[-C--:B------:R-:W-:Y:S01]  /*28da0*/  FFMA R9, R9, R22.reuse, R6 ;  /* 0x0000001609097223 */ /* 0x080fe20000000006 */
[-C--:B------:R-:W-:Y:S01]  /*28db0*/  FFMA R10, R10, R22.reuse, R7 ;  /* 0x000000160a0a7223 */ /* 0x080fe20000000007 */
[----:B------:R-:W-:Y:S01]  /*28dc0*/  FFMA R11, R11, R22, R8 ;  /* 0x000000160b0b7223 */ /* 0x000fe20000000008 */
[----:B0-----:R-:W-:-:S04]  /*28dd0*/  @!P2 FMUL R15, R15, 4096 ;  /* 0x458000000f0fa820 */ /* 0x001fc80000400000 */
[----:B------:R-:W-:-:S04]  /*28de0*/  FMUL R26, R15, R15 ;  /* 0x0000000f0f1a7220 */ /* 0x000fc80000400000 */
[----:B------:R-:W-:-:S04]  /*28df0*/  FMUL R26, R15, R26 ;  /* 0x0000001a0f1a7220 */ /* 0x000fc80000400000 */
[-C--:B------:R-:W-:Y:S01]  /*28e00*/  FFMA R24, R12, R26.reuse, R9 ;  /* 0x0000001a0c187223 */ /* 0x080fe20000000009 */
[-C--:B------:R-:W-:Y:S01]  /*28e10*/  FFMA R22, R13, R26.reuse, R10 ;  /* 0x0000001a0d167223 */ /* 0x080fe2000000000a */
[----:B------:R-:W-:Y:S02]  /*28e20*/  FFMA R23, R14, R26, R11 ;  /* 0x0000001a0e177223 */ /* 0x000fe4000000000b */
[----:B------:R-:W-:Y:S01]  /*28e30*/  FMUL R5, R24, UR5 ;  /* 0x0000000518057c20 */ /* 0x000fe20008400000 */
[----:B------:R-:W-:Y:S01]  /*28e40*/  FMUL R7, R22, UR5 ;  /* 0x0000000516077c20 */ /* 0x000fe20008400000 */
[----:B------:R-:W-:-:S03]  /*28e50*/  FMUL R9, R23, UR5 ;  /* 0x0000000517097c20 */ /* 0x000fc60008400000 */
[----:B------:R0:W-:Y:S04]  /*28e60*/  REDG.E.ADD.F32.FTZ.RN.STRONG.GPU desc[UR6][R20.64+0xc], R5 ;  /* 0x00000c05140079a6 */ /* 0x0001e8000c12f306 */
[----:B------:R0:W-:Y:S04]  /*28e70*/  REDG.E.ADD.F32.FTZ.RN.STRONG.GPU desc[UR6][R20.64+0x10], R7 ;  /* 0x00001007140079a6 */ /* 0x0001e8000c12f306 */
[----:B------:R0:W-:Y:S01]  /*28e80*/  REDG.E.ADD.F32.FTZ.RN.STRONG.GPU desc[UR6][R20.64+0x14], R9 ;  /* 0x00001409140079a6 */ /* 0x0001e2000c12f306 */
[----:B------:R-:W-:Y:S01]  /*28e90*/  UIADD3 UR4, UPT, UPT, UR4, 0x1, URZ ;  /* 0x0000000104047890 */ /* 0x000fe2000fffe0ff */
[----:B------:R-:W-:-:S03]  /*28ea0*/  IADD3 R18, P0, PT, R18, 0x4800, RZ ;  /* 0x0000480012127810 */ /* 0x000fc60007f1e0ff */
[----:B------:R-:W-:Y:S01]  /*28eb0*/  UISETP.NE.AND UP0, UPT, UR4, URZ, UPT ;  /* 0x000000ff0400728c */ /* 0x000fe2000bf05270 */
[----:B------:R-:W-:-:S08]  /*28ec0*/  IADD3.X R19, PT, PT, RZ, R19, RZ, P0, !PT ;  /* 0x00000013ff137210 */ /* 0x000fd000007fe4ff */
[----:B0-----:R-:W-:Y:S05]  /*28ed0*/  BRA.U UP0, `(.L_x_1) ;  /* 0xfffffd7100b07547 */ /* 0x001fea000b83ffff */
[----:B------:R-:W-:Y:S05]  /*28ee0*/  EXIT ;  /* 0x000000000000794d */ /* 0x000fea0003800000 */
.L_x_2:
        /* <DEDUP_REMOVED lines=9> */
.L_x_4:


//--------------------- .nv.shared.reserved.0     --------------------------
	.section	.nv.shared.reserved.0,"aw",@nobits
	.weak		__nv_reservedSMEM_offset_0_alias
	.size		__nv_reservedSMEM_offset_0_alias, 0, 64
	.other		__nv_reservedSMEM_offset_0_alias,@"STO_CUDA_RESERVED_SHARED STV_DEFAULT"
__nv_reservedSMEM_offset_0_alias:
	.zero		0
	.zero		64


//--------------------- .nv.shared._Z9bodyForceP4Bodyfi --------------------------
	.section	.nv.shared._Z9bodyForceP4Bodyfi,"aw",@nobits
	.sectionflags	@""
	.align	4
.nv.shared._Z9bodyForceP4Bodyfi:
	.zero		10240


//--------------------- .nv.constant0._Z17integratePositionP4Bodyfi --------------------------
	.section	.nv.constant0._Z17integratePositionP4Bodyfi,"a",@progbits
	.sectionflags	@""
	.align	4
.nv.constant0._Z17integratePositionP4Bodyfi:
	.zero		912


//--------------------- .nv.constant0._Z9bodyForceP4Bodyfi --------------------------
	.section	.nv.constant0._Z9bodyForceP4Bodyfi,"a",@progbits
	.sectionflags	@""
	.align	4
.nv.constant0._Z9bodyForceP4Bodyfi:
	.zero		912


//--------------------- SYMBOLS --------------------------

	.type		.nv.reservedSmem.offset0,@object
	.size		.nv.reservedSmem.offset0,0x4
	.type		.nv.reservedSmem.cap,@object
	.size		.nv.reservedSmem.cap,0x4
